def attn_fwd(
    Q,
    K,
    V,
    Out,
    Lse,
    sm_scale,
    stride_qz,
    stride_qh,
    stride_qm,
    stride_qk,
    stride_kz,
    stride_kh,
    stride_kn,
    stride_kk,
    stride_vz,
    stride_vh,
    stride_vn,
    stride_vk,
    stride_oz,
    stride_oh,
    stride_om,
    stride_ok,
    seqlen_q,
    seqlen_k,
    BLOCK_M: tl.constexpr,
    BLOCK_N: tl.constexpr,
    HEAD_DIM: tl.constexpr,
    CAUSAL: tl.constexpr,
):
    start_m = tl.program_id(0)
    off_hz = tl.program_id(1)
    q_off = off_hz * stride_qh
    k_off = off_hz * stride_kh
    v_off = off_hz * stride_vh
    offs_m = start_m * BLOCK_M + tl.arange(0, BLOCK_M)
    offs_d = tl.arange(0, HEAD_DIM)
    offs_n = tl.arange(0, BLOCK_N)
    q_ptrs = Q + q_off + offs_m[:, None] * stride_qm + offs_d[None, :] * stride_qk
    k_ptrs = K + k_off + offs_d[:, None] * stride_kk + offs_n[None, :] * stride_kn
    v_ptrs = V + v_off + offs_n[:, None] * stride_vn + offs_d[None, :] * stride_vk
    m_i = tl.full([BLOCK_M], float("-inf"), dtype=tl.float32)
    l_i = tl.zeros([BLOCK_M], dtype=tl.float32) + 1.0
    acc = tl.zeros([BLOCK_M, HEAD_DIM], dtype=tl.float32)
    q = tl.load(q_ptrs)
    acc, l_i, m_i = _attn_fwd_inner(
        acc,
        l_i,
        m_i,
        q,
        k_ptrs,
        v_ptrs,
        sm_scale,
        stride_kn,
        stride_vn,
        start_m,
        seqlen_k,
        BLOCK_M,
        BLOCK_N,
        HEAD_DIM,
        CAUSAL,
    )
    acc = acc / l_i[:, None]
    lse = m_i + tl.math.log2(l_i) / 1.4426950408889634
    o_ptrs = (
        Out
        + off_hz * stride_oh
        + offs_m[:, None] * stride_om
        + offs_d[None, :] * stride_ok
    )
    tl.store(o_ptrs, acc.to(Out.dtype.element_ty))
    tl.store(Lse + off_hz * seqlen_q + offs_m, lse)

# config = {"BLOCK_M": 32, "BLOCK_N": 64, "HEAD_DIM": 256, "arch": "sm_100", "causal": true, "dtype": "fp8e4m3", "num_stages": 2, "num_warps": 4}
# arch = sm_100


// ===== COMPILED SASS (sm_100a) =====

	.target	sm_100a

	.elftype	@"ET_EXEC"


//--------------------- .note.nv.tkinfo           --------------------------
	.section	.note.nv.tkinfo,"",@"SHT_NOTE"
	.sectionflags	@"SHF_NOTE_NV_TKINFO"
	.tkinfo
        /*0018*/ 	.word	0x00000081
        /*0030*/ 	.string	""
        /*0030*/ 	.string	"ptxas-blackwell"
        /*0030*/ 	.string	"Cuda compilation tools, release 12.9, V12.9.86"
        /*0030*/ 	.string	"Build cuda_12.9.r12.9/compiler.36037853_0"
        /*0030*/ 	.string	"-v  -suppress-debug-info  -lineinfo  -arch sm_100a "



//--------------------- .note.nv.cuver            --------------------------
	.section	.note.nv.cuver,"",@"SHT_NOTE"
	.sectionflags	@"SHF_NOTE_NV_CUVER"
        /*0018*/ 	.short	0x0001
        /*001a*/ 	.short	0x0064
        /*001c*/ 	.short	0x0001
        /*001e*/ 	.short	0x0000
        /*0020*/ 	.short	0x0001
        /*0022*/ 	.short	0x0000


//--------------------- .nv.info                  --------------------------
	.section	.nv.info,"",@"SHT_CUDA_INFO"
	.align	4


	//----- nvinfo : EIATTR_REGCOUNT
	.align		4
        /*0000*/ 	.byte	0x04, 0x2f
        /*0002*/ 	.short	(.L_2 - .L_1)
	.align		4
.L_1:
        /*0004*/ 	.word	index@(attn_fwd)
        /*0008*/ 	.word	0x000000ff


	//----- nvinfo : EIATTR_FRAME_SIZE
	.align		4
.L_2:
        /*000c*/ 	.byte	0x04, 0x11
        /*000e*/ 	.short	(.L_4 - .L_3)
	.align		4
.L_3:
        /*0010*/ 	.word	index@(attn_fwd)
        /*0014*/ 	.word	0x00000780


	//----- nvinfo : EIATTR_MIN_STACK_SIZE
	.align		4
.L_4:
        /*0018*/ 	.byte	0x04, 0x12
        /*001a*/ 	.short	(.L_6 - .L_5)
	.align		4
.L_5:
        /*001c*/ 	.word	index@(attn_fwd)
        /*0020*/ 	.word	0x00000780
.L_6:


//--------------------- .nv.info.attn_fwd         --------------------------
	.section	.nv.info.attn_fwd,"",@"SHT_CUDA_INFO"
	.sectionflags	@""
	.align	4


	//----- nvinfo : EIATTR_CUDA_API_VERSION
	.align		4
        /*0000*/ 	.byte	0x04, 0x37
        /*0002*/ 	.short	(.L_8 - .L_7)
.L_7:
        /*0004*/ 	.word	0x00000081


	//----- nvinfo : EIATTR_KPARAM_INFO
	.align		4
.L_8:
        /*0008*/ 	.byte	0x04, 0x17
        /*000a*/ 	.short	(.L_10 - .L_9)
.L_9:
        /*000c*/ 	.word	0x00000000
        /*0010*/ 	.short	0x0019
        /*0012*/ 	.short	0x0080
        /*0014*/ 	.byte	0x00, 0xf4, 0x21, 0x00


	//----- nvinfo : EIATTR_KPARAM_INFO
	.align		4
.L_10:
        /*0018*/ 	.byte	0x04, 0x17
        /*001a*/ 	.short	(.L_12 - .L_11)
.L_11:
        /*001c*/ 	.word	0x00000000
        /*0020*/ 	.short	0x0018
        /*0022*/ 	.short	0x0078
        /*0024*/ 	.byte	0x00, 0xf4, 0x21, 0x00


	//----- nvinfo : EIATTR_KPARAM_INFO
	.align		4
.L_12:
        /*0028*/ 	.byte	0x04, 0x17
        /*002a*/ 	.short	(.L_14 - .L_13)
.L_13:
        /*002c*/ 	.word	0x00000000
        /*0030*/ 	.short	0x0017
        /*0032*/ 	.short	0x0070
        /*0034*/ 	.byte	0x00, 0xf0, 0x11, 0x00


	//----- nvinfo : EIATTR_KPARAM_INFO
	.align		4
.L_14:
        /*0038*/ 	.byte	0x04, 0x17
        /*003a*/ 	.short	(.L_16 - .L_15)
.L_15:
        /*003c*/ 	.word	0x00000000
        /*0040*/ 	.short	0x0016
        /*0042*/ 	.short	0x006c
        /*0044*/ 	.byte	0x00, 0xf0, 0x11, 0x00


	//----- nvinfo : EIATTR_KPARAM_INFO
	.align		4
.L_16:
        /*0048*/ 	.byte	0x04, 0x17
        /*004a*/ 	.short	(.L_18 - .L_17)
.L_17:
        /*004c*/ 	.word	0x00000000
        /*0050*/ 	.short	0x0015
        /*0052*/ 	.short	0x0068
        /*0054*/ 	.byte	0x00, 0xf0, 0x11, 0x00


	//----- nvinfo : EIATTR_KPARAM_INFO
	.align		4
.L_18:
        /*0058*/ 	.byte	0x04, 0x17
        /*005a*/ 	.short	(.L_20 - .L_19)
.L_19:
        /*005c*/ 	.word	0x00000000
        /*0060*/ 	.short	0x0014
        /*0062*/ 	.short	0x0064
        /*0064*/ 	.byte	0x00, 0xf0, 0x11, 0x00


	//----- nvinfo : EIATTR_KPARAM_INFO
	.align		4
.L_20:
        /*0068*/ 	.byte	0x04, 0x17
        /*006a*/ 	.short	(.L_22 - .L_21)
.L_21:
        /*006c*/ 	.word	0x00000000
        /*0070*/ 	.short	0x0013
        /*0072*/ 	.short	0x0060
        /*0074*/ 	.byte	0x00, 0xf0, 0x11, 0x00


	//----- nvinfo : EIATTR_KPARAM_INFO
	.align		4
.L_22:
        /*0078*/ 	.byte	0x04, 0x17
        /*007a*/ 	.short	(.L_24 - .L_23)
.L_23:
        /*007c*/ 	.word	0x00000000
        /*0080*/ 	.short	0x0012
        /*0082*/ 	.short	0x005c
        /*0084*/ 	.byte	0x00, 0xf0, 0x11, 0x00


	//----- nvinfo : EIATTR_KPARAM_INFO
	.align		4
.L_24:
        /*0088*/ 	.byte	0x04, 0x17
        /*008a*/ 	.short	(.L_26 - .L_25)
.L_25:
        /*008c*/ 	.word	0x00000000
        /*0090*/ 	.short	0x0011
        /*0092*/ 	.short	0x0058
        /*0094*/ 	.byte	0x00, 0xf0, 0x11, 0x00


	//----- nvinfo : EIATTR_KPARAM_INFO
	.align		4
.L_26:
        /*0098*/ 	.byte	0x04, 0x17
        /*009a*/ 	.short	(.L_28 - .L_27)
.L_27:
        /*009c*/ 	.word	0x00000000
        /*00a0*/ 	.short	0x0010
        /*00a2*/ 	.short	0x0054
        /*00a4*/ 	.byte	0x00, 0xf0, 0x11, 0x00


	//----- nvinfo : EIATTR_KPARAM_INFO
	.align		4
.L_28:
        /*00a8*/ 	.byte	0x04, 0x17
        /*00aa*/ 	.short	(.L_30 - .L_29)
.L_29:
        /*00ac*/ 	.word	0x00000000
        /*00b0*/ 	.short	0x000f
        /*00b2*/ 	.short	0x0050
        /*00b4*/ 	.byte	0x00, 0xf0, 0x11, 0x00


	//----- nvinfo : EIATTR_KPARAM_INFO
	.align		4
.L_30:
        /*00b8*/ 	.byte	0x04, 0x17
        /*00ba*/ 	.short	(.L_32 - .L_31)
.L_31:
        /*00bc*/ 	.word	0x00000000
        /*00c0*/ 	.short	0x000e
        /*00c2*/ 	.short	0x004c
        /*00c4*/ 	.byte	0x00, 0xf0, 0x11, 0x00


	//----- nvinfo : EIATTR_KPARAM_INFO
	.align		4
.L_32:
        /*00c8*/ 	.byte	0x04, 0x17
        /*00ca*/ 	.short	(.L_34 - .L_33)
.L_33:
        /*00cc*/ 	.word	0x00000000
        /*00d0*/ 	.short	0x000d
        /*00d2*/ 	.short	0x0048
        /*00d4*/ 	.byte	0x00, 0xf0, 0x11, 0x00


	//----- nvinfo : EIATTR_KPARAM_INFO
	.align		4
.L_34:
        /*00d8*/ 	.byte	0x04, 0x17
        /*00da*/ 	.short	(.L_36 - .L_35)
.L_35:
        /*00dc*/ 	.word	0x00000000
        /*00e0*/ 	.short	0x000c
        /*00e2*/ 	.short	0x0044
        /*00e4*/ 	.byte	0x00, 0xf0, 0x11, 0x00


	//----- nvinfo : EIATTR_KPARAM_INFO
	.align		4
.L_36:
        /*00e8*/ 	.byte	0x04, 0x17
        /*00ea*/ 	.short	(.L_38 - .L_37)
.L_37:
        /*00ec*/ 	.word	0x00000000
        /*00f0*/ 	.short	0x000b
        /*00f2*/ 	.short	0x0040
        /*00f4*/ 	.byte	0x00, 0xf0, 0x11, 0x00


	//----- nvinfo : EIATTR_KPARAM_INFO
	.align		4
.L_38:
        /*00f8*/ 	.byte	0x04, 0x17
        /*00fa*/ 	.short	(.L_40 - .L_39)
.L_39:
        /*00fc*/ 	.word	0x00000000
        /*0100*/ 	.short	0x000a
        /*0102*/ 	.short	0x003c
        /*0104*/ 	.byte	0x00, 0xf0, 0x11, 0x00


	//----- nvinfo : EIATTR_KPARAM_INFO
	.align		4
.L_40:
        /*0108*/ 	.byte	0x04, 0x17
        /*010a*/ 	.short	(.L_42 - .L_41)
.L_41:
        /*010c*/ 	.word	0x00000000
        /*0110*/ 	.short	0x0009
        /*0112*/ 	.short	0x0038
        /*0114*/ 	.byte	0x00, 0xf0, 0x11, 0x00


	//----- nvinfo : EIATTR_KPARAM_INFO
	.align		4
.L_42:
        /*0118*/ 	.byte	0x04, 0x17
        /*011a*/ 	.short	(.L_44 - .L_43)
.L_43:
        /*011c*/ 	.word	0x00000000
        /*0120*/ 	.short	0x0008
        /*0122*/ 	.short	0x0034
        /*0124*/ 	.byte	0x00, 0xf0, 0x11, 0x00


	//----- nvinfo : EIATTR_KPARAM_INFO
	.align		4
.L_44:
        /*0128*/ 	.byte	0x04, 0x17
        /*012a*/ 	.short	(.L_46 - .L_45)
.L_45:
        /*012c*/ 	.word	0x00000000
        /*0130*/ 	.short	0x0007
        /*0132*/ 	.short	0x0030
        /*0134*/ 	.byte	0x00, 0xf0, 0x11, 0x00


	//----- nvinfo : EIATTR_KPARAM_INFO
	.align		4
.L_46:
        /*0138*/ 	.byte	0x04, 0x17
        /*013a*/ 	.short	(.L_48 - .L_47)
.L_47:
        /*013c*/ 	.word	0x00000000
        /*0140*/ 	.short	0x0006
        /*0142*/ 	.short	0x002c
        /*0144*/ 	.byte	0x00, 0xf0, 0x11, 0x00


	//----- nvinfo : EIATTR_KPARAM_INFO
	.align		4
.L_48:
        /*0148*/ 	.byte	0x04, 0x17
        /*014a*/ 	.short	(.L_50 - .L_49)
.L_49:
        /*014c*/ 	.word	0x00000000
        /*0150*/ 	.short	0x0005
        /*0152*/ 	.short	0x0028
        /*0154*/ 	.byte	0x00, 0xf0, 0x11, 0x00


	//----- nvinfo : EIATTR_KPARAM_INFO
	.align		4
.L_50:
        /*0158*/ 	.byte	0x04, 0x17
        /*015a*/ 	.short	(.L_52 - .L_51)
.L_51:
        /*015c*/ 	.word	0x00000000
        /*0160*/ 	.short	0x0004
        /*0162*/ 	.short	0x0020
        /*0164*/ 	.byte	0x00, 0xf4, 0x21, 0x00


	//----- nvinfo : EIATTR_KPARAM_INFO
	.align		4
.L_52:
        /*0168*/ 	.byte	0x04, 0x17
        /*016a*/ 	.short	(.L_54 - .L_53)
.L_53:
        /*016c*/ 	.word	0x00000000
        /*0170*/ 	.short	0x0003
        /*0172*/ 	.short	0x0018
        /*0174*/ 	.byte	0x00, 0xf4, 0x21, 0x00


	//----- nvinfo : EIATTR_KPARAM_INFO
	.align		4
.L_54:
        /*0178*/ 	.byte	0x04, 0x17
        /*017a*/ 	.short	(.L_56 - .L_55)
.L_55:
        /*017c*/ 	.word	0x00000000
        /*0180*/ 	.short	0x0002
        /*0182*/ 	.short	0x0010
        /*0184*/ 	.byte	0x00, 0xf4, 0x21, 0x00


	//----- nvinfo : EIATTR_KPARAM_INFO
	.align		4
.L_56:
        /*0188*/ 	.byte	0x04, 0x17
        /*018a*/ 	.short	(.L_58 - .L_57)
.L_57:
        /*018c*/ 	.word	0x00000000
        /*0190*/ 	.short	0x0001
        /*0192*/ 	.short	0x0008
        /*0194*/ 	.byte	0x00, 0xf4, 0x21, 0x00


	//----- nvinfo : EIATTR_KPARAM_INFO
	.align		4
.L_58:
        /*0198*/ 	.byte	0x04, 0x17
        /*019a*/ 	.short	(.L_60 - .L_59)
.L_59:
        /*019c*/ 	.word	0x00000000
        /*01a0*/ 	.short	0x0000
        /*01a2*/ 	.short	0x0000
        /*01a4*/ 	.byte	0x00, 0xf4, 0x21, 0x00


	//----- nvinfo : EIATTR_SPARSE_MMA_MASK
	.align		4
.L_60:
        /*01a8*/ 	.byte	0x03, 0x50
        /*01aa*/ 	.short	0x0000


	//----- nvinfo : EIATTR_MAXREG_COUNT
	.align		4
        /*01ac*/ 	.byte	0x03, 0x1b
        /*01ae*/ 	.short	0x00ff


	//----- nvinfo : EIATTR_NUM_BARRIERS
	.align		4
        /*01b0*/ 	.byte	0x02, 0x4c
        /*01b2*/ 	.byte	0x01
	.zero		1


	//----- nvinfo : EIATTR_ANNOTATIONS
	.align		4
        /*01b4*/ 	.byte	0x04, 0x55
        /*01b6*/ 	.short	(.L_62 - .L_61)


	//   ....[0]....
.L_61:
        /*01b8*/ 	.word	0x00000001
        /*01bc*/ 	.byte	0x60, 0x2c, 0x00, 0x00, 0x01, 0x00, 0x00, 0x00, 0x90, 0x2c, 0x00, 0x00, 0x01, 0x00, 0x00, 0x00
        /* <DEDUP_REMOVED lines=477> */
        /*1f9c*/ 	.byte	0xd0, 0xfa, 0x00, 0x00, 0x01, 0x00, 0x00, 0x00, 0x10, 0xfb, 0x00, 0x00


	//----- nvinfo : EIATTR_COOP_GROUP_MASK_REGIDS
	.align		4
.L_62:
        /*1fa8*/ 	.byte	0x04, 0x29
        /*1faa*/ 	.short	(.L_64 - .L_63)


	//   ....[0]....
.L_63:
        /*1fac*/ 	.word	0xffffffff


	//   ....[1]....
        /*1fb0*/ 	.word	0xffffffff


	//   ....[2]....
        /*1fb4*/ 	.word	0xffffffff


	//   ....[3]....
        /*1fb8*/ 	.word	0xffffffff


	//   ....[4]....
        /*1fbc*/ 	.word	0xffffffff


	//   ....[5]....
        /*1fc0*/ 	.word	0xffffffff


	//   ....[6]....
        /*1fc4*/ 	.word	0xffffffff


	//   ....[7]....
        /*1fc8*/ 	.word	0xffffffff


	//   ....[8]....
        /*1fcc*/ 	.word	0xffffffff


	//   ....[9]....
        /*1fd0*/ 	.word	0xffffffff


	//   ....[10]....
        /*1fd4*/ 	.word	0xffffffff


	//   ....[11]....
        /*1fd8*/ 	.word	0xffffffff


	//   ....[12]....
        /*1fdc*/ 	.word	0xffffffff


	//   ....[13]....
        /*1fe0*/ 	.word	0xffffffff


	//   ....[14]....
        /*1fe4*/ 	.word	0xffffffff


	//   ....[15]....
        /*1fe8*/ 	.word	0xffffffff


	//   ....[16]....
        /*1fec*/ 	.word	0xffffffff


	//   ....[17]....
        /*1ff0*/ 	.word	0xffffffff


	//   ....[18]....
        /*1ff4*/ 	.word	0xffffffff


	//   ....[19]....
        /*1ff8*/ 	.word	0xffffffff


	//----- nvinfo : EIATTR_COOP_GROUP_INSTR_OFFSETS
	.align		4
.L_64:
        /*1ffc*/ 	.byte	0x04, 0x28
        /*1ffe*/ 	.short	(.L_66 - .L_65)


	//   ....[0]....
.L_65:
        /*2000*/ 	.word	0x0000ce40


	//   ....[1]....
        /*2004*/ 	.word	0x0000ce80


	//   ....[2]....
        /*2008*/ 	.word	0x0000cea0


	//   ....[3]....
        /*200c*/ 	.word	0x0000cec0


	//   ....[4]....
        /*2010*/ 	.word	0x0000cee0


	//   ....[5]....
        /*2014*/ 	.word	0x0000cf10


	//   ....[6]....
        /*2018*/ 	.word	0x0000cf20


	//   ....[7]....
        /*201c*/ 	.word	0x0000cf40


	//   ....[8]....
        /*2020*/ 	.word	0x0000d0f0


	//   ....[9]....
        /*2024*/ 	.word	0x0000d110


	//   ....[10]....
        /*2028*/ 	.word	0x0000d590


	//   ....[11]....
        /*202c*/ 	.word	0x0000d5b0


	//   ....[12]....
        /*2030*/ 	.word	0x0000d5c0


	//   ....[13]....
        /*2034*/ 	.word	0x0000d5d0


	//   ....[14]....
        /*2038*/ 	.word	0x0000d620


	//   ....[15]....
        /*203c*/ 	.word	0x0000d630


	//   ....[16]....
        /*2040*/ 	.word	0x0000d640


	//   ....[17]....
        /*2044*/ 	.word	0x0000d650


	//   ....[18]....
        /*2048*/ 	.word	0x0000d7a0


	//   ....[19]....
        /*204c*/ 	.word	0x0000d7c0


	//----- nvinfo : EIATTR_VRC_CTA_INIT_COUNT
	.align		4
.L_66:
        /*2050*/ 	.byte	0x02, 0x4a
	.zero		1
	.zero		1


	//----- nvinfo : EIATTR_EXIT_INSTR_OFFSETS
	.align		4
        /*2054*/ 	.byte	0x04, 0x1c
        /*2056*/ 	.short	(.L_68 - .L_67)


	//   ....[0]....
.L_67:
        /*2058*/ 	.word	0x00015260


	//   ....[1]....
        /*205c*/ 	.word	0x00015290


	//----- nvinfo : EIATTR_REQNTID
	.align		4
.L_68:
        /*2060*/ 	.byte	0x04, 0x10
        /*2062*/ 	.short	(.L_70 - .L_69)
.L_69:
        /*2064*/ 	.word	0x00000080
        /*2068*/ 	.word	0x00000001
        /*206c*/ 	.word	0x00000001


	//----- nvinfo : EIATTR_CBANK_PARAM_SIZE
	.align		4
.L_70:
        /*2070*/ 	.byte	0x03, 0x19
        /*2072*/ 	.short	0x0088


	//----- nvinfo : EIATTR_PARAM_CBANK
	.align		4
        /*2074*/ 	.byte	0x04, 0x0a
        /*2076*/ 	.short	(.L_72 - .L_71)
	.align		4
.L_71:
        /*2078*/ 	.word	index@(.nv.constant0.attn_fwd)
        /*207c*/ 	.short	0x0380
        /*207e*/ 	.short	0x0088


	//----- nvinfo : EIATTR_SW_WAR
	.align		4
.L_72:
        /*2080*/ 	.byte	0x04, 0x36
        /*2082*/ 	.short	(.L_74 - .L_73)
.L_73:
        /*2084*/ 	.word	0x00000008
.L_74:


//--------------------- .nv.compat                --------------------------
	.section	.nv.compat,"",@"SHT_CUDA_COMPAT_INFO"
	.align	4
        /*0000*/ 	.byte	0x02, 0x02, 0x02, 0x00, 0x02, 0x05, 0x05, 0x00, 0x02, 0x03, 0x00, 0x00, 0x02, 0x06, 0x01, 0x00


//--------------------- .nv.callgraph             --------------------------
	.section	.nv.callgraph,"",@"SHT_CUDA_CALLGRAPH"
	.align	4
	.sectionentsize	8
	.align		4
        /*0000*/ 	.word	0x00000000
	.align		4
        /*0004*/ 	.word	0xffffffff
	.align		4
        /*0008*/ 	.word	0x00000000
	.align		4
        /*000c*/ 	.word	0xfffffffe
	.align		4
        /*0010*/ 	.word	0x00000000
	.align		4
        /*0014*/ 	.word	0xfffffffd
	.align		4
        /*0018*/ 	.word	0x00000000
	.align		4
        /*001c*/ 	.word	0xfffffffc


//--------------------- .nv.constant4             --------------------------
	.section	.nv.constant4,"a",@progbits
	.align	8
	.align		8
.nv.constant4:
        /*0000*/ 	.dword	_$_str


//--------------------- .text.attn_fwd            --------------------------
	.section	.text.attn_fwd,"ax",@progbits
	.align	128
        .global         attn_fwd
        .type           attn_fwd,@function
        .size           attn_fwd,(.L_x_3 - attn_fwd)
        .other          attn_fwd,@"STO_CUDA_ENTRY STV_DEFAULT"
attn_fwd:
.text.attn_fwd:
[----:B------:R-:W0:Y:S01]  /*0000*/  LDC R1, c[0x0][0x37c] ;  /* 0x0000df00ff017b82 */ /* 0x000e220000000800 */
[----:B------:R-:W1:Y:S07]  /*0010*/  S2R R6, SR_CTAID.X ;  /* 0x0000000000067919 */ /* 0x000e6e0000002500 */
[----:B------:R-:W2:Y:S01]  /*0020*/  S2UR UR8, SR_CTAID.Y ;  /* 0x00000000000879c3 */ /* 0x000ea20000002600 */
[----:B------:R-:W2:Y:S01]  /*0030*/  LDCU.64 UR4, c[0x0][0x3b0] ;  /* 0x00007600ff0477ac */ /* 0x000ea20008000a00 */
[----:B0-----:R-:W-:Y:S01]  /*0040*/  VIADD R1, R1, 0xfffff880 ;  /* 0xfffff88001017836 */ /* 0x001fe20000000000 */
[----:B------:R-:W0:Y:S01]  /*0050*/  S2R R9, SR_TID.X ;  /* 0x0000000000097919 */ /* 0x000e220000002100 */
[----:B------:R-:W3:Y:S04]  /*0060*/  LDCU.64 UR12, c[0x0][0x358] ;  /* 0x00006b00ff0c77ac */ /* 0x000ee80008000a00 */
[----:B------:R-:W4:Y:S08]  /*0070*/  LDC R3, c[0x0][0x3b8] ;  /* 0x0000ee00ff037b82 */ /* 0x000f300000000800 */
[----:B------:R-:W5:Y:S01]  /*0080*/  LDC.64 R10, c[0x0][0x380] ;  /* 0x0000e000ff0a7b82 */ /* 0x000f620000000a00 */
[----:B--2---:R-:W-:Y:S01]  /*0090*/  UIMAD UR4, UR8, UR4, URZ ;  /* 0x00000004080472a4 */ /* 0x004fe2000f8e02ff */
[----:B-1----:R-:W-:Y:S01]  /*00a0*/  IMAD.SHL.U32 R6, R6, 0x20, RZ ;  /* 0x0000002006067824 */ /* 0x002fe200078e00ff */
[----:B0-----:R-:W-:-:S04]  /*00b0*/  SHF.R.U32.HI R0, RZ, 0x5, R9 ;  /* 0x00000005ff007819 */ /* 0x001fc80000011609 */
[----:B------:R-:W-:Y:S02]  /*00c0*/  LOP3.LUT R2, R6, 0x1f, R9, 0xf8, !PT ;  /* 0x0000001f06027812 */ /* 0x000fe400078ef809 */
[----:B------:R-:W-:-:S03]  /*00d0*/  SGXT.U32 R0, R0, 0x2 ;  /* 0x000000020000781a */ /* 0x000fc60000000000 */
[----:B------:R-:W-:Y:S01]  /*00e0*/  IMAD R5, R2, UR5, RZ ;  /* 0x0000000502057c24 */ /* 0x000fe2000f8e02ff */
[----:B------:R-:W-:Y:S01]  /*00f0*/  USHF.R.S32.HI UR5, URZ, 0x1f, UR4 ;  /* 0x0000001fff057899 */ /* 0x000fe20008011404 */
[----:B----4-:R-:W-:-:S03]  /*0100*/  IMAD R7, R0, R3, RZ ;  /* 0x0000000300077224 */ /* 0x010fc600078e02ff */
[----:B-----5:R-:W-:Y:S02]  /*0110*/  IADD3 R2, P0, P1, R5, UR4, R10 ;  /* 0x0000000405027c10 */ /* 0x020fe4000f91e00a */
[----:B------:R-:W-:Y:S01]  /*0120*/  SHF.R.S32.HI R0, RZ, 0x1f, R5 ;  /* 0x0000001fff007819 */ /* 0x000fe20000011405 */
[----:B------:R-:W-:-:S03]  /*0130*/  IMAD R5, R3, 0x4, R7 ;  /* 0x0000000403057824 */ /* 0x000fc600078e0207 */
[----:B------:R-:W-:Y:S01]  /*0140*/  IADD3.X R0, PT, PT, R0, UR5, R11, P0, P1 ;  /* 0x0000000500007c10 */ /* 0x000fe200087e240b */
[----:B------:R-:W-:Y:S01]  /*0150*/  IMAD R15, R3, 0x4, R5 ;  /* 0x00000004030f7824 */ /* 0x000fe200078e0205 */
[-C--:B------:R-:W-:Y:S02]  /*0160*/  IADD3 R10, P0, PT, R7, R2.reuse, RZ ;  /* 0x00000002070a7210 */ /* 0x080fe40007f1e0ff */
[----:B------:R-:W-:Y:S02]  /*0170*/  IADD3 R12, P1, PT, R5, R2, RZ ;  /* 0x00000002050c7210 */ /* 0x000fe40007f3e0ff */
[----:B------:R-:W-:Y:S01]  /*0180*/  LEA.HI.X.SX32 R11, R7, R0, 0x1, P0 ;  /* 0x00000000070b7211 */ /* 0x000fe200000f0eff */
[----:B------:R-:W-:Y:S01]  /*0190*/  IMAD R7, R3, 0x4, R15 ;  /* 0x0000000403077824 */ /* 0x000fe200078e020f */
[----:B------:R-:W-:Y:S02]  /*01a0*/  IADD3 R14, P0, PT, R15, R2, RZ ;  /* 0x000000020f0e7210 */ /* 0x000fe40007f1e0ff */
[-C--:B------:R-:W-:Y:S01]  /*01b0*/  LEA.HI.X.SX32 R13, R5, R0.reuse, 0x1, P1 ;  /* 0x00000000050d7211 */ /* 0x080fe200008f0eff */
[----:B------:R-:W-:Y:S01]  /*01c0*/  IMAD R19, R3, 0x4, R7 ;  /* 0x0000000403137824 */ /* 0x000fe200078e0207 */
[----:B------:R-:W-:Y:S01]  /*01d0*/  LEA.HI.X.SX32 R15, R15, R0, 0x1, P0 ;  /* 0x000000000f0f7211 */ /* 0x000fe200000f0eff */
[----:B---3--:R0:W2:Y:S01]  /*01e0*/  LDG.E.U8 R4, desc[UR12][R10.64] ;  /* 0x0000000c0a047981 */ /* 0x0080a2000c1e1100 */
[----:B------:R-:W-:Y:S01]  /*01f0*/  IADD3 R16, P0, PT, R7, R2, RZ ;  /* 0x0000000207107210 */ /* 0x000fe20007f1e0ff */
[----:B------:R-:W-:-:S02]  /*0200*/  IMAD R21, R3, 0x4, R19 ;  /* 0x0000000403157824 */ /* 0x000fc400078e0213 */
[----:B------:R-:W2:Y:S01]  /*0210*/  LDG.E.U8 R5, desc[UR12][R12.64] ;  /* 0x0000000c0c057981 */ /* 0x000ea2000c1e1100 */
[----:B------:R-:W-:Y:S01]  /*0220*/  LEA.HI.X.SX32 R17, R7, R0, 0x1, P0 ;  /* 0x0000000007117211 */ /* 0x000fe200000f0eff */
[----:B------:R-:W-:Y:S01]  /*0230*/  IMAD R23, R3, 0x4, R21 ;  /* 0x0000000403177824 */ /* 0x000fe200078e0215 */
[----:B------:R-:W-:Y:S01]  /*0240*/  IADD3 R18, P0, PT, R19, R2, RZ ;  /* 0x0000000213127210 */ /* 0x000fe20007f1e0ff */
[----:B------:R1:W3:Y:S02]  /*0250*/  LDG.E.U8 R7, desc[UR12][R14.64] ;  /* 0x0000000c0e077981 */ /* 0x0002e4000c1e1100 */
[----:B------:R-:W-:Y:S01]  /*0260*/  IMAD R25, R3, 0x4, R23 ;  /* 0x0000000403197824 */ /* 0x000fe200078e0217 */
[----:B------:R-:W-:Y:S01]  /*0270*/  LEA.HI.X.SX32 R19, R19, R0, 0x1, P0 ;  /* 0x0000000013137211 */ /* 0x000fe200000f0eff */
[----:B------:R4:W3:Y:S01]  /*0280*/  LDG.E.U8 R24, desc[UR12][R16.64] ;  /* 0x0000000c10187981 */ /* 0x0008e2000c1e1100 */
[-C--:B0-----:R-:W-:Y:S02]  /*0290*/  IADD3 R10, P0, PT, R21, R2.reuse, RZ ;  /* 0x00000002150a7210 */ /* 0x081fe40007f1e0ff */
[----:B------:R-:W-:Y:S01]  /*02a0*/  IADD3 R20, P1, PT, R23, R2, RZ ;  /* 0x0000000217147210 */ /* 0x000fe20007f3e0ff */
[----:B------:R0:W5:Y:S01]  /*02b0*/  LDG.E.U8 R8, desc[UR12][R18.64] ;  /* 0x0000000c12087981 */ /* 0x000162000c1e1100 */
[----:B------:R-:W-:Y:S01]  /*02c0*/  LEA.HI.X.SX32 R11, R21, R0, 0x1, P0 ;  /* 0x00000000150b7211 */ /* 0x000fe200000f0eff */
[----:B-1----:R-:W-:Y:S01]  /*02d0*/  IMAD R15, R3, 0x4, R25 ;  /* 0x00000004030f7824 */ /* 0x002fe200078e0219 */
[----:B------:R-:W-:-:S03]  /*02e0*/  IADD3 R12, P0, PT, R25, R2, RZ ;  /* 0x00000002190c7210 */ /* 0x000fc60007f1e0ff */
[----:B----4-:R-:W-:Y:S01]  /*02f0*/  IMAD R17, R3, 0x4, R15 ;  /* 0x0000000403117824 */ /* 0x010fe200078e020f */
[-C--:B------:R-:W-:Y:S01]  /*0300*/  LEA.HI.X.SX32 R13, R25, R0.reuse, 0x1, P0 ;  /* 0x00000000190d7211 */ /* 0x080fe200000f0eff */
[----:B------:R-:W5:Y:S01]  /*0310*/  LDG.E.U8 R11, desc[UR12][R10.64] ;  /* 0x0000000c0a0b7981 */ /* 0x000f62000c1e1100 */
[----:B------:R-:W-:Y:S01]  /*0320*/  LEA.HI.X.SX32 R21, R23, R0, 0x1, P1 ;  /* 0x0000000017157211 */ /* 0x000fe200008f0eff */
[----:B------:R-:W-:Y:S01]  /*0330*/  IMAD R23, R3, 0x4, R17 ;  /* 0x0000000403177824 */ /* 0x000fe200078e0211 */
[----:B------:R-:W-:Y:S01]  /*0340*/  IADD3 R14, P0, PT, R15, R2, RZ ;  /* 0x000000020f0e7210 */ /* 0x000fe20007f1e0ff */
[----:B------:R-:W4:Y:S02]  /*0350*/  LDG.E.U8 R29, desc[UR12][R12.64] ;  /* 0x0000000c0c1d7981 */ /* 0x000f24000c1e1100 */
[----:B------:R-:W-:Y:S01]  /*0360*/  IMAD R25, R3, 0x4, R23 ;  /* 0x0000000403197824 */ /* 0x000fe200078e0217 */
[----:B------:R-:W-:Y:S01]  /*0370*/  LEA.HI.X.SX32 R15, R15, R0, 0x1, P0 ;  /* 0x000000000f0f7211 */ /* 0x000fe200000f0eff */
[----:B------:R1:W4:Y:S01]  /*0380*/  LDG.E.U8 R26, desc[UR12][R20.64] ;  /* 0x0000000c141a7981 */ /* 0x000322000c1e1100 */
[----:B------:R-:W-:-:S02]  /*0390*/  IADD3 R16, P0, PT, R17, R2, RZ ;  /* 0x0000000211107210 */ /* 0x000fc40007f1e0ff */
[----:B0-----:R-:W-:Y:S01]  /*03a0*/  IADD3 R18, P1, PT, R23, R2, RZ ;  /* 0x0000000217127210 */ /* 0x001fe20007f3e0ff */
[----:B------:R0:W2:Y:S01]  /*03b0*/  LDG.E.U8 R10, desc[UR12][R14.64] ;  /* 0x0000000c0e0a7981 */ /* 0x0000a2000c1e1100 */
[----:B------:R-:W-:Y:S02]  /*03c0*/  LEA.HI.X.SX32 R17, R17, R0, 0x1, P0 ;  /* 0x0000000011117211 */ /* 0x000fe400000f0eff */
[----:B------:R-:W-:Y:S01]  /*03d0*/  IADD3 R22, P0, PT, R25, R2, RZ ;  /* 0x0000000219167210 */ /* 0x000fe20007f1e0ff */
[----:B-1----:R-:W-:Y:S01]  /*03e0*/  IMAD R21, R3, 0x4, R25 ;  /* 0x0000000403157824 */ /* 0x002fe200078e0219 */
[-C--:B------:R-:W-:Y:S01]  /*03f0*/  LEA.HI.X.SX32 R19, R23, R0.reuse, 0x1, P1 ;  /* 0x0000000017137211 */ /* 0x080fe200008f0eff */
[----:B------:R-:W2:Y:S01]  /*0400*/  LDG.E.U8 R31, desc[UR12][R16.64] ;  /* 0x0000000c101f7981 */ /* 0x000ea2000c1e1100 */
[----:B------:R-:W-:Y:S01]  /*0410*/  LEA.HI.X.SX32 R23, R25, R0, 0x1, P0 ;  /* 0x0000000019177211 */ /* 0x000fe200000f0eff */
[----:B------:R-:W-:Y:S01]  /*0420*/  IMAD R25, R3, 0x4, R21 ;  /* 0x0000000403197824 */ /* 0x000fe200078e0215 */
[C---:B------:R-:W-:Y:S01]  /*0430*/  IADD3 R12, P0, PT, R21.reuse, R2, RZ ;  /* 0x00000002150c7210 */ /* 0x040fe20007f1e0ff */
[----:B------:R1:W2:Y:S03]  /*0440*/  LDG.E.U8 R28, desc[UR12][R18.64] ;  /* 0x0000000c121c7981 */ /* 0x0002a6000c1e1100 */
[----:B------:R-:W-:Y:S01]  /*0450*/  LEA.HI.X.SX32 R13, R21, R0, 0x1, P0 ;  /* 0x00000000150d7211 */ /* 0x000fe200000f0eff */
[----:B------:R-:W-:Y:S01]  /*0460*/  IMAD R21, R3, 0x4, R25 ;  /* 0x0000000403157824 */ /* 0x000fe200078e0219 */
[----:B0-----:R-:W-:Y:S01]  /*0470*/  IADD3 R14, P0, PT, R25, R2, RZ ;  /* 0x00000002190e7210 */ /* 0x001fe20007f1e0ff */
[----:B------:R0:W2:Y:S02]  /*0480*/  LDG.E.U8 R33, desc[UR12][R22.64] ;  /* 0x0000000c16217981 */ /* 0x0000a4000c1e1100 */
[----:B------:R-:W-:Y:S01]  /*0490*/  IMAD R27, R3, 0x4, R21 ;  /* 0x00000004031b7824 */ /* 0x000fe200078e0215 */
[----:B------:R-:W-:Y:S01]  /*04a0*/  LEA.HI.X.SX32 R15, R25, R0, 0x1, P0 ;  /* 0x00000000190f7211 */ /* 0x000fe200000f0eff */
[----:B------:R0:W2:Y:S02]  /*04b0*/  LDG.E.U8 R30, desc[UR12][R12.64] ;  /* 0x0000000c0c1e7981 */ /* 0x0000a4000c1e1100 */
[----:B-1----:R-:W-:Y:S01]  /*04c0*/  IMAD R19, R3, 0x4, R27 ;  /* 0x0000000403137824 */ /* 0x002fe200078e021b */
[----:B------:R-:W-:Y:S01]  /*04d0*/  IADD3 R16, P0, PT, R27, R2, RZ ;  /* 0x000000021b107210 */ /* 0x000fe20007f1e0ff */
[----:B------:R1:W2:Y:S02]  /*04e0*/  LDG.E.U8 R35, desc[UR12][R14.64] ;  /* 0x0000000c0e237981 */ /* 0x0002a4000c1e1100 */
[----:B0-----:R-:W-:Y:S01]  /*04f0*/  IMAD R23, R3, 0x4, R19 ;  /* 0x0000000403177824 */ /* 0x001fe200078e0213 */
[----:B------:R-:W-:-:S02]  /*0500*/  LEA.HI.X.SX32 R17, R27, R0, 0x1, P0 ;  /* 0x000000001b117211 */ /* 0x000fc400000f0eff */
[-C--:B------:R-:W-:Y:S01]  /*0510*/  IADD3 R20, P1, PT, R21, R2.reuse, RZ ;  /* 0x0000000215147210 */ /* 0x080fe20007f3e0ff */
[----:B------:R-:W-:Y:S01]  /*0520*/  IMAD R25, R3, 0x4, R23 ;  /* 0x0000000403197824 */ /* 0x000fe200078e0217 */
[----:B------:R-:W-:Y:S01]  /*0530*/  IADD3 R18, P0, PT, R19, R2, RZ ;  /* 0x0000000213127210 */ /* 0x000fe20007f1e0ff */
[----:B------:R-:W4:Y:S01]  /*0540*/  LDG.E.U8 R37, desc[UR12][R16.64] ;  /* 0x0000000c10257981 */ /* 0x000f22000c1e1100 */
[-C--:B------:R-:W-:Y:S01]  /*0550*/  LEA.HI.X.SX32 R21, R21, R0.reuse, 0x1, P1 ;  /* 0x0000000015157211 */ /* 0x080fe200008f0eff */
[----:B------:R-:W-:Y:S01]  /*0560*/  IMAD R27, R3, 0x4, R25 ;  /* 0x00000004031b7824 */ /* 0x000fe200078e0219 */
[----:B------:R-:W-:Y:S02]  /*0570*/  LEA.HI.X.SX32 R19, R19, R0, 0x1, P0 ;  /* 0x0000000013137211 */ /* 0x000fe400000f0eff */
[-C--:B------:R-:W-:Y:S01]  /*0580*/  IADD3 R12, P0, PT, R23, R2.reuse, RZ ;  /* 0x00000002170c7210 */ /* 0x080fe20007f1e0ff */
[----:B------:R0:W4:Y:S01]  /*0590*/  LDG.E.U8 R32, desc[UR12][R20.64] ;  /* 0x0000000c14207981 */ /* 0x000122000c1e1100 */
[----:B------:R-:W-:-:S02]  /*05a0*/  IADD3 R22, P1, PT, R25, R2, RZ ;  /* 0x0000000219167210 */ /* 0x000fc40007f3e0ff */
[----:B------:R-:W-:Y:S01]  /*05b0*/  LEA.HI.X.SX32 R13, R23, R0, 0x1, P0 ;  /* 0x00000000170d7211 */ /* 0x000fe200000f0eff */
[----:B------:R0:W4:Y:S01]  /*05c0*/  LDG.E.U8 R34, desc[UR12][R18.64] ;  /* 0x0000000c12227981 */ /* 0x000122000c1e1100 */
[----:B-1----:R-:W-:Y:S01]  /*05d0*/  IADD3 R14, P0, PT, R27, R2, RZ ;  /* 0x000000021b0e7210 */ /* 0x002fe20007f1e0ff */
[----:B0-----:R-:W-:-:S03]  /*05e0*/  IMAD R21, R3, 0x4, R27 ;  /* 0x0000000403157824 */ /* 0x001fc600078e021b */
[-C--:B------:R-:W-:Y:S01]  /*05f0*/  LEA.HI.X.SX32 R15, R27, R0.reuse, 0x1, P0 ;  /* 0x000000001b0f7211 */ /* 0x080fe200000f0eff */
[----:B------:R0:W4:Y:S01]  /*0600*/  LDG.E.U8 R39, desc[UR12][R12.64] ;  /* 0x0000000c0c277981 */ /* 0x000122000c1e1100 */
[----:B------:R-:W-:Y:S01]  /*0610*/  LEA.HI.X.SX32 R23, R25, R0, 0x1, P1 ;  /* 0x0000000019177211 */ /* 0x000fe200008f0eff */
[----:B------:R-:W-:Y:S01]  /*0620*/  IMAD R25, R3, 0x4, R21 ;  /* 0x0000000403197824 */ /* 0x000fe200078e0215 */
[C---:B------:R-:W-:Y:S01]  /*0630*/  IADD3 R16, P0, PT, R21.reuse, R2, RZ ;  /* 0x0000000215107210 */ /* 0x040fe20007f1e0ff */
[----:B------:R-:W4:Y:S03]  /*0640*/  LDG.E.U8 R41, desc[UR12][R14.64] ;  /* 0x0000000c0e297981 */ /* 0x000f26000c1e1100 */
[----:B------:R-:W-:Y:S01]  /*0650*/  LEA.HI.X.SX32 R17, R21, R0, 0x1, P0 ;  /* 0x0000000015117211 */ /* 0x000fe200000f0eff */
[----:B------:R-:W-:Y:S01]  /*0660*/  IMAD R21, R3, 0x4, R25 ;  /* 0x0000000403157824 */ /* 0x000fe200078e0219 */
[----:B------:R-:W-:Y:S01]  /*0670*/  IADD3 R18, P0, PT, R25, R2, RZ ;  /* 0x0000000219127210 */ /* 0x000fe20007f1e0ff */
[----:B------:R1:W4:Y:S02]  /*0680*/  LDG.E.U8 R36, desc[UR12][R22.64] ;  /* 0x0000000c16247981 */ /* 0x000324000c1e1100 */
[----:B------:R-:W-:Y:S01]  /*0690*/  IMAD R27, R3, 0x4, R21 ;  /* 0x00000004031b7824 */ /* 0x000fe200078e0215 */
[----:B------:R-:W-:Y:S01]  /*06a0*/  LEA.HI.X.SX32 R19, R25, R0, 0x1, P0 ;  /* 0x0000000019137211 */ /* 0x000fe200000f0eff */
[----:B------:R1:W4:Y:S03]  /*06b0*/  LDG.E.U8 R38, desc[UR12][R16.64] ;  /* 0x0000000c10267981 */ /* 0x000326000c1e1100 */
[----:B0-----:R-:W-:Y:S01]  /*06c0*/  IADD3 R12, P0, PT, R27, R2, RZ ;  /* 0x000000021b0c7210 */ /* 0x001fe20007f1e0ff */
[----:B------:R0:W4:Y:S01]  /*06d0*/  LDG.E.U8 R43, desc[UR12][R18.64] ;  /* 0x0000000c122b7981 */ /* 0x000122000c1e1100 */
[----:B-1----:R-:W-:-:S02]  /*06e0*/  IMAD R23, R3, 0x4, R27 ;  /* 0x0000000403177824 */ /* 0x002fc400078e021b */
[----:B------:R-:W-:Y:S02]  /*06f0*/  LEA.HI.X.SX32 R13, R27, R0, 0x1, P0 ;  /* 0x000000001b0d7211 */ /* 0x000fe400000f0eff */
[----:B------:R-:W-:Y:S01]  /*0700*/  IMAD R25, R3, 0x4, R23 ;  /* 0x0000000403197824 */ /* 0x000fe200078e0217 */
[-C--:B------:R-:W-:Y:S02]  /*0710*/  IADD3 R14, P0, PT, R23, R2.reuse, RZ ;  /* 0x00000002170e7210 */ /* 0x080fe40007f1e0ff */
[----:B------:R-:W4:Y:S01]  /*0720*/  LDG.E.U8 R45, desc[UR12][R12.64] ;  /* 0x0000000c0c2d7981 */ /* 0x000f22000c1e1100 */
[----:B------:R-:W-:Y:S02]  /*0730*/  IADD3 R20, P1, PT, R21, R2, RZ ;  /* 0x0000000215147210 */ /* 0x000fe40007f3e0ff */
[-C--:B------:R-:W-:Y:S01]  /*0740*/  LEA.HI.X.SX32 R15, R23, R0.reuse, 0x1, P0 ;  /* 0x00000000170f7211 */ /* 0x080fe200000f0eff */
[----:B------:R-:W-:Y:S01]  /*0750*/  IMAD R23, R3, 0x4, R25 ;  /* 0x0000000403177824 */ /* 0x000fe200078e0219 */
[----:B------:R-:W-:-:S02]  /*0760*/  LEA.HI.X.SX32 R21, R21, R0, 0x1, P1 ;  /* 0x0000000015157211 */ /* 0x000fc400008f0eff */
[----:B------:R-:W-:Y:S01]  /*0770*/  IADD3 R16, P0, PT, R25, R2, RZ ;  /* 0x0000000219107210 */ /* 0x000fe20007f1e0ff */
[----:B------:R-:W-:Y:S01]  /*0780*/  IMAD R27, R3, 0x4, R23 ;  /* 0x00000004031b7824 */ /* 0x000fe200078e0217 */
[----:B------:R-:W4:Y:S02]  /*0790*/  LDG.E.U8 R42, desc[UR12][R14.64] ;  /* 0x0000000c0e2a7981 */ /* 0x000f24000c1e1100 */
[----:B------:R-:W-:Y:S02]  /*07a0*/  LEA.HI.X.SX32 R17, R25, R0, 0x1, P0 ;  /* 0x0000000019117211 */ /* 0x000fe400000f0eff */
[----:B------:R1:W4:Y:S01]  /*07b0*/  LDG.E.U8 R40, desc[UR12][R20.64] ;  /* 0x0000000c14287981 */ /* 0x000322000c1e1100 */
[-C--:B0-----:R-:W-:Y:S02]  /*07c0*/  IADD3 R18, P0, PT, R27, R2.reuse, RZ ;  /* 0x000000021b127210 */ /* 0x081fe40007f1e0ff */
[----:B------:R-:W-:Y:S01]  /*07d0*/  IADD3 R22, P1, PT, R23, R2, RZ ;  /* 0x0000000217167210 */ /* 0x000fe20007f3e0ff */
[----:B------:R-:W4:Y:S01]  /*07e0*/  LDG.E.U8 R47, desc[UR12][R16.64] ;  /* 0x0000000c102f7981 */ /* 0x000f22000c1e1100 */
[-C--:B------:R-:W-:Y:S01]  /*07f0*/  LEA.HI.X.SX32 R19, R27, R0.reuse, 0x1, P0 ;  /* 0x000000001b137211 */ /* 0x080fe200000f0eff */
[----:B-1----:R-:W-:Y:S01]  /*0800*/  IMAD R21, R3, 0x4, R27 ;  /* 0x0000000403157824 */ /* 0x002fe200078e021b */
[----:B------:R-:W-:-:S03]  /*0810*/  LEA.HI.X.SX32 R23, R23, R0, 0x1, P1 ;  /* 0x0000000017177211 */ /* 0x000fc600008f0eff */
[----:B------:R-:W4:Y:S01]  /*0820*/  LDG.E.U8 R49, desc[UR12][R18.64] ;  /* 0x0000000c12317981 */ /* 0x000f22000c1e1100 */
[----:B------:R-:W-:Y:S01]  /*0830*/  IMAD R25, R3, 0x4, R21 ;  /* 0x0000000403197824 */ /* 0x000fe200078e0215 */
[C---:B------:R-:W-:Y:S02]  /*0840*/  IADD3 R12, P0, PT, R21.reuse, R2, RZ ;  /* 0x00000002150c7210 */ /* 0x040fe40007f1e0ff */
[----:B------:R0:W4:Y:S02]  /*0850*/  LDG.E.U8 R44, desc[UR12][R22.64] ;  /* 0x0000000c162c7981 */ /* 0x000124000c1e1100 */
[----:B------:R-:W-:Y:S01]  /*0860*/  LEA.HI.X.SX32 R13, R21, R0, 0x1, P0 ;  /* 0x00000000150d7211 */ /* 0x000fe200000f0eff */
[----:B------:R-:W-:Y:S01]  /*0870*/  IMAD R21, R3, 0x4, R25 ;  /* 0x0000000403157824 */ /* 0x000fe200078e0219 */
[----:B------:R-:W-:-:S03]  /*0880*/  IADD3 R14, P0, PT, R25, R2, RZ ;  /* 0x00000002190e7210 */ /* 0x000fc60007f1e0ff */
[----:B------:R-:W-:Y:S01]  /*0890*/  IMAD R27, R3, 0x4, R21 ;  /* 0x00000004031b7824 */ /* 0x000fe200078e0215 */
[----:B------:R-:W-:Y:S01]  /*08a0*/  LEA.HI.X.SX32 R15, R25, R0, 0x1, P0 ;  /* 0x00000000190f7211 */ /* 0x000fe200000f0eff */
[----:B------:R1:W4:Y:S02]  /*08b0*/  LDG.E.U8 R46, desc[UR12][R12.64] ;  /* 0x0000000c0c2e7981 */ /* 0x000324000c1e1100 */
[----:B0-----:R-:W-:Y:S01]  /*08c0*/  IMAD R23, R3, 0x4, R27 ;  /* 0x0000000403177824 */ /* 0x001fe200078e021b */
[C---:B------:R-:W-:Y:S01]  /*08d0*/  IADD3 R16, P0, PT, R27.reuse, R2, RZ ;  /* 0x000000021b107210 */ /* 0x040fe20007f1e0ff */
[----:B------:R0:W4:Y:S03]  /*08e0*/  LDG.E.U8 R51, desc[UR12][R14.64] ;  /* 0x0000000c0e337981 */ /* 0x000126000c1e1100 */
[----:B------:R-:W-:Y:S01]  /*08f0*/  LEA.HI.X.SX32 R17, R27, R0, 0x1, P0 ;  /* 0x000000001b117211 */ /* 0x000fe200000f0eff */
[----:B------:R-:W-:Y:S01]  /*0900*/  IMAD R25, R3, 0x4, R23 ;  /* 0x0000000403197824 */ /* 0x000fe200078e0217 */
[----:B------:R-:W-:-:S02]  /*0910*/  IADD3 R18, P0, PT, R23, R2, RZ ;  /* 0x0000000217127210 */ /* 0x000fc40007f1e0ff */
[----:B------:R-:W-:Y:S01]  /*0920*/  IADD3 R20, P1, PT, R21, R2, RZ ;  /* 0x0000000215147210 */ /* 0x000fe20007f3e0ff */
[----:B------:R-:W4:Y:S01]  /*0930*/  LDG.E.U8 R53, desc[UR12][R16.64] ;  /* 0x0000000c10357981 */ /* 0x000f22000c1e1100 */
[-C--:B------:R-:W-:Y:S01]  /*0940*/  LEA.HI.X.SX32 R19, R23, R0.reuse, 0x1, P0 ;  /* 0x0000000017137211 */ /* 0x080fe200000f0eff */
[----:B------:R-:W-:Y:S01]  /*0950*/  IMAD R23, R3, 0x4, R25 ;  /* 0x0000000403177824 */ /* 0x000fe200078e0219 */
[----:B------:R-:W-:Y:S02]  /*0960*/  LEA.HI.X.SX32 R21, R21, R0, 0x1, P1 ;  /* 0x0000000015157211 */ /* 0x000fe400008f0eff */
[----:B-1----:R-:W-:Y:S01]  /*0970*/  IADD3 R12, P0, PT, R25, R2, RZ ;  /* 0x00000002190c7210 */ /* 0x002fe20007f1e0ff */
[----:B------:R-:W-:Y:S01]  /*0980*/  IMAD R27, R3, 0x4, R23 ;  /* 0x00000004031b7824 */ /* 0x000fe200078e0217 */
[----:B------:R-:W4:Y:S02]  /*0990*/  LDG.E.U8 R50, desc[UR12][R18.64] ;  /* 0x0000000c12327981 */ /* 0x000f24000c1e1100 */
[----:B------:R-:W-:-:S02]  /*09a0*/  LEA.HI.X.SX32 R13, R25, R0, 0x1, P0 ;  /* 0x00000000190d7211 */ /* 0x000fc400000f0eff */
        /* <DEDUP_REMOVED lines=100> */
[----:B-1----:R-:W-:Y:S01]  /*0ff0*/  IMAD R21, R3, 0x4, R27 ;  /* 0x0000000403157824 */ /* 0x002fe200078e021b */
[----:B------:R-:W-:-:S03]  /*1000*/  LEA.HI.X.SX32 R19, R27, R0, 0x1, P0 ;  /* 0x000000001b137211 */ /* 0x000fc600000f0eff */
[----:B------:R-:W-:Y:S01]  /*1010*/  IMAD R25, R3, 0x4, R21 ;  /* 0x0000000403197824 */ /* 0x000fe200078e0215 */
[----:B------:R-:W-:Y:S02]  /*1020*/  IADD3 R12, P0, PT, R21, R2, RZ ;  /* 0x00000002150c7210 */ /* 0x000fe40007f1e0ff */
[-C--:B------:R-:W-:Y:S01]  /*1030*/  LEA.HI.X.SX32 R23, R23, R0.reuse, 0x1, P1 ;  /* 0x0000000017177211 */ /* 0x080fe200008f0eff */
[----:B------:R-:W-:Y:S01]  /*1040*/  IMAD R27, R3, 0x4, R25 ;  /* 0x00000004031b7824 */ /* 0x000fe200078e0219 */
[----:B------:R-:W-:Y:S01]  /*1050*/  LEA.HI.X.SX32 R13, R21, R0, 0x1, P0 ;  /* 0x00000000150d7211 */ /* 0x000fe200000f0eff */
[----:B------:R-:W4:Y:S01]  /*1060*/  LDG.E.U8 R19, desc[UR12][R18.64] ;  /* 0x0000000c12137981 */ /* 0x000f22000c1e1100 */
[-C--:B------:R-:W-:Y:S01]  /*1070*/  IADD3 R14, P0, PT, R25, R2.reuse, RZ ;  /* 0x00000002190e7210 */ /* 0x080fe20007f1e0ff */
[----:B------:R-:W-:Y:S01]  /*1080*/  IMAD R3, R3, 0x4, R27 ;  /* 0x0000000403037824 */ /* 0x000fe200078e021b */
[----:B------:R-:W-:Y:S01]  /*1090*/  IADD3 R20, P1, PT, R27, R2, RZ ;  /* 0x000000021b147210 */ /* 0x000fe20007f3e0ff */
[----:B------:R-:W4:Y:S01]  /*10a0*/  LDG.E.U8 R22, desc[UR12][R22.64] ;  /* 0x0000000c16167981 */ /* 0x000f22000c1e1100 */
[----:B------:R-:W-:-:S02]  /*10b0*/  LEA.HI.X.SX32 R15, R25, R0, 0x1, P0 ;  /* 0x00000000190f7211 */ /* 0x000fc400000f0eff */
[----:B------:R-:W-:Y:S01]  /*10c0*/  IADD3 R2, P0, PT, R3, R2, RZ ;  /* 0x0000000203027210 */ /* 0x000fe20007f1e0ff */
[----:B------:R0:W4:Y:S01]  /*10d0*/  LDG.E.U8 R12, desc[UR12][R12.64] ;  /* 0x0000000c0c0c7981 */ /* 0x000122000c1e1100 */
[-C--:B------:R-:W-:Y:S02]  /*10e0*/  LEA.HI.X.SX32 R21, R27, R0.reuse, 0x1, P1 ;  /* 0x000000001b157211 */ /* 0x080fe400008f0eff */
[----:B------:R-:W-:Y:S01]  /*10f0*/  LEA.HI.X.SX32 R3, R3, R0, 0x1, P0 ;  /* 0x0000000003037211 */ /* 0x000fe200000f0eff */
[----:B------:R-:W4:Y:S04]  /*1100*/  LDG.E.U8 R15, desc[UR12][R14.64] ;  /* 0x0000000c0e0f7981 */ /* 0x000f28000c1e1100 */
[----:B------:R-:W4:Y:S04]  /*1110*/  LDG.E.U8 R20, desc[UR12][R20.64] ;  /* 0x0000000c14147981 */ /* 0x000f28000c1e1100 */
[----:B------:R1:W4:Y:S01]  /*1120*/  LDG.E.U8 R3, desc[UR12][R2.64] ;  /* 0x0000000c02037981 */ /* 0x000322000c1e1100 */
[----:B------:R-:W1:Y:S01]  /*1130*/  S2UR UR4, SR_CgaCtaId ;  /* 0x00000000000479c3 */ /* 0x000e620000008800 */
[----:B------:R-:W-:Y:S01]  /*1140*/  LOP3.LUT R0, R9, 0x3f, RZ, 0xc0, !PT ;  /* 0x0000003f09007812 */ /* 0x000fe200078ec0ff */
[----:B--2---:R-:W-:Y:S01]  /*1150*/  IMAD R5, R5, 0x100, R4 ;  /* 0x0000010005057824 */ /* 0x004fe200078e0204 */
[----:B------:R-:W-:Y:S01]  /*1160*/  SHF.R.S32.HI R4, RZ, 0x6, R9 ;  /* 0x00000006ff047819 */ /* 0x000fe20000011409 */
[----:B------:R-:W-:Y:S01]  /*1170*/  UMOV UR9, 0x400 ;  /* 0x0000040000097882 */ /* 0x000fe20000000000 */
[----:B---3--:R-:W-:-:S02]  /*1180*/  IMAD R7, R24, 0x100, R7 ;  /* 0x0000010018077824 */ /* 0x008fc400078e0207 */
[----:B0-----:R-:W-:Y:S01]  /*1190*/  IMAD.SHL.U32 R13, R0, 0x2, RZ ;  /* 0x00000002000d7824 */ /* 0x001fe200078e00ff */
[----:B------:R-:W-:Y:S01]  /*11a0*/  SGXT R4, R4, 0x1 ;  /* 0x000000010404781a */ /* 0x000fe20000000200 */
[----:B------:R-:W-:Y:S01]  /*11b0*/  IMAD R10, R31, 0x100, R10 ;  /* 0x000001001f0a7824 */ /* 0x000fe200078e020a */
[----:B------:R-:W-:Y:S01]  /*11c0*/  F2FP.F16.E4M3.UNPACK_B R7, R7 ;  /* 0x00000007ff07723e */ /* 0x000fe200020006ff */
[----:B-----5:R-:W-:Y:S01]  /*11d0*/  IMAD R8, R11, 0x100, R8 ;  /* 0x000001000b087824 */ /* 0x020fe200078e0208 */
[----:B------:R-:W-:Y:S01]  /*11e0*/  LOP3.LUT R4, R13, 0x90, R4, 0x78, !PT ;  /* 0x000000900d047812 */ /* 0x000fe200078e7804 */
[----:B----4-:R-:W-:Y:S01]  /*11f0*/  IMAD R26, R29, 0x100, R26 ;  /* 0x000001001d1a7824 */ /* 0x010fe200078e021a */
[----:B------:R-:W-:Y:S01]  /*1200*/  F2FP.F16.E4M3.UNPACK_B R5, R5 ;  /* 0x00000005ff05723e */ /* 0x000fe200020006ff */
[----:B------:R-:W-:Y:S02]  /*1210*/  IMAD R28, R33, 0x100, R28 ;  /* 0x00000100211c7824 */ /* 0x000fe400078e021c */
[----:B------:R-:W-:-:S02]  /*1220*/  IMAD R30, R35, 0x100, R30 ;  /* 0x00000100231e7824 */ /* 0x000fc400078e021e */
[----:B------:R-:W-:Y:S01]  /*1230*/  IMAD R32, R37, 0x100, R32 ;  /* 0x0000010025207824 */ /* 0x000fe200078e0220 */
[----:B-1----:R-:W-:Y:S01]  /*1240*/  ULEA UR9, UR4, UR9, 0x18 ;  /* 0x0000000904097291 */ /* 0x002fe2000f8ec0ff */
[----:B------:R-:W-:Y:S01]  /*1250*/  IMAD R34, R39, 0x100, R34 ;  /* 0x0000010027227824 */ /* 0x000fe200078e0222 */
[----:B------:R-:W-:Y:S02]  /*1260*/  F2FP.F16.E4M3.UNPACK_B R10, R10 ;  /* 0x0000000aff0a723e */ /* 0x000fe400020006ff */
[----:B------:R-:W-:Y:S01]  /*1270*/  F2FP.F16.E4M3.UNPACK_B R8, R8 ;  /* 0x00000008ff08723e */ /* 0x000fe200020006ff */
[----:B------:R-:W-:-:S04]  /*1280*/  IMAD R36, R41, 0x100, R36 ;  /* 0x0000010029247824 */ /* 0x000fc800078e0224 */
[----:B------:R0:W-:Y:S01]  /*1290*/  STS.U16 [R4+UR9+0x200], R7 ;  /* 0x0002000704007988 */ /* 0x0001e20008000409 */
[----:B------:R-:W-:Y:S01]  /*12a0*/  F2FP.F16.E4M3.UNPACK_B R26, R26 ;  /* 0x0000001aff1a723e */ /* 0x000fe200020006ff */
[----:B------:R-:W-:Y:S01]  /*12b0*/  IMAD R38, R43, 0x100, R38 ;  /* 0x000001002b267824 */ /* 0x000fe200078e0226 */
[----:B------:R-:W-:Y:S01]  /*12c0*/  F2FP.F16.E4M3.UNPACK_B R28, R28 ;  /* 0x0000001cff1c723e */ /* 0x000fe200020006ff */
[----:B------:R1:W-:Y:S01]  /*12d0*/  STS.U16 [R4+UR9], R5 ;  /* 0x0000000504007988 */ /* 0x0003e20008000409 */
[----:B------:R-:W-:Y:S02]  /*12e0*/  F2FP.F16.E4M3.UNPACK_B R30, R30 ;  /* 0x0000001eff1e723e */ /* 0x000fe400020006ff */
[----:B------:R-:W-:Y:S02]  /*12f0*/  F2FP.F16.E4M3.UNPACK_B R32, R32 ;  /* 0x00000020ff20723e */ /* 0x000fe400020006ff */
[----:B------:R-:W-:Y:S02]  /*1300*/  F2FP.F16.E4M3.UNPACK_B R34, R34 ;  /* 0x00000022ff22723e */ /* 0x000fe400020006ff */
[----:B------:R-:W-:-:S02]  /*1310*/  F2FP.F16.E4M3.UNPACK_B R36, R36 ;  /* 0x00000024ff24723e */ /* 0x000fc400020006ff */
[----:B------:R-:W-:Y:S02]  /*1320*/  F2FP.F16.E4M3.UNPACK_B R38, R38 ;  /* 0x00000026ff26723e */ /* 0x000fe400020006ff */
[----:B------:R-:W-:Y:S02]  /*1330*/  LOP3.LUT R2, R4, 0x20, RZ, 0x3c, !PT ;  /* 0x0000002004027812 */ /* 0x000fe400078e3cff */
[----:B0-----:R-:W-:Y:S01]  /*1340*/  PRMT R7, R7, 0x7632, R7 ;  /* 0x0000763207077816 */ /* 0x001fe20000000007 */
[----:B------:R-:W-:Y:S02]  /*1350*/  IMAD R40, R45, 0x100, R40 ;  /* 0x000001002d287824 */ /* 0x000fe400078e0228 */
[----:B------:R-:W-:-:S03]  /*1360*/  IMAD R42, R47, 0x100, R42 ;  /* 0x000001002f2a7824 */ /* 0x000fc600078e022a */
[----:B------:R-:W-:Y:S01]  /*1370*/  F2FP.F16.E4M3.UNPACK_B R40, R40 ;  /* 0x00000028ff28723e */ /* 0x000fe200020006ff */
[----:B------:R0:W-:Y:S01]  /*1380*/  STS.U16 [R4+UR9+0x800], R10 ;  /* 0x0008000a04007988 */ /* 0x0001e20008000409 */
[----:B-1----:R-:W-:Y:S02]  /*1390*/  PRMT R5, R5, 0x7632, R5 ;  /* 0x0000763205057816 */ /* 0x002fe40000000005 */
[----:B------:R-:W-:Y:S01]  /*13a0*/  F2FP.F16.E4M3.UNPACK_B R42, R42 ;  /* 0x0000002aff2a723e */ /* 0x000fe200020006ff */
[----:B------:R-:W-:Y:S01]  /*13b0*/  IMAD R44, R49, 0x100, R44 ;  /* 0x00000100312c7824 */ /* 0x000fe200078e022c */
[----:B0-----:R-:W-:-:S04]  /*13c0*/  PRMT R10, R26, 0x7632, R10 ;  /* 0x000076321a0a7816 */ /* 0x001fc8000000000a */
[----:B------:R-:W-:Y:S01]  /*13d0*/  F2FP.F16.E4M3.UNPACK_B R44, R44 ;  /* 0x0000002cff2c723e */ /* 0x000fe200020006ff */
[----:B------:R-:W-:-:S05]  /*13e0*/  IMAD R46, R51, 0x100, R46 ;  /* 0x00000100332e7824 */ /* 0x000fca00078e022e */
[----:B------:R-:W-:Y:S01]  /*13f0*/  F2FP.F16.E4M3.UNPACK_B R46, R46 ;  /* 0x0000002eff2e723e */ /* 0x000fe200020006ff */
[----:B------:R0:W-:Y:S01]  /*1400*/  STS.U16 [R4+UR9+0x400], R8 ;  /* 0x0004000804007988 */ /* 0x0001e20008000409 */
[----:B------:R-:W-:Y:S02]  /*1410*/  IMAD R48, R53, 0x100, R48 ;  /* 0x0000010035307824 */ /* 0x000fe400078e0230 */
[----:B------:R-:W-:-:S03]  /*1420*/  IMAD R50, R55, 0x100, R50 ;  /* 0x0000010037327824 */ /* 0x000fc600078e0232 */
[----:B------:R-:W-:Y:S02]  /*1430*/  F2FP.F16.E4M3.UNPACK_B R48, R48 ;  /* 0x00000030ff30723e */ /* 0x000fe400020006ff */
[----:B------:R-:W-:Y:S01]  /*1440*/  F2FP.F16.E4M3.UNPACK_B R50, R50 ;  /* 0x00000032ff32723e */ /* 0x000fe200020006ff */
[----:B------:R-:W-:-:S05]  /*1450*/  IMAD R52, R57, 0x100, R52 ;  /* 0x0000010039347824 */ /* 0x000fca00078e0234 */
[----:B------:R-:W-:Y:S01]  /*1460*/  F2FP.F16.E4M3.UNPACK_B R52, R52 ;  /* 0x00000034ff34723e */ /* 0x000fe200020006ff */
[----:B------:R-:W-:-:S05]  /*1470*/  IMAD R54, R59, 0x100, R54 ;  /* 0x000001003b367824 */ /* 0x000fca00078e0236 */
[----:B------:R-:W-:Y:S01]  /*1480*/  F2FP.F16.E4M3.UNPACK_B R54, R54 ;  /* 0x00000036ff36723e */ /* 0x000fe200020006ff */
[----:B------:R-:W-:Y:S01]  /*1490*/  STS.U16 [R4+UR9+0x600], R26 ;  /* 0x0006001a04007988 */ /* 0x000fe20008000409 */
        /* <DEDUP_REMOVED lines=22> */
[----:B------:R-:W-:Y:S01]  /*1600*/  STS.U16 [R4+UR9+0xe00], R32 ;  /* 0x000e002004007988 */ /* 0x000fe20008000409 */
[----:B0-----:R-:W-:-:S03]  /*1610*/  PRMT R8, R8, 0x7632, R8 ;  /* 0x0000763208087816 */ /* 0x001fc60000000008 */
[----:B------:R-:W-:Y:S01]  /*1620*/  STS.U16 [R4+UR9+0x1000], R34 ;  /* 0x0010002204007988 */ /* 0x000fe20008000409 */
[----:B------:R-:W-:Y:S02]  /*1630*/  IMAD R19, R19, 0x100, R22 ;  /* 0x0000010013137824 */ /* 0x000fe400078e0216 */
[----:B------:R-:W-:-:S03]  /*1640*/  IMAD R12, R15, 0x100, R12 ;  /* 0x000001000f0c7824 */ /* 0x000fc600078e020c */
[----:B------:R-:W-:Y:S01]  /*1650*/  F2FP.F16.E4M3.UNPACK_B R19, R19 ;  /* 0x00000013ff13723e */ /* 0x000fe200020006ff */
[----:B------:R-:W-:Y:S01]  /*1660*/  IMAD R3, R3, 0x100, R20 ;  /* 0x0000010003037824 */ /* 0x000fe200078e0214 */
[----:B------:R-:W-:-:S04]  /*1670*/  F2FP.F16.E4M3.UNPACK_B R12, R12 ;  /* 0x0000000cff0c723e */ /* 0x000fc800020006ff */
[----:B------:R-:W-:Y:S01]  /*1680*/  F2FP.F16.E4M3.UNPACK_B R3, R3 ;  /* 0x00000003ff03723e */ /* 0x000fe200020006ff */
[----:B------:R-:W-:Y:S04]  /*1690*/  STS.U16 [R4+UR9+0x1200], R36 ;  /* 0x0012002404007988 */ /* 0x000fe80008000409 */
[----:B------:R0:W-:Y:S01]  /*16a0*/  STS.U16 [R4+UR9+0x3e00], R3 ;  /* 0x003e000304007988 */ /* 0x0001e20008000409 */
[----:B------:R-:W-:-:S03]  /*16b0*/  PRMT R11, R10, 0x7632, R11 ;  /* 0x000076320a0b7816 */ /* 0x000fc6000000000b */
[----:B------:R-:W-:Y:S01]  /*16c0*/  STS.U16 [R4+UR9+0x1400], R38 ;  /* 0x0014002604007988 */ /* 0x000fe20008000409 */
[----:B------:R-:W-:-:S03]  /*16d0*/  PRMT R13, R28, 0x7632, R13 ;  /* 0x000076321c0d7816 */ /* 0x000fc6000000000d */
[----:B------:R-:W-:Y:S01]  /*16e0*/  STS.U16 [R4+UR9+0x1600], R40 ;  /* 0x0016002804007988 */ /* 0x000fe20008000409 */
[----:B0-----:R-:W-:-:S03]  /*16f0*/  PRMT R3, R32, 0x7632, R3 ;  /* 0x0000763220037816 */ /* 0x001fc60000000003 */
[----:B------:R-:W-:Y:S01]  /*1700*/  STS.U16 [R4+UR9+0x1800], R42 ;  /* 0x0018002a04007988 */ /* 0x000fe20008000409 */
[----:B------:R-:W-:-:S03]  /*1710*/  PRMT R14, R30, 0x7632, R14 ;  /* 0x000076321e0e7816 */ /* 0x000fc6000000000e */
[----:B------:R-:W-:Y:S01]  /*1720*/  STS.U16 [R4+UR9+0x1a00], R44 ;  /* 0x001a002c04007988 */ /* 0x000fe20008000409 */
[----:B------:R-:W-:-:S03]  /*1730*/  VIADD R112, R6, 0x20 ;  /* 0x0000002006707836 */ /* 0x000fc60000000000 */
[----:B------:R-:W-:Y:S04]  /*1740*/  STS.U16 [R4+UR9+0x1c00], R46 ;  /* 0x001c002e04007988 */ /* 0x000fe80008000409 */
        /* <DEDUP_REMOVED lines=15> */
[----:B------:R0:W-:Y:S04]  /*1840*/  STS.U16 [R4+UR9+0x3c00], R12 ;  /* 0x003c000c04007988 */ /* 0x0001e80008000409 */
[----:B------:R1:W-:Y:S04]  /*1850*/  STS.U16 [R2+UR9+0x300], R7 ;  /* 0x0003000702007988 */ /* 0x0003e80008000409 */
[----:B------:R2:W-:Y:S01]  /*1860*/  STS.U16 [R2+UR9+0x100], R5 ;  /* 0x0001000502007988 */ /* 0x0005e20008000409 */
[----:B0-----:R-:W-:-:S02]  /*1870*/  PRMT R4, R34, 0x7632, R4 ;  /* 0x0000763222047816 */ /* 0x001fc40000000004 */
[----:B------:R-:W-:Y:S02]  /*1880*/  PRMT R12, R40, 0x7632, R12 ;  /* 0x00007632280c7816 */ /* 0x000fe4000000000c */
[----:B-1----:R-:W-:Y:S01]  /*1890*/  PRMT R7, R38, 0x7632, R7 ;  /* 0x0000763226077816 */ /* 0x002fe20000000007 */
[----:B------:R0:W-:Y:S01]  /*18a0*/  STS.U16 [R2+UR9+0xf00], R3 ;  /* 0x000f000302007988 */ /* 0x0001e20008000409 */
[----:B--2---:R-:W-:-:S03]  /*18b0*/  PRMT R5, R36, 0x7632, R5 ;  /* 0x0000763224057816 */ /* 0x004fc60000000005 */
[----:B------:R1:W-:Y:S01]  /*18c0*/  STS.U16 [R2+UR9+0x1500], R7 ;  /* 0x0015000702007988 */ /* 0x0003e20008000409 */
[----:B------:R-:W-:Y:S02]  /*18d0*/  ISETP.GE.AND P0, PT, R112, 0x1, PT ;  /* 0x000000017000780c */ /* 0x000fe40003f06270 */
[----:B0-----:R-:W-:Y:S01]  /*18e0*/  PRMT R3, R52, 0x7632, R3 ;  /* 0x0000763234037816 */ /* 0x001fe20000000003 */
[----:B------:R0:W-:Y:S01]  /*18f0*/  STS.U16 [R2+UR9+0x500], R8 ;  /* 0x0005000802007988 */ /* 0x0001e20008000409 */
[----:B-1----:R-:W-:-:S03]  /*1900*/  PRMT R7, R58, 0x7632, R7 ;  /* 0x000076323a077816 */ /* 0x002fc60000000007 */
[----:B------:R1:W-:Y:S04]  /*1910*/  STS.U16 [R2+UR9+0x700], R10 ;  /* 0x0007000a02007988 */ /* 0x0003e80008000409 */
[----:B------:R2:W-:Y:S01]  /*1920*/  STS.U16 [R2+UR9+0x900], R11 ;  /* 0x0009000b02007988 */ /* 0x0005e20008000409 */
[----:B0-----:R-:W-:-:S03]  /*1930*/  PRMT R8, R42, 0x7632, R8 ;  /* 0x000076322a087816 */ /* 0x001fc60000000008 */
[----:B------:R0:W-:Y:S01]  /*1940*/  STS.U16 [R2+UR9+0xb00], R13 ;  /* 0x000b000d02007988 */ /* 0x0001e20008000409 */
[----:B-1----:R-:W-:-:S03]  /*1950*/  PRMT R10, R44, 0x7632, R10 ;  /* 0x000076322c0a7816 */ /* 0x002fc6000000000a */
[----:B------:R1:W-:Y:S01]  /*1960*/  STS.U16 [R2+UR9+0xd00], R14 ;  /* 0x000d000e02007988 */ /* 0x0003e20008000409 */
[----:B--2---:R-:W-:-:S03]  /*1970*/  PRMT R11, R46, 0x7632, R11 ;  /* 0x000076322e0b7816 */ /* 0x004fc6000000000b */
[----:B------:R2:W-:Y:S01]  /*1980*/  STS.U16 [R2+UR9+0x1100], R4 ;  /* 0x0011000402007988 */ /* 0x0005e20008000409 */
[----:B0-----:R-:W-:-:S03]  /*1990*/  PRMT R13, R48, 0x7632, R13 ;  /* 0x00007632300d7816 */ /* 0x001fc6000000000d */
[----:B------:R0:W-:Y:S01]  /*19a0*/  STS.U16 [R2+UR9+0x1300], R5 ;  /* 0x0013000502007988 */ /* 0x0001e20008000409 */
[----:B-1----:R-:W-:-:S03]  /*19b0*/  PRMT R14, R50, 0x7632, R14 ;  /* 0x00007632320e7816 */ /* 0x002fc6000000000e */
[----:B------:R1:W-:Y:S01]  /*19c0*/  STS.U16 [R2+UR9+0x1700], R12 ;  /* 0x0017000c02007988 */ /* 0x0003e20008000409 */
[----:B--2---:R-:W-:-:S03]  /*19d0*/  PRMT R4, R54, 0x7632, R4 ;  /* 0x0000763236047816 */ /* 0x004fc60000000004 */
[----:B------:R2:W-:Y:S01]  /*19e0*/  STS.U16 [R2+UR9+0x2300], R3 ;  /* 0x0023000302007988 */ /* 0x0005e20008000409 */
[----:B0-----:R-:W-:Y:S02]  /*19f0*/  PRMT R5, R56, 0x7632, R5 ;  /* 0x0000763238057816 */ /* 0x001fe40000000005 */
[----:B-1----:R-:W-:Y:S01]  /*1a00*/  PRMT R12, R60, 0x7632, R12 ;  /* 0x000076323c0c7816 */ /* 0x002fe2000000000c */
[----:B------:R0:W-:Y:S01]  /*1a10*/  STS.U16 [R2+UR9+0x2900], R7 ;  /* 0x0029000702007988 */ /* 0x0001e20008000409 */
[----:B--2---:R-:W-:-:S03]  /*1a20*/  PRMT R3, R72, 0x7632, R3 ;  /* 0x0000763248037816 */ /* 0x004fc60000000003 */
        /* <DEDUP_REMOVED lines=16> */
[----:B-1----:R-:W-:Y:S02]  /*1b30*/  PRMT R5, R19, 0x7632, R5 ;  /* 0x0000763213057816 */ /* 0x002fe40000000005 */
[----:B--2---:R-:W-:Y:S01]  /*1b40*/  PRMT R12, R3, 0x7632, R12 ;  /* 0x00007632030c7816 */ /* 0x004fe2000000000c */
[----:B------:R-:W-:Y:S01]  /*1b50*/  STS.U16 [R2+UR9+0x2d00], R8 ;  /* 0x002d000802007988 */ /* 0x000fe20008000409 */
[----:B0-----:R-:W-:-:S03]  /*1b60*/  LOP3.LUT R3, R9, 0x60, RZ, 0xc0, !PT ;  /* 0x0000006009037812 */ /* 0x001fc600078ec0ff */
[----:B------:R0:W-:Y:S01]  /*1b70*/  STS.U16 [R2+UR9+0x2f00], R10 ;  /* 0x002f000a02007988 */ /* 0x0001e20008000409 */
[----:B------:R-:W-:-:S03]  /*1b80*/  IMAD.MOV.U32 R16, RZ, RZ, -0x800000 ;  /* 0xff800000ff107424 */ /* 0x000fc600078e00ff */
[----:B------:R-:W-:Y:S01]  /*1b90*/  STS.U16 [R2+UR9+0x3100], R11 ;  /* 0x0031000b02007988 */ /* 0x000fe20008000409 */
[----:B------:R-:W-:-:S03]  /*1ba0*/  IMAD.MOV.U32 R17, RZ, RZ, -0x800000 ;  /* 0xff800000ff117424 */ /* 0x000fc600078e00ff */
[----:B------:R-:W-:Y:S01]  /*1bb0*/  STS.U16 [R2+UR9+0x3300], R13 ;  /* 0x0033000d02007988 */ /* 0x000fe20008000409 */
[----:B------:R-:W-:-:S03]  /*1bc0*/  IMAD.MOV.U32 R18, RZ, RZ, -0x800000 ;  /* 0xff800000ff127424 */ /* 0x000fc600078e00ff */
[----:B------:R-:W-:Y:S01]  /*1bd0*/  STS.U16 [R2+UR9+0x3500], R14 ;  /* 0x0035000e02007988 */ /* 0x000fe20008000409 */
[----:B------:R-:W-:-:S03]  /*1be0*/  IMAD.MOV.U32 R19, RZ, RZ, -0x800000 ;  /* 0xff800000ff137424 */ /* 0x000fc600078e00ff */
[----:B------:R-:W-:Y:S01]  /*1bf0*/  STS.U16 [R2+UR9+0x3900], R4 ;  /* 0x0039000402007988 */ /* 0x000fe20008000409 */
[----:B------:R-:W-:-:S03]  /*1c00*/  IMAD.MOV.U32 R154, RZ, RZ, 0x3f800000 ;  /* 0x3f800000ff9a7424 */ /* 0x000fc600078e00ff */
[----:B------:R-:W-:Y:S01]  /*1c10*/  STS.U16 [R2+UR9+0x3b00], R5 ;  /* 0x003b000502007988 */ /* 0x000fe20008000409 */
[----:B------:R-:W-:-:S03]  /*1c20*/  IMAD.MOV.U32 R155, RZ, RZ, 0x3f800000 ;  /* 0x3f800000ff9b7424 */ /* 0x000fc600078e00ff */
[----:B------:R1:W-:Y:S01]  /*1c30*/  STS.U16 [R2+UR9+0x3d00], R7 ;  /* 0x003d000702007988 */ /* 0x0003e20008000409 */
[----:B------:R-:W-:-:S03]  /*1c40*/  IMAD.MOV.U32 R188, RZ, RZ, 0x3f800000 ;  /* 0x3f800000ffbc7424 */ /* 0x000fc600078e00ff */
[----:B------:R2:W-:Y:S01]  /*1c50*/  STS.U16 [R2+UR9+0x3f00], R12 ;  /* 0x003f000c02007988 */ /* 0x0005e20008000409 */
[----:B------:R-:W-:Y:S01]  /*1c60*/  IMAD.MOV.U32 R189, RZ, RZ, 0x3f800000 ;  /* 0x3f800000ffbd7424 */ /* 0x000fe200078e00ff */
[----:B------:R-:W-:Y:S02]  /*1c70*/  CS2R R96, SRZ ;  /* 0x0000000000607805 */ /* 0x000fe4000001ff00 */
[----:B------:R-:W-:Y:S02]  /*1c80*/  CS2R R98, SRZ ;  /* 0x0000000000627805 */ /* 0x000fe4000001ff00 */
[----:B------:R-:W-:Y:S02]  /*1c90*/  CS2R R76, SRZ ;  /* 0x00000000004c7805 */ /* 0x000fe4000001ff00 */
[----:B------:R-:W-:Y:S02]  /*1ca0*/  CS2R R78, SRZ ;  /* 0x00000000004e7805 */ /* 0x000fe4000001ff00 */
[----:B------:R-:W-:-:S02]  /*1cb0*/  CS2R R48, SRZ ;  /* 0x0000000000307805 */ /* 0x000fc4000001ff00 */
[----:B------:R-:W-:Y:S02]  /*1cc0*/  CS2R R50, SRZ ;  /* 0x0000000000327805 */ /* 0x000fe4000001ff00 */
        /* <DEDUP_REMOVED lines=26> */
[C---:B0-----:R-:W-:Y:S01]  /*1e70*/  LOP3.LUT R10, R9.reuse, 0x7f, RZ, 0xc0, !PT ;  /* 0x0000007f090a7812 */ /* 0x041fe200078ec0ff */
[C---:B-1----:R-:W-:Y:S02]  /*1e80*/  IMAD.SHL.U32 R7, R9.reuse, 0x40, RZ ;  /* 0x0000004009077824 */ /* 0x042fe400078e00ff */
[----:B------:R-:W-:Y:S02]  /*1e90*/  IMAD.SHL.U32 R4, R9, 0x8, RZ ;  /* 0x0000000809047824 */ /* 0x000fe400078e00ff */
[----:B--2---:R-:W-:Y:S01]  /*1ea0*/  IMAD.SHL.U32 R2, R3, 0x10, RZ ;  /* 0x0000001003027824 */ /* 0x004fe200078e00ff */
[----:B------:R-:W-:Y:S06]  /*1eb0*/  @!P0 BRA `(.L_x_0) ;  /* 0x000000f800308947 */ /* 0x000fec0003800000 */
[C---:B------:R-:W-:Y:S01]  /*1ec0*/  LOP3.LUT R5, R9.reuse, 0x10, RZ, 0xc0, !PT ;  /* 0x0000001009057812 */ /* 0x040fe200078ec0ff */
[----:B------:R-:W0:Y:S01]  /*1ed0*/  LDCU.64 UR16, c[0x0][0x3d0] ;  /* 0x00007a00ff1077ac */ /* 0x000e220008000a00 */
[--C-:B------:R-:W-:Y:S01]  /*1ee0*/  SHF.R.U32.HI R12, RZ, 0x1, R3.reuse ;  /* 0x00000001ff0c7819 */ /* 0x100fe20000011603 */
[----:B------:R-:W1:Y:S01]  /*1ef0*/  LDC.64 R20, c[0x0][0x390] ;  /* 0x0000e400ff147b82 */ /* 0x000e620000000a00 */
[C---:B------:R-:W-:Y:S01]  /*1f00*/  LOP3.LUT R8, R9.reuse, 0x7, RZ, 0xc0, !PT ;  /* 0x0000000709087812 */ /* 0x040fe200078ec0ff */
[----:B------:R-:W2:Y:S01]  /*1f10*/  LDCU.64 UR6, c[0x0][0x3c0] ;  /* 0x00007800ff0677ac */ /* 0x000ea20008000a00 */
[----:B------:R-:W-:Y:S01]  /*1f20*/  LOP3.LUT R16, R9, 0xf, RZ, 0xc0, !PT ;  /* 0x0000000f09107812 */ /* 0x000fe200078ec0ff */
[----:B------:R-:W-:Y:S01]  /*1f30*/  IMAD R18, R5, 0x4, R12 ;  /* 0x0000000405127824 */ /* 0x000fe200078e020c */
[C---:B------:R-:W-:Y:S01]  /*1f40*/  LOP3.LUT R5, R9.reuse, 0x3, RZ, 0xc0, !PT ;  /* 0x0000000309057812 */ /* 0x040fe200078ec0ff */
[----:B------:R-:W-:Y:S01]  /*1f50*/  IMAD.SHL.U32 R12, R9, 0x2, RZ ;  /* 0x00000002090c7824 */ /* 0x000fe200078e00ff */
[C---:B------:R-:W-:Y:S01]  /*1f60*/  LEA R14, R8.reuse, UR9, 0x6 ;  /* 0x00000009080e7c11 */ /* 0x040fe2000f8e30ff */
[C---:B------:R-:W-:Y:S01]  /*1f70*/  IMAD.SHL.U32 R11, R8.reuse, 0x10, RZ ;  /* 0x00000010080b7824 */ /* 0x040fe200078e00ff */
[----:B------:R-:W3:Y:S01]  /*1f80*/  LDC R86, c[0x0][0x3d8] ;  /* 0x0000f600ff567b82 */ /* 0x000ee20000000800 */
[----:B------:R-:W-:Y:S01]  /*1f90*/  IMAD R15, R8, 0x4, R3 ;  /* 0x00000004080f7824 */ /* 0x000fe200078e0203 */
[--C-:B------:R-:W-:Y:S01]  /*1fa0*/  LOP3.LUT R13, R4, 0x30, R12.reuse, 0x48, !PT ;  /* 0x00000030040d7812 */ /* 0x100fe200078e480c */
[----:B------:R-:W-:Y:S01]  /*1fb0*/  IMAD.SHL.U32 R4, R5, 0x2, RZ ;  /* 0x0000000205047824 */ /* 0x000fe200078e00ff */
[----:B------:R-:W-:Y:S01]  /*1fc0*/  LOP3.LUT R12, R11, 0x30, R12, 0x78, !PT ;  /* 0x000000300b0c7812 */ /* 0x000fe200078e780c */
[----:B------:R-:W-:Y:S01]  /*1fd0*/  IMAD R16, R16, 0x4, R5 ;  /* 0x0000000410107824 */ /* 0x000fe200078e0205 */
[----:B------:R-:W-:Y:S01]  /*1fe0*/  SHF.R.U32.HI R11, RZ, 0x2, R9 ;  /* 0x00000002ff0b7819 */ /* 0x000fe20000011609 */
[----:B0-----:R-:W-:Y:S01]  /*1ff0*/  UIMAD UR15, UR8, UR16, URZ ;  /* 0x00000010080f72a4 */ /* 0x001fe2000f8e02ff */
[----:B------:R-:W-:Y:S01]  /*2000*/  LEA.HI R3, R3, R4, RZ, 0x1e ;  /* 0x0000000403037211 */ /* 0x000fe200078ff0ff */
[----:B------:R-:W-:Y:S01]  /*2010*/  IMAD.SHL.U32 R3, R9, 0x80, RZ ;  /* 0x0000008009037824 */ /* 0x000fe200078e00ff */
[----:B------:R-:W-:Y:S01]  /*2020*/  SGXT.U32 R11, R11, 0x3 ;  /* 0x000000030b0b781a */ /* 0x000fe20000000000 */
[----:B------:R-:W-:Y:S01]  /*2030*/  USHF.R.S32.HI UR16, URZ, 0x1f, UR15 ;  /* 0x0000001fff107899 */ /* 0x000fe2000801140f */
[----:B------:R-:W-:Y:S01]  /*2040*/  IADD3 R2, PT, PT, R13, R14, R2 ;  /* 0x0000000e0d027210 */ /* 0x000fe20007ffe002 */
[----:B------:R-:W0:Y:S01]  /*2050*/  LDC R87, c[0x0][0x3d8] ;  /* 0x0000f600ff577b82 */ /* 0x000e220000000800 */
[----:B------:R-:W-:Y:S01]  /*2060*/  LOP3.LUT R8, R3, 0x200, RZ, 0xc0, !PT ;  /* 0x0000020003087812 */ /* 0x000fe200078ec0ff */
[----:B------:R-:W4:Y:S01]  /*2070*/  LDCU.64 UR4, c[0x0][0x388] ;  /* 0x00007100ff0477ac */ /* 0x000f220008000a00 */
[----:B------:R-:W-:Y:S01]  /*2080*/  LOP3.LUT R3, R11, R6, RZ, 0xfc, !PT ;  /* 0x000000060b037212 */ /* 0x000fe200078efcff */
[----:B------:R-:W-:Y:S01]  /*2090*/  IMAD.SHL.U32 R229, R16, 0x20, RZ ;  /* 0x0000002010e57824 */ /* 0x000fe200078e00ff */
[C-C-:B------:R-:W-:Y:S01]  /*20a0*/  LOP3.LUT R4, R6.reuse, 0x8, R11.reuse, 0xfe, !PT ;  /* 0x0000000806047812 */ /* 0x140fe200078efe0b */
[----:B--2---:R-:W-:Y:S01]  /*20b0*/  UIMAD UR6, UR8, UR6, URZ ;  /* 0x00000006080672a4 */ /* 0x004fe2000f8e02ff */
[C-C-:B------:R-:W-:Y:S01]  /*20c0*/  LOP3.LUT R5, R6.reuse, 0x10, R11.reuse, 0xfe, !PT ;  /* 0x0000001006057812 */ /* 0x140fe200078efe0b */
[----:B------:R-:W2:Y:S01]  /*20d0*/  LDC R88, c[0x0][0x3d8] ;  /* 0x0000f600ff587b82 */ /* 0x000ea20000000800 */
[----:B------:R-:W-:Y:S01]  /*20e0*/  LOP3.LUT R6, R6, 0x18, R11, 0xfe, !PT ;  /* 0x0000001806067812 */ /* 0x000fe200078efe0b */
[----:B------:R-:W-:Y:S01]  /*20f0*/  USHF.L.U32 UR74, UR7, 0x1, URZ ;  /* 0x00000001074a7899 */ /* 0x000fe200080006ff */
[----:B------:R-:W-:Y:S01]  /*2100*/  SHF.R.S32.HI R11, RZ, 0x3, R9 ;  /* 0x00000003ff0b7819 */ /* 0x000fe20000011409 */
[----:B------:R-:W-:Y:S01]  /*2110*/  UIMAD UR42, UR7, 0x3, URZ ;  /* 0x00000003072a78a4 */ /* 0x000fe2000f8e02ff */
[----:B------:R-:W-:Y:S01]  /*2120*/  LOP3.LUT R13, R8, 0x40, R7, 0xf8, !PT ;  /* 0x00000040080d7812 */ /* 0x000fe200078ef807 */
[----:B------:R-:W-:Y:S01]  /*2130*/  IMAD.U32 R7, R15, 0x40, R12 ;  /* 0x000000400f077824 */ /* 0x000fe200078e000c */
[----:B------:R-:W-:Y:S01]  /*2140*/  SGXT R12, R11, 0x1 ;  /* 0x000000010b0c781a */ /* 0x000fe20000000200 */
[----:B------:R-:W-:Y:S01]  /*2150*/  IMAD R11, R0, UR17, RZ ;  /* 0x00000011000b7c24 */ /* 0x000fe2000f8e02ff */
[----:B------:R-:W-:Y:S01]  /*2160*/  SHF.R.S32.HI R8, RZ, 0x1, R9 ;  /* 0x00000001ff087819 */ /* 0x000fe20000011409 */
[----:B------:R-:W5:Y:S01]  /*2170*/  LDC R89, c[0x0][0x3d8] ;  /* 0x0000f600ff597b82 */ /* 0x000f620000000800 */
[----:B------:R-:W-:Y:S01]  /*2180*/  LOP3.LUT R12, R12, 0x90, RZ, 0xc0, !PT ;  /* 0x000000900c0c7812 */ /* 0x000fe200078ec0ff */
[----:B----4-:R-:W-:Y:S01]  /*2190*/  UIADD3 UR11, UP0, UPT, UR6, UR4, URZ ;  /* 0x00000004060b7290 */ /* 0x010fe2000ff1e0ff */
[----:B------:R-:W-:Y:S01]  /*21a0*/  SGXT R8, R8, 0x1 ;  /* 0x000000010808781a */ /* 0x000fe20000000200 */
[----:B------:R-:W-:Y:S01]  /*21b0*/  USHF.R.S32.HI UR17, URZ, 0x1f, UR7 ;  /* 0x0000001fff117899 */ /* 0x000fe20008011407 */
[----:B-1----:R-:W-:Y:S01]  /*21c0*/  IADD3 R17, P0, P1, R11, UR15, R20 ;  /* 0x0000000f0b117c10 */ /* 0x002fe2000f91e014 */
[----:B------:R-:W-:Y:S01]  /*21d0*/  ULEA.HI.X.SX32 UR10, UR6, UR5, 0x1, UP0 ;  /* 0x00000005060a7291 */ /* 0x000fe200080f0eff */
[----:B------:R-:W-:Y:S01]  /*21e0*/  SHF.R.S32.HI R0, RZ, 0x1f, R11 ;  /* 0x0000001fff007819 */ /* 0x000fe2000001140b */
[----:B------:R-:W1:Y:S01]  /*21f0*/  LDC R14, c[0x0][0x3d8] ;  /* 0x0000f600ff0e7b82 */ /* 0x000e620000000800 */
[----:B------:R-:W-:Y:S01]  /*2200*/  LOP3.LUT R13, R13, 0x120, R8, 0xf8, !PT ;  /* 0x000001200d0d7812 */ /* 0x000fe200078ef808 */
[----:B------:R-:W-:Y:S01]  /*2210*/  USHF.L.U32 UR58, UR7, 0x2, URZ ;  /* 0x00000002073a7899 */ /* 0x000fe200080006ff */
[----:B------:R-:W-:Y:S01]  /*2220*/  IADD3.X R0, PT, PT, R0, UR16, R21, P0, P1 ;  /* 0x0000001000007c10 */ /* 0x000fe200087e2415 */
[----:B------:R-:W-:Y:S01]  /*2230*/  UIMAD UR26, UR7, 0x5, URZ ;  /* 0x00000005071a78a4 */ /* 0x000fe2000f8e02ff */
[--C-:B------:R-:W-:Y:S01]  /*2240*/  LOP3.LUT R8, R12, 0x10, R9.reuse, 0x78, !PT ;  /* 0x000000100c087812 */ /* 0x100fe200078e7809 */
[----:B------:R-:W-:Y:S01]  /*2250*/  UIMAD UR66, UR7, 0x6, URZ ;  /* 0x00000006074278a4 */ /* 0x000fe2000f8e02ff */
[----:B------:R-:W-:Y:S01]  /*2260*/  LOP3.LUT P0, RZ, R9, 0x3, RZ, 0xc0, !PT ;  /* 0x0000000309ff7812 */ /* 0x000fe2000780c0ff */
[----:B------:R-:W4:Y:S01]  /*2270*/  LDC R108, c[0x0][0x3d8] ;  /* 0x0000f600ff6c7b82 */ /* 0x000f220000000800 */
[----:B------:R-:W-:Y:S01]  /*2280*/  SHF.R.U32.HI R9, RZ, 0x6, R9 ;  /* 0x00000006ff097819 */ /* 0x000fe20000011609 */
[----:B------:R-:W-:Y:S01]  /*2290*/  UIMAD UR50, UR7, 0x7, URZ ;  /* 0x00000007073278a4 */ /* 0x000fe2000f8e02ff */
[----:B------:R-:W-:Y:S01]  /*22a0*/  LOP3.LUT R229, R229, R18, RZ, 0x3c, !PT ;  /* 0x00000012e5e57212 */ /* 0x000fe200078e3cff */
[----:B------:R-:W-:Y:S01]  /*22b0*/  USHF.L.U32 UR34, UR7, 0x3, URZ ;  /* 0x0000000307227899 */ /* 0x000fe200080006ff */
[----:B------:R-:W-:Y:S01]  /*22c0*/  SGXT.U32 R9, R9, 0x1 ;  /* 0x000000010909781a */ /* 0x000fe20000000000 */
[----:B------:R-:W-:Y:S01]  /*22d0*/  UIMAD UR20, UR7, 0x9, URZ ;  /* 0x00000009071478a4 */ /* 0x000fe2000f8e02ff */
[----:B------:R-:W-:Y:S01]  /*22e0*/  LOP3.LUT R8, R13, R8, RZ, 0xfc, !PT ;  /* 0x000000080d087212 */ /* 0x000fe200078efcff */
[----:B------:R-:W4:Y:S01]  /*22f0*/  LDC R109, c[0x0][0x3d8] ;  /* 0x0000f600ff6d7b82 */ /* 0x000f220000000800 */
[----:B------:R-:W-:Y:S01]  /*2300*/  UIMAD UR70, UR7, 0xa, URZ ;  /* 0x0000000a074678a4 */ /* 0x000fe2000f8e02ff */
[----:B---3--:R-:W-:Y:S01]  /*2310*/  IMAD R81, R9, R86, RZ ;  /* 0x0000005609517224 */ /* 0x008fe200078e02ff */
[----:B------:R-:W-:Y:S01]  /*2320*/  UIMAD UR62, UR7, 0xb, URZ ;  /* 0x0000000b073e78a4 */ /* 0x000fe2000f8e02ff */
[----:B------:R-:W-:Y:S01]  /*2330*/  IMAD.MOV.U32 R219, RZ, RZ, -0x800000 ;  /* 0xff800000ffdb7424 */ /* 0x000fe200078e00ff */
[----:B------:R-:W-:Y:S01]  /*2340*/  UIMAD UR54, UR7, 0xc, URZ ;  /* 0x0000000c073678a4 */ /* 0x000fe2000f8e02ff */
[C---:B------:R-:W-:Y:S01]  /*2350*/  IMAD R82, R86.reuse, 0x2, R81 ;  /* 0x0000000256527824 */ /* 0x040fe200078e0251 */
[----:B------:R-:W-:Y:S01]  /*2360*/  UIMAD UR46, UR7, 0xd, URZ ;  /* 0x0000000d072e78a4 */ /* 0x000fe2000f8e02ff */
[----:B------:R-:W3:Y:S01]  /*2370*/  LDC R110, c[0x0][0x3d8] ;  /* 0x0000f600ff6e7b82 */ /* 0x000ee20000000800 */
[----:B------:R-:W-:Y:S01]  /*2380*/  UIMAD UR38, UR7, 0xe, URZ ;  /* 0x0000000e072678a4 */ /* 0x000fe2000f8e02ff */
[C---:B------:R-:W-:Y:S01]  /*2390*/  IMAD R83, R86.reuse, 0x2, R82 ;  /* 0x0000000256537824 */ /* 0x040fe200078e0252 */
[----:B------:R-:W-:Y:S01]  /*23a0*/  UIMAD UR30, UR7, 0xf, URZ ;  /* 0x0000000f071e78a4 */ /* 0x000fe2000f8e02ff */
[----:B------:R-:W-:Y:S01]  /*23b0*/  IMAD.MOV.U32 R215, RZ, RZ, -0x800000 ;  /* 0xff800000ffd77424 */ /* 0x000fe200078e00ff */
[----:B------:R-:W-:Y:S01]  /*23c0*/  USHF.L.U32 UR22, UR7, 0x4, URZ ;  /* 0x0000000407167899 */ /* 0x000fe200080006ff */
[C---:B------:R-:W-:Y:S01]  /*23d0*/  IMAD R84, R86.reuse, 0x2, R83 ;  /* 0x0000000256547824 */ /* 0x040fe200078e0253 */
[----:B------:R-:W-:Y:S01]  /*23e0*/  UIMAD UR76, UR7, 0x11, URZ ;  /* 0x00000011074c78a4 */ /* 0x000fe2000f8e02ff */
[----:B------:R-:W3:Y:S01]  /*23f0*/  LDC R111, c[0x0][0x3d8] ;  /* 0x0000f600ff6f7b82 */ /* 0x000ee20000000800 */
[----:B------:R-:W-:Y:S01]  /*2400*/  UIMAD UR72, UR7, 0x12, URZ ;  /* 0x00000012074878a4 */ /* 0x000fe2000f8e02ff */
[C---:B------:R-:W-:Y:S01]  /*2410*/  IMAD R85, R86.reuse, 0x2, R84 ;  /* 0x0000000256557824 */ /* 0x040fe200078e0254 */
[----:B------:R-:W-:Y:S01]  /*2420*/  UIMAD UR68, UR7, 0x13, URZ ;  /* 0x00000013074478a4 */ /* 0x000fe2000f8e02ff */
[----:B------:R-:W-:Y:S01]  /*2430*/  VIADD R229, R229, UR9 ;  /* 0x00000009e5e57c36 */ /* 0x000fe20008000000 */
[----:B------:R-:W-:Y:S01]  /*2440*/  UIMAD UR64, UR7, 0x14, URZ ;  /* 0x00000014074078a4 */ /* 0x000fe2000f8e02ff */
[----:B------:R-:W-:Y:S01]  /*2450*/  IMAD R86, R86, 0x2, R85 ;  /* 0x0000000256567824 */ /* 0x000fe200078e0255 */
[----:B------:R-:W-:Y:S01]  /*2460*/  UIMAD UR60, UR7, 0x15, URZ ;  /* 0x00000015073c78a4 */ /* 0x000fe2000f8e02ff */
[----:B------:R-:W3:Y:S01]  /*2470*/  LDC R112, c[0x0][0x3d8] ;  /* 0x0000f600ff707b82 */ /* 0x000ee20000000800 */
[----:B------:R-:W-:Y:S01]  /*2480*/  UIMAD UR56, UR7, 0x16, URZ ;  /* 0x00000016073878a4 */ /* 0x000fe2000f8e02ff */
[----:B0-----:R-:W-:Y:S01]  /*2490*/  IMAD R87, R87, 0x2, R86 ;  /* 0x0000000257577824 */ /* 0x001fe200078e0256 */
[----:B------:R-:W-:Y:S01]  /*24a0*/  UIMAD UR52, UR7, 0x17, URZ ;  /* 0x00000017073478a4 */ /* 0x000fe2000f8e02ff */
[----:B------:R-:W-:Y:S01]  /*24b0*/  IMAD.MOV.U32 R155, RZ, RZ, 0x3f800000 ;  /* 0x3f800000ff9b7424 */ /* 0x000fe200078e00ff */
[----:B------:R-:W-:Y:S01]  /*24c0*/  UIMAD UR48, UR7, 0x18, URZ ;  /* 0x00000018073078a4 */ /* 0x000fe2000f8e02ff */
[----:B--2---:R-:W-:Y:S01]  /*24d0*/  IMAD R88, R88, 0x2, R87 ;  /* 0x0000000258587824 */ /* 0x004fe200078e0257 */
[----:B------:R-:W-:Y:S01]  /*24e0*/  UIMAD UR44, UR7, 0x19, URZ ;  /* 0x00000019072c78a4 */ /* 0x000fe2000f8e02ff */
[----:B------:R-:W0:Y:S01]  /*24f0*/  LDC R113, c[0x0][0x3d8] ;  /* 0x0000f600ff717b82 */ /* 0x000e220000000800 */
[----:B------:R-:W-:Y:S01]  /*2500*/  UIMAD UR40, UR7, 0x1a, URZ ;  /* 0x0000001a072878a4 */ /* 0x000fe2000f8e02ff */
[----:B-----5:R-:W-:Y:S01]  /*2510*/  IMAD R89, R89, 0x2, R88 ;  /* 0x0000000259597824 */ /* 0x020fe200078e0258 */
[----:B------:R-:W-:Y:S01]  /*2520*/  UIMAD UR36, UR7, 0x1b, URZ ;  /* 0x0000001b072478a4 */ /* 0x000fe2000f8e02ff */
[----:B------:R-:W-:Y:S01]  /*2530*/  IMAD.MOV.U32 R188, RZ, RZ, 0x3f800000 ;  /* 0x3f800000ffbc7424 */ /* 0x000fe200078e00ff */
[----:B------:R-:W-:Y:S01]  /*2540*/  UIMAD UR32, UR7, 0x1c, URZ ;  /* 0x0000001c072078a4 */ /* 0x000fe2000f8e02ff */
[----:B-1----:R-:W-:Y:S01]  /*2550*/  IMAD R93, R14, 0x2, R89 ;  /* 0x000000020e5d7824 */ /* 0x002fe200078e0259 */
[----:B------:R-:W-:Y:S01]  /*2560*/  UIMAD UR28, UR7, 0x1d, URZ ;  /* 0x0000001d071c78a4 */ /* 0x000fe2000f8e02ff */
[----:B------:R-:W1:Y:S01]  /*2570*/  LDC R114, c[0x0][0x3d8] ;  /* 0x0000f600ff727b82 */ /* 0x000e620000000800 */
[----:B------:R-:W-:Y:S01]  /*2580*/  UIMAD UR24, UR7, 0x1e, URZ ;  /* 0x0000001e071878a4 */ /* 0x000fe2000f8e02ff */
[----:B----4-:R-:W-:Y:S01]  /*2590*/  IMAD R108, R108, 0x2, R93 ;  /* 0x000000026c6c7824 */ /* 0x010fe200078e025d */
[----:B------:R-:W-:Y:S01]  /*25a0*/  UIMAD UR21, UR7, 0x1f, URZ ;  /* 0x0000001f071578a4 */ /* 0x000fe2000f8e02ff */
[----:B------:R-:W-:Y:S01]  /*25b0*/  IMAD.MOV.U32 R189, RZ, RZ, 0x3f800000 ;  /* 0x3f800000ffbd7424 */ /* 0x000fe200078e00ff */
[----:B------:R-:W-:Y:S01]  /*25c0*/  USHF.L.U32 UR19, UR7, 0x5, URZ ;  /* 0x0000000507137899 */ /* 0x000fe200080006ff */
[----:B------:R-:W-:Y:S01]  /*25d0*/  IMAD R109, R109, 0x2, R108 ;  /* 0x000000026d6d7824 */ /* 0x000fe200078e026c */
[----:B------:R-:W-:Y:S01]  /*25e0*/  UIMAD UR18, UR7, 0x21, URZ ;  /* 0x00000021071278a4 */ /* 0x000fe2000f8e02ff */
[----:B------:R-:W2:Y:S01]  /*25f0*/  LDC R115, c[0x0][0x3d8] ;  /* 0x0000f600ff737b82 */ /* 0x000ea20000000800 */
[----:B------:R-:W-:Y:S01]  /*2600*/  UIMAD UR77, UR7, 0x22, URZ ;  /* 0x00000022074d78a4 */ /* 0x000fe2000f8e02ff */
[----:B---3--:R-:W-:Y:S01]  /*2610*/  IMAD R110, R110, 0x2, R109 ;  /* 0x000000026e6e7824 */ /* 0x008fe200078e026d */
[----:B------:R-:W-:-:S02]  /*2620*/  UIMAD UR75, UR7, 0x23, URZ ;  /* 0x00000023074b78a4 */ /* 0x000fc4000f8e02ff */
[----:B------:R-:W-:Y:S01]  /*2630*/  UIMAD UR73, UR7, 0x24, URZ ;  /* 0x00000024074978a4 */ /* 0x000fe2000f8e02ff */
[----:B------:R-:W-:Y:S01]  /*2640*/  IMAD R111, R111, 0x2, R110 ;  /* 0x000000026f6f7824 */ /* 0x000fe200078e026e */
[----:B------:R-:W-:Y:S01]  /*2650*/  UIMAD UR71, UR7, 0x25, URZ ;  /* 0x00000025074778a4 */ /* 0x000fe2000f8e02ff */
[----:B------:R-:W3:Y:S01]  /*2660*/  LDC R116, c[0x0][0x3d8] ;  /* 0x0000f600ff747b82 */ /* 0x000ee20000000800 */
[----:B------:R-:W-:Y:S01]  /*2670*/  UIMAD UR69, UR7, 0x26, URZ ;  /* 0x00000026074578a4 */ /* 0x000fe2000f8e02ff */
[----:B------:R-:W-:Y:S01]  /*2680*/  IMAD R112, R112, 0x2, R111 ;  /* 0x0000000270707824 */ /* 0x000fe200078e026f */
[----:B------:R-:W-:Y:S02]  /*2690*/  UIMAD UR67, UR7, 0x27, URZ ;  /* 0x00000027074378a4 */ /* 0x000fe4000f8e02ff */
[----:B------:R-:W-:Y:S01]  /*26a0*/  UIMAD UR65, UR7, 0x28, URZ ;  /* 0x00000028074178a4 */ /* 0x000fe2000f8e02ff */
[----:B0-----:R-:W-:Y:S01]  /*26b0*/  IMAD R113, R113, 0x2, R112 ;  /* 0x0000000271717824 */ /* 0x001fe200078e0270 */
[----:B------:R-:W-:Y:S01]  /*26c0*/  UIMAD UR63, UR7, 0x29, URZ ;  /* 0x00000029073f78a4 */ /* 0x000fe2000f8e02ff */
[----:B------:R-:W0:Y:S01]  /*26d0*/  LDC R117, c[0x0][0x3d8] ;  /* 0x0000f600ff757b82 */ /* 0x000e220000000800 */
[----:B------:R-:W-:Y:S01]  /*26e0*/  UIMAD UR61, UR7, 0x2a, URZ ;  /* 0x0000002a073d78a4 */ /* 0x000fe2000f8e02ff */
[----:B-1----:R-:W-:Y:S01]  /*26f0*/  IMAD R114, R114, 0x2, R113 ;  /* 0x0000000272727824 */ /* 0x002fe200078e0271 */
[----:B------:R-:W-:-:S02]  /*2700*/  UIMAD UR59, UR7, 0x2b, URZ ;  /* 0x0000002b073b78a4 */ /* 0x000fc4000f8e02ff */
[----:B------:R-:W-:Y:S02]  /*2710*/  UIMAD UR57, UR7, 0x2c, URZ ;  /* 0x0000002c073978a4 */ /* 0x000fe4000f8e02ff */
[----:B------:R-:W-:Y:S01]  /*2720*/  UIMAD UR55, UR7, 0x2d, URZ ;  /* 0x0000002d073778a4 */ /* 0x000fe2000f8e02ff */
[----:B------:R-:W1:Y:S01]  /*2730*/  LDC R118, c[0x0][0x3d8] ;  /* 0x0000f600ff767b82 */ /* 0x000e620000000800 */
[----:B--2---:R-:W-:Y:S01]  /*2740*/  IMAD R115, R115, 0x2, R114 ;  /* 0x0000000273737824 */ /* 0x004fe200078e0272 */
[----:B------:R-:W-:Y:S02]  /*2750*/  UIMAD UR53, UR7, 0x2e, URZ ;  /* 0x0000002e073578a4 */ /* 0x000fe4000f8e02ff */
[----:B------:R-:W-:Y:S02]  /*2760*/  UIMAD UR51, UR7, 0x2f, URZ ;  /* 0x0000002f073378a4 */ /* 0x000fe4000f8e02ff */
[----:B------:R-:W-:Y:S02]  /*2770*/  UIMAD UR49, UR7, 0x30, URZ ;  /* 0x00000030073178a4 */ /* 0x000fe4000f8e02ff */
[----:B------:R-:W2:Y:S01]  /*2780*/  LDC R119, c[0x0][0x3d8] ;  /* 0x0000f600ff777b82 */ /* 0x000ea20000000800 */
[----:B---3--:R-:W-:Y:S01]  /*2790*/  IMAD R116, R116, 0x2, R115 ;  /* 0x0000000274747824 */ /* 0x008fe200078e0273 */
[----:B------:R-:W-:-:S02]  /*27a0*/  UIMAD UR47, UR7, 0x31, URZ ;  /* 0x00000031072f78a4 */ /* 0x000fc4000f8e02ff */
[----:B------:R-:W-:Y:S02]  /*27b0*/  UIMAD UR45, UR7, 0x32, URZ ;  /* 0x00000032072d78a4 */ /* 0x000fe4000f8e02ff */
[----:B------:R-:W-:Y:S02]  /*27c0*/  UIMAD UR43, UR7, 0x33, URZ ;  /* 0x00000033072b78a4 */ /* 0x000fe4000f8e02ff */
[----:B------:R-:W3:Y:S01]  /*27d0*/  LDC R120, c[0x0][0x3d8] ;  /* 0x0000f600ff787b82 */ /* 0x000ee20000000800 */
[----:B0-----:R-:W-:Y:S01]  /*27e0*/  IMAD R117, R117, 0x2, R116 ;  /* 0x0000000275757824 */ /* 0x001fe200078e0274 */
[----:B------:R-:W-:Y:S02]  /*27f0*/  UIMAD UR41, UR7, 0x34, URZ ;  /* 0x00000034072978a4 */ /* 0x000fe4000f8e02ff */
[----:B------:R-:W-:Y:S02]  /*2800*/  UIMAD UR39, UR7, 0x35, URZ ;  /* 0x00000035072778a4 */ /* 0x000fe4000f8e02ff */
[----:B------:R-:W-:-:S02]  /*2810*/  UIMAD UR37, UR7, 0x36, URZ ;  /* 0x00000036072578a4 */ /* 0x000fc4000f8e02ff */
[----:B------:R-:W0:Y:S01]  /*2820*/  LDC R121, c[0x0][0x3d8] ;  /* 0x0000f600ff797b82 */ /* 0x000e220000000800 */
[----:B-1----:R-:W-:Y:S01]  /*2830*/  IMAD R118, R118, 0x2, R117 ;  /* 0x0000000276767824 */ /* 0x002fe200078e0275 */
[----:B------:R-:W-:Y:S02]  /*2840*/  UIMAD UR35, UR7, 0x37, URZ ;  /* 0x00000037072378a4 */ /* 0x000fe4000f8e02ff */
[----:B------:R-:W-:Y:S02]  /*2850*/  UIMAD UR33, UR7, 0x38, URZ ;  /* 0x00000038072178a4 */ /* 0x000fe4000f8e02ff */
[----:B------:R-:W-:Y:S02]  /*2860*/  UIMAD UR31, UR7, 0x39, URZ ;  /* 0x00000039071f78a4 */ /* 0x000fe4000f8e02ff */
[----:B------:R-:W1:Y:S01]  /*2870*/  LDC R122, c[0x0][0x3d8] ;  /* 0x0000f600ff7a7b82 */ /* 0x000e620000000800 */
[----:B--2---:R-:W-:Y:S01]  /*2880*/  IMAD R119, R119, 0x2, R118 ;  /* 0x0000000277777824 */ /* 0x004fe200078e0276 */
[----:B------:R-:W-:-:S02]  /*2890*/  UIMAD UR29, UR7, 0x3a, URZ ;  /* 0x0000003a071d78a4 */ /* 0x000fc4000f8e02ff */
[----:B------:R-:W-:Y:S02]  /*28a0*/  UIMAD UR27, UR7, 0x3b, URZ ;  /* 0x0000003b071b78a4 */ /* 0x000fe4000f8e02ff */
[----:B------:R-:W-:Y:S02]  /*28b0*/  UIMAD UR25, UR7, 0x3c, URZ ;  /* 0x0000003c071978a4 */ /* 0x000fe4000f8e02ff */
[----:B------:R-:W2:Y:S01]  /*28c0*/  LDC R123, c[0x0][0x3d8] ;  /* 0x0000f600ff7b7b82 */ /* 0x000ea20000000800 */
[----:B---3--:R-:W-:Y:S01]  /*28d0*/  IMAD R120, R120, 0x2, R119 ;  /* 0x0000000278787824 */ /* 0x008fe200078e0277 */
[----:B------:R-:W-:Y:S01]  /*28e0*/  UIMAD UR23, UR7, 0x3d, URZ ;  /* 0x0000003d071778a4 */ /* 0x000fe2000f8e02ff */
[----:B------:R-:W-:Y:S01]  /*28f0*/  UMOV UR4, URZ ;  /* 0x000000ff00047c82 */ /* 0x000fe20008000000 */
[----:B------:R-:W-:Y:S01]  /*2900*/  UMOV UR5, URZ ;  /* 0x000000ff00057c82 */ /* 0x000fe20008000000 */
[----:B------:R-:W-:Y:S01]  /*2910*/  UMOV UR6, URZ ;  /* 0x000000ff00067c82 */ /* 0x000fe20008000000 */
[----:B------:R-:W3:Y:S02]  /*2920*/  LDCU UR14, c[0x0][0x3a8] ;  /* 0x00007500ff0e77ac */ /* 0x000ee40008000800 */
[----:B------:R-:W4:Y:S01]  /*2930*/  LDC R124, c[0x0][0x3d8] ;  /* 0x0000f600ff7c7b82 */ /* 0x000f220000000800 */
[----:B0-----:R-:W-:Y:S01]  /*2940*/  IMAD R121, R121, 0x2, R120 ;  /* 0x0000000279797824 */ /* 0x001fe200078e0278 */
[----:B------:R-:W0:Y:S01]  /*2950*/  LDCU UR15, c[0x0][0x3d4] ;  /* 0x00007a80ff0f77ac */ /* 0x000e220008000800 */
[----:B------:R-:W0:Y:S05]  /*2960*/  LDCU UR16, c[0x0][0x3c4] ;  /* 0x00007880ff1077ac */ /* 0x000e2a0008000800 */
[----:B------:R-:W5:Y:S01]  /*2970*/  LDC R125, c[0x0][0x3d8] ;  /* 0x0000f600ff7d7b82 */ /* 0x000f620000000800 */
[----:B-1----:R-:W-:-:S07]  /*2980*/  IMAD R122, R122, 0x2, R121 ;  /* 0x000000027a7a7824 */ /* 0x002fce00078e0279 */
[----:B------:R-:W1:Y:S01]  /*2990*/  LDC R126, c[0x0][0x3d8] ;  /* 0x0000f600ff7e7b82 */ /* 0x000e620000000800 */
[----:B--2---:R-:W-:-:S07]  /*29a0*/  IMAD R123, R123, 0x2, R122 ;  /* 0x000000027b7b7824 */ /* 0x004fce00078e027a */
[----:B------:R-:W2:Y:S01]  /*29b0*/  LDC R127, c[0x0][0x3d8] ;  /* 0x0000f600ff7f7b82 */ /* 0x000ea20000000800 */
[----:B----4-:R-:W-:-:S07]  /*29c0*/  IMAD R124, R124, 0x2, R123 ;  /* 0x000000027c7c7824 */ /* 0x010fce00078e027b */
[----:B------:R-:W4:Y:S01]  /*29d0*/  LDC R128, c[0x0][0x3d8] ;  /* 0x0000f600ff807b82 */ /* 0x000f220000000800 */
[----:B-----5:R-:W-:-:S07]  /*29e0*/  IMAD R125, R125, 0x2, R124 ;  /* 0x000000027d7d7824 */ /* 0x020fce00078e027c */
        /* <DEDUP_REMOVED lines=25> */
[----:B-1----:R-:W-:-:S04]  /*2b80*/  IMAD R11, R10, R12, RZ ;  /* 0x0000000c0a0b7224 */ /* 0x002fc800078e02ff */
[----:B------:R-:W-:Y:S01]  /*2b90*/  IMAD R12, R12, 0x80, R11 ;  /* 0x000000800c0c7824 */ /* 0x000fe200078e020b */
[----:B------:R-:W-:Y:S01]  /*2ba0*/  IADD3 R9, P1, PT, R11, UR11, RZ ;  /* 0x0000000b0b097c10 */ /* 0x000fe2000ff3e0ff */
[----:B--2---:R-:W-:Y:S01]  /*2bb0*/  IMAD R45, R45, 0x2, R104 ;  /* 0x000000022d2d7824 */ /* 0x004fe200078e0268 */
[----:B------:R-:W1:Y:S02]  /*2bc0*/  LDC R132, c[0x0][0x3d8] ;  /* 0x0000f600ff847b82 */ /* 0x000e640000000800 */
[C---:B------:R-:W-:Y:S01]  /*2bd0*/  IADD3 R10, P2, PT, R12.reuse, UR11, RZ ;  /* 0x0000000b0c0a7c10 */ /* 0x040fe2000ff5e0ff */
[----:B------:R-:W-:Y:S01]  /*2be0*/  UIMAD UR11, UR7, 0x3e, URZ ;  /* 0x0000003e070b78a4 */ /* 0x000fe2000f8e02ff */
[----:B------:R-:W-:Y:S02]  /*2bf0*/  LEA.HI.X.SX32 R11, R11, UR10, 0x1, P1 ;  /* 0x0000000a0b0b7c11 */ /* 0x000fe400088f0eff */
[----:B------:R-:W-:Y:S01]  /*2c00*/  LEA.HI.X.SX32 R12, R12, UR10, 0x1, P2 ;  /* 0x0000000a0c0c7c11 */ /* 0x000fe200090f0eff */
[----:B------:R-:W-:Y:S01]  /*2c10*/  UIMAD UR10, UR7, 0x3f, URZ ;  /* 0x0000003f070a78a4 */ /* 0x000fe2000f8e02ff */
[----:B----4-:R-:W-:Y:S01]  /*2c20*/  IMAD R67, R92, 0x2, R45 ;  /* 0x000000025c437824 */ /* 0x010fe200078e022d */
[CC--:B------:R-:W-:Y:S01]  /*2c30*/  IADD3 R92, P3, PT, R81.reuse, R17.reuse, RZ ;  /* 0x00000011515c7210 */ /* 0x0c0fe20007f7e0ff */
[----:B------:R-:W2:Y:S03]  /*2c40*/  LDC R134, c[0x0][0x3d8] ;  /* 0x0000f600ff867b82 */ /* 0x000ea60000000800 */
[----:B------:R-:W-:Y:S01]  /*2c50*/  LEA.HI.X.SX32 R81, R81, R0, 0x1, P3 ;  /* 0x0000000051517211 */ /* 0x000fe200018f0eff */
[----:B------:R4:W-:Y:S01]  /*2c60*/  STL [R1+0x380], R92 ;  /* 0x0003805c01007387 */ /* 0x0009e20000100800 */
[----:B-----5:R-:W-:Y:S01]  /*2c70*/  IMAD R101, R94, 0x2, R67 ;  /* 0x000000025e657824 */ /* 0x020fe200078e0243 */
[----:B------:R-:W-:-:S02]  /*2c80*/  IADD3 R94, P1, PT, R82, R17, RZ ;  /* 0x00000011525e7210 */ /* 0x000fc40007f3e0ff */
[----:B------:R5:W-:Y:S01]  /*2c90*/  STL [R1+0x37c], R81 ;  /* 0x00037c5101007387 */ /* 0x000be20000100800 */
[----:B------:R-:W0:Y:S03]  /*2ca0*/  LDC R136, c[0x0][0x3d8] ;  /* 0x0000f600ff887b82 */ /* 0x000e260000000800 */
[----:B------:R-:W-:Y:S01]  /*2cb0*/  STL [R1+0x388], R94 ;  /* 0x0003885e01007387 */ /* 0x000fe20000100800 */
[----:B----4-:R-:W-:Y:S01]  /*2cc0*/  IADD3 R92, P2, PT, R83, R17, RZ ;  /* 0x00000011535c7210 */ /* 0x010fe20007f5e0ff */
[----:B-1----:R-:W-:-:S03]  /*2cd0*/  IMAD R27, R132, 0x2, R101 ;  /* 0x00000002841b7824 */ /* 0x002fc600078e0265 */
[----:B------:R-:W1:Y:S01]  /*2ce0*/  LDC R138, c[0x0][0x3d8] ;  /* 0x0000f600ff8a7b82 */ /* 0x000e620000000800 */
[----:B-----5:R-:W-:Y:S01]  /*2cf0*/  IADD3 R81, P3, PT, R84, R17, RZ ;  /* 0x0000001154517210 */ /* 0x020fe20007f7e0ff */
[----:B------:R4:W-:Y:S04]  /*2d00*/  STL [R1+0x390], R92 ;  /* 0x0003905c01007387 */ /* 0x0009e80000100800 */
[----:B------:R5:W-:Y:S01]  /*2d10*/  STL [R1+0x398], R81 ;  /* 0x0003985101007387 */ /* 0x000be20000100800 */
[----:B--2---:R-:W-:Y:S01]  /*2d20*/  IMAD R65, R134, 0x2, R27 ;  /* 0x0000000286417824 */ /* 0x004fe200078e021b */
[----:B------:R-:W2:Y:S01]  /*2d30*/  LDC R97, c[0x0][0x3d8] ;  /* 0x0000f600ff617b82 */ /* 0x000ea20000000800 */
[-C--:B----4-:R-:W-:Y:S02]  /*2d40*/  LEA.HI.X.SX32 R92, R82, R0.reuse, 0x1, P1 ;  /* 0x00000000525c7211 */ /* 0x090fe400008f0eff */
[----:B------:R-:W-:-:S02]  /*2d50*/  LEA.HI.X.SX32 R82, R83, R0, 0x1, P2 ;  /* 0x0000000053527211 */ /* 0x000fc400010f0eff */
[----:B-----5:R-:W-:Y:S01]  /*2d60*/  LEA.HI.X.SX32 R81, R84, R0, 0x1, P3 ;  /* 0x0000000054517211 */ /* 0x020fe200018f0eff */
[----:B------:R-:W-:Y:S01]  /*2d70*/  STL [R1+0x384], R92 ;  /* 0x0003845c01007387 */ /* 0x000fe20000100800 */
[-C--:B------:R-:W-:Y:S01]  /*2d80*/  IADD3 R83, P1, PT, R85, R17.reuse, RZ ;  /* 0x0000001155537210 */ /* 0x080fe20007f3e0ff */
[----:B------:R-:W4:Y:S01]  /*2d90*/  LDC R140, c[0x0][0x3d8] ;  /* 0x0000f600ff8c7b82 */ /* 0x000f220000000800 */
[----:B0-----:R-:W-:Y:S01]  /*2da0*/  IMAD R99, R136, 0x2, R65 ;  /* 0x0000000288637824 */ /* 0x001fe200078e0241 */
[----:B------:R0:W-:Y:S03]  /*2db0*/  STL [R1+0x38c], R82 ;  /* 0x00038c5201007387 */ /* 0x0001e60000100800 */
[----:B-1----:R-:W-:Y:S01]  /*2dc0*/  IMAD R94, R138, 0x2, R99 ;  /* 0x000000028a5e7824 */ /* 0x002fe200078e0263 */
[----:B------:R1:W-:Y:S02]  /*2dd0*/  STL [R1+0x394], R81 ;  /* 0x0003945101007387 */ /* 0x0003e40000100800 */
[----:B------:R-:W5:Y:S02]  /*2de0*/  LDC R142, c[0x0][0x3d8] ;  /* 0x0000f600ff8e7b82 */ /* 0x000f640000000800 */
[----:B------:R1:W-:Y:S01]  /*2df0*/  STL [R1+0x3a0], R83 ;  /* 0x0003a05301007387 */ /* 0x0003e20000100800 */
[-C--:B0-----:R-:W-:Y:S01]  /*2e00*/  IADD3 R82, P2, PT, R86, R17.reuse, RZ ;  /* 0x0000001156527210 */ /* 0x081fe20007f5e0ff */
[----:B--2---:R-:W-:Y:S01]  /*2e10*/  IMAD R97, R97, 0x2, R94 ;  /* 0x0000000261617824 */ /* 0x004fe200078e025e */
[----:B-1----:R-:W-:-:S03]  /*2e20*/  IADD3 R81, P3, PT, R87, R17, RZ ;  /* 0x0000001157517210 */ /* 0x002fc60007f7e0ff */
[----:B------:R0:W-:Y:S01]  /*2e30*/  STL [R1+0x3a8], R82 ;  /* 0x0003a85201007387 */ /* 0x0001e20000100800 */
[----:B------:R-:W1:Y:S01]  /*2e40*/  LDC R91, c[0x0][0x3d8] ;  /* 0x0000f600ff5b7b82 */ /* 0x000e620000000800 */
[----:B------:R-:W-:Y:S02]  /*2e50*/  LEA.HI.X.SX32 R83, R85, R0, 0x1, P1 ;  /* 0x0000000055537211 */ /* 0x000fe400008f0eff */
[----:B------:R2:W-:Y:S01]  /*2e60*/  STL [R1+0x3b0], R81 ;  /* 0x0003b05101007387 */ /* 0x0005e20000100800 */
[----:B----4-:R-:W-:-:S03]  /*2e70*/  IMAD R95, R140, 0x2, R97 ;  /* 0x000000028c5f7824 */ /* 0x010fc600078e0261 */
[----:B------:R4:W-:Y:S01]  /*2e80*/  STL [R1+0x39c], R83 ;  /* 0x00039c5301007387 */ /* 0x0009e20000100800 */
[----:B------:R-:W3:Y:S01]  /*2e90*/  LDC R144, c[0x0][0x3d8] ;  /* 0x0000f600ff907b82 */ /* 0x000ee20000000800 */
[-C--:B0-----:R-:W-:Y:S02]  /*2ea0*/  LEA.HI.X.SX32 R82, R86, R0.reuse, 0x1, P2 ;  /* 0x0000000056527211 */ /* 0x081fe400010f0eff */
[----:B--2---:R-:W-:-:S03]  /*2eb0*/  LEA.HI.X.SX32 R81, R87, R0, 0x1, P3 ;  /* 0x0000000057517211 */ /* 0x004fc600018f0eff */
[----:B------:R0:W-:Y:S01]  /*2ec0*/  STL [R1+0x3a4], R82 ;  /* 0x0003a45201007387 */ /* 0x0001e20000100800 */
[----:B-----5:R-:W-:Y:S01]  /*2ed0*/  IMAD R92, R142, 0x2, R95 ;  /* 0x000000028e5c7824 */ /* 0x020fe200078e025f */
[----:B------:R-:W2:Y:S01]  /*2ee0*/  LDC R146, c[0x0][0x3d8] ;  /* 0x0000f600ff927b82 */ /* 0x000ea20000000800 */
[-C--:B----4-:R-:W-:Y:S01]  /*2ef0*/  IADD3 R83, P1, PT, R88, R17.reuse, RZ ;  /* 0x0000001158537210 */ /* 0x090fe20007f3e0ff */
[----:B------:R4:W-:Y:S04]  /*2f00*/  STL [R1+0x3ac], R81 ;  /* 0x0003ac5101007387 */ /* 0x0009e80000100800 */
[----:B------:R5:W-:Y:S01]  /*2f10*/  STL [R1+0x3b8], R83 ;  /* 0x0003b85301007387 */ /* 0x000be20000100800 */
[-C--:B0-----:R-:W-:Y:S01]  /*2f20*/  IADD3 R82, P2, PT, R89, R17.reuse, RZ ;  /* 0x0000001159527210 */ /* 0x081fe20007f5e0ff */
[----:B------:R-:W0:Y:S01]  /*2f30*/  LDC R148, c[0x0][0x3d8] ;  /* 0x0000f600ff947b82 */ /* 0x000e220000000800 */
[----:B-1----:R-:W-:Y:S01]  /*2f40*/  IMAD R91, R91, 0x2, R92 ;  /* 0x000000025b5b7824 */ /* 0x002fe200078e025c */
[----:B----4-:R-:W-:-:S02]  /*2f50*/  IADD3 R81, P3, PT, R93, R17, RZ ;  /* 0x000000115d517210 */ /* 0x010fc40007f7e0ff */
[----:B------:R1:W-:Y:S01]  /*2f60*/  STL [R1+0x3c0], R82 ;  /* 0x0003c05201007387 */ /* 0x0003e20000100800 */
[----:B-----5:R-:W-:-:S03]  /*2f70*/  LEA.HI.X.SX32 R83, R88, R0, 0x1, P1 ;  /* 0x0000000058537211 */ /* 0x020fc600008f0eff */
[----:B------:R4:W-:Y:S01]  /*2f80*/  STL [R1+0x3c8], R81 ;  /* 0x0003c85101007387 */ /* 0x0009e20000100800 */
[----:B------:R-:W5:Y:S03]  /*2f90*/  LDC R150, c[0x0][0x3d8] ;  /* 0x0000f600ff967b82 */ /* 0x000f660000000800 */
[----:B------:R3:W-:Y:S01]  /*2fa0*/  STL [R1+0x3b4], R83 ;  /* 0x0003b45301007387 */ /* 0x0007e20000100800 */
[----:B-1----:R-:W-:-:S04]  /*2fb0*/  LEA.HI.X.SX32 R82, R89, R0, 0x1, P2 ;  /* 0x0000000059527211 */ /* 0x002fc800010f0eff */
[----:B------:R-:W1:Y:S01]  /*2fc0*/  LDC R133, c[0x0][0x3d8] ;  /* 0x0000f600ff857b82 */ /* 0x000e620000000800 */
[----:B----4-:R-:W-:Y:S01]  /*2fd0*/  LEA.HI.X.SX32 R81, R93, R0, 0x1, P3 ;  /* 0x000000005d517211 */ /* 0x010fe200018f0eff */
[----:B------:R4:W-:Y:S01]  /*2fe0*/  STL [R1+0x3bc], R82 ;  /* 0x0003bc5201007387 */ /* 0x0009e20000100800 */
[----:B---3--:R-:W-:Y:S01]  /*2ff0*/  IMAD R93, R144, 0x2, R91 ;  /* 0x00000002905d7824 */ /* 0x008fe200078e025b */
[-C--:B------:R-:W-:Y:S02]  /*3000*/  IADD3 R83, P1, PT, R108, R17.reuse, RZ ;  /* 0x000000116c537210 */ /* 0x080fe40007f3e0ff */
[----:B------:R3:W-:Y:S01]  /*3010*/  STL [R1+0x3c4], R81 ;  /* 0x0003c45101007387 */ /* 0x0007e20000100800 */
[----:B--2---:R-:W-:Y:S01]  /*3020*/  IMAD R87, R146, 0x2, R93 ;  /* 0x0000000292577824 */ /* 0x004fe200078e025d */
[----:B------:R-:W2:Y:S02]  /*3030*/  LDC R152, c[0x0][0x3d8] ;  /* 0x0000f600ff987b82 */ /* 0x000ea40000000800 */
[----:B------:R5:W-:Y:S01]  /*3040*/  STL [R1+0x3d0], R83 ;  /* 0x0003d05301007387 */ /* 0x000be20000100800 */
[----:B0-----:R-:W-:Y:S01]  /*3050*/  IMAD R89, R148, 0x2, R87 ;  /* 0x0000000294597824 */ /* 0x001fe200078e0257 */
[----:B----4-:R-:W-:-:S02]  /*3060*/  IADD3 R82, P2, PT, R109, R17, RZ ;  /* 0x000000116d527210 */ /* 0x010fc40007f5e0ff */
[----:B---3--:R-:W-:-:S03]  /*3070*/  IADD3 R81, P3, PT, R110, R17, RZ ;  /* 0x000000116e517210 */ /* 0x008fc60007f7e0ff */
[----:B------:R0:W-:Y:S01]  /*3080*/  STL [R1+0x3d8], R82 ;  /* 0x0003d85201007387 */ /* 0x0001e20000100800 */
[----:B------:R-:W3:Y:S01]  /*3090*/  LDC R135, c[0x0][0x3d8] ;  /* 0x0000f600ff877b82 */ /* 0x000ee20000000800 */
[----:B-----5:R-:W-:Y:S01]  /*30a0*/  IMAD R88, R150, 0x2, R89 ;  /* 0x0000000296587824 */ /* 0x020fe200078e0259 */
[-C--:B------:R-:W-:Y:S01]  /*30b0*/  LEA.HI.X.SX32 R83, R108, R0.reuse, 0x1, P1 ;  /* 0x000000006c537211 */ /* 0x080fe200008f0eff */
[----:B------:R4:W-:Y:S02]  /*30c0*/  STL [R1+0x3e0], R81 ;  /* 0x0003e05101007387 */ /* 0x0009e40000100800 */
[----:B-1----:R-:W-:Y:S02]  /*30d0*/  IMAD R85, R133, 0x2, R88 ;  /* 0x0000000285557824 */ /* 0x002fe400078e0258 */
[----:B------:R1:W-:Y:S01]  /*30e0*/  STL [R1+0x3cc], R83 ;  /* 0x0003cc5301007387 */ /* 0x0003e20000100800 */
[----:B------:R-:W5:Y:S01]  /*30f0*/  LDC R137, c[0x0][0x3d8] ;  /* 0x0000f600ff897b82 */ /* 0x000f620000000800 */
[----:B0-----:R-:W-:-:S02]  /*3100*/  LEA.HI.X.SX32 R82, R109, R0, 0x1, P2 ;  /* 0x000000006d527211 */ /* 0x001fc400010f0eff */
[----:B----4-:R-:W-:-:S03]  /*3110*/  LEA.HI.X.SX32 R81, R110, R0, 0x1, P3 ;  /* 0x000000006e517211 */ /* 0x010fc600018f0eff */
[----:B------:R0:W-:Y:S01]  /*3120*/  STL [R1+0x3d4], R82 ;  /* 0x0003d45201007387 */ /* 0x0001e20000100800 */
[----:B--2---:R-:W-:Y:S01]  /*3130*/  IMAD R84, R152, 0x2, R85 ;  /* 0x0000000298547824 */ /* 0x004fe200078e0255 */
[----:B------:R-:W2:Y:S01]  /*3140*/  LDC R154, c[0x0][0x3d8] ;  /* 0x0000f600ff9a7b82 */ /* 0x000ea20000000800 */
[-C--:B-1----:R-:W-:Y:S01]  /*3150*/  IADD3 R83, P1, PT, R111, R17.reuse, RZ ;  /* 0x000000116f537210 */ /* 0x082fe20007f3e0ff */
[----:B------:R1:W-:Y:S04]  /*3160*/  STL [R1+0x3dc], R81 ;  /* 0x0003dc5101007387 */ /* 0x0003e80000100800 */
[----:B------:R4:W-:Y:S01]  /*3170*/  STL [R1+0x3e8], R83 ;  /* 0x0003e85301007387 */ /* 0x0009e20000100800 */
[-C--:B0-----:R-:W-:Y:S01]  /*3180*/  IADD3 R82, P2, PT, R112, R17.reuse, RZ ;  /* 0x0000001170527210 */ /* 0x081fe20007f5e0ff */
[----:B------:R-:W0:Y:S01]  /*3190*/  LDC R139, c[0x0][0x3d8] ;  /* 0x0000f600ff8b7b82 */ /* 0x000e220000000800 */
[----:B---3--:R-:W-:Y:S01]  /*31a0*/  IMAD R86, R135, 0x2, R84 ;  /* 0x0000000287567824 */ /* 0x008fe200078e0254 */
[----:B-1----:R-:W-:-:S02]  /*31b0*/  IADD3 R81, P3, PT, R113, R17, RZ ;  /* 0x0000001171517210 */ /* 0x002fc40007f7e0ff */
[----:B------:R1:W-:Y:S01]  /*31c0*/  STL [R1+0x3f0], R82 ;  /* 0x0003f05201007387 */ /* 0x0003e20000100800 */
[----:B----4-:R-:W-:-:S03]  /*31d0*/  LEA.HI.X.SX32 R83, R111, R0, 0x1, P1 ;  /* 0x000000006f537211 */ /* 0x010fc600008f0eff */
[----:B------:R3:W-:Y:S01]  /*31e0*/  STL [R1+0x3f8], R81 ;  /* 0x0003f85101007387 */ /* 0x0007e20000100800 */
[----:B------:R-:W4:Y:S03]  /*31f0*/  LDC R80, c[0x0][0x3d8] ;  /* 0x0000f600ff507b82 */ /* 0x000f260000000800 */
[----:B------:R5:W-:Y:S01]  /*3200*/  STL [R1+0x3e4], R83 ;  /* 0x0003e45301007387 */ /* 0x000be20000100800 */
[----:B-1----:R-:W-:-:S04]  /*3210*/  LEA.HI.X.SX32 R82, R112, R0, 0x1, P2 ;  /* 0x0000000070527211 */ /* 0x002fc800010f0eff */
[----:B------:R-:W1:Y:S01]  /*3220*/  LDC R79, c[0x0][0x3d8] ;  /* 0x0000f600ff4f7b82 */ /* 0x000e620000000800 */
[----:B---3--:R-:W-:Y:S01]  /*3230*/  LEA.HI.X.SX32 R81, R113, R0, 0x1, P3 ;  /* 0x0000000071517211 */ /* 0x008fe200018f0eff */
[----:B------:R3:W-:Y:S01]  /*3240*/  STL [R1+0x3ec], R82 ;  /* 0x0003ec5201007387 */ /* 0x0007e20000100800 */
[----:B-----5:R-:W-:-:S03]  /*3250*/  IADD3 R83, P1, PT, R114, R17, RZ ;  /* 0x0000001172537210 */ /* 0x020fc60007f3e0ff */
[----:B------:R5:W-:Y:S02]  /*3260*/  STL [R1+0x3f4], R81 ;  /* 0x0003f45101007387 */ /* 0x000be40000100800 */
[----:B------:R-:W0:Y:S02]  /*3270*/  LDC R78, c[0x0][0x3d8] ;  /* 0x0000f600ff4e7b82 */ /* 0x000e240000000800 */
[----:B------:R2:W-:Y:S01]  /*3280*/  STL [R1+0x400], R83 ;  /* 0x0004005301007387 */ /* 0x0005e20000100800 */
[-C--:B---3--:R-:W-:Y:S02]  /*3290*/  IADD3 R82, P2, PT, R115, R17.reuse, RZ ;  /* 0x0000001173527210 */ /* 0x088fe40007f5e0ff */
[----:B-----5:R-:W-:-:S03]  /*32a0*/  IADD3 R81, P3, PT, R116, R17, RZ ;  /* 0x0000001174517210 */ /* 0x020fc60007f7e0ff */
[----:B------:R3:W-:Y:S01]  /*32b0*/  STL [R1+0x408], R82 ;  /* 0x0004085201007387 */ /* 0x0007e20000100800 */
[----:B------:R-:W5:Y:S01]  /*32c0*/  LDC R77, c[0x0][0x3d8] ;  /* 0x0000f600ff4d7b82 */ /* 0x000f620000000800 */
[-C--:B--2---:R-:W-:Y:S02]  /*32d0*/  LEA.HI.X.SX32 R83, R114, R0.reuse, 0x1, P1 ;  /* 0x0000000072537211 */ /* 0x084fe400008f0eff */
[----:B------:R2:W-:Y:S04]  /*32e0*/  STL [R1+0x410], R81 ;  /* 0x0004105101007387 */ /* 0x0005e80000100800 */
[----:B------:R4:W-:Y:S01]  /*32f0*/  STL [R1+0x3fc], R83 ;  /* 0x0003fc5301007387 */ /* 0x0009e20000100800 */
[----:B------:R-:W0:Y:S01]  /*3300*/  LDC R76, c[0x0][0x3d8] ;  /* 0x0000f600ff4c7b82 */ /* 0x000e220000000800 */
[----:B---3--:R-:W-:-:S02]  /*3310*/  LEA.HI.X.SX32 R82, R115, R0, 0x1, P2 ;  /* 0x0000000073527211 */ /* 0x008fc400010f0eff */
[----:B--2---:R-:W-:-:S03]  /*3320*/  LEA.HI.X.SX32 R81, R116, R0, 0x1, P3 ;  /* 0x0000000074517211 */ /* 0x004fc600018f0eff */
[----:B------:R2:W-:Y:S02]  /*3330*/  STL [R1+0x404], R82 ;  /* 0x0004045201007387 */ /* 0x0005e40000100800 */
[----:B------:R-:W3:Y:S01]  /*3340*/  LDC R75, c[0x0][0x3d8] ;  /* 0x0000f600ff4b7b82 */ /* 0x000ee20000000800 */
[-C--:B----4-:R-:W-:Y:S01]  /*3350*/  IADD3 R83, P1, PT, R117, R17.reuse, RZ ;  /* 0x0000001175537210 */ /* 0x090fe20007f3e0ff */
[----:B------:R4:W-:Y:S04]  /*3360*/  STL [R1+0x40c], R81 ;  /* 0x00040c5101007387 */ /* 0x0009e80000100800 */
[----:B------:R1:W-:Y:S01]  /*3370*/  STL [R1+0x418], R83 ;  /* 0x0004185301007387 */ /* 0x0003e20000100800 */
[-C--:B--2---:R-:W-:Y:S01]  /*3380*/  IADD3 R82, P2, PT, R118, R17.reuse, RZ ;  /* 0x0000001176527210 */ /* 0x084fe20007f5e0ff */
[----:B------:R-:W2:Y:S01]  /*3390*/  LDC R74, c[0x0][0x3d8] ;  /* 0x0000f600ff4a7b82 */ /* 0x000ea20000000800 */
[----:B----4-:R-:W-:-:S03]  /*33a0*/  IADD3 R81, P3, PT, R119, R17, RZ ;  /* 0x0000001177517210 */ /* 0x010fc60007f7e0ff */
[----:B------:R4:W-:Y:S01]  /*33b0*/  STL [R1+0x420], R82 ;  /* 0x0004205201007387 */ /* 0x0009e20000100800 */
[----:B------:R-:W-:-:S03]  /*33c0*/  LEA.HI.X.SX32 R108, R119, R0, 0x1, P3 ;  /* 0x00000000776c7211 */ /* 0x000fc600018f0eff */
[----:B------:R5:W-:Y:S01]  /*33d0*/  STL [R1+0x428], R81 ;  /* 0x0004285101007387 */ /* 0x000be20000100800 */
[----:B-1----:R-:W-:Y:S01]  /*33e0*/  IMAD R83, R137, 0x2, R86 ;  /* 0x0000000289537824 */ /* 0x002fe200078e0256 */
[----:B------:R-:W1:Y:S01]  /*33f0*/  LDC R73, c[0x0][0x3d8] ;  /* 0x0000f600ff497b82 */ /* 0x000e620000000800 */
[-C--:B----4-:R-:W-:Y:S02]  /*3400*/  LEA.HI.X.SX32 R82, R117, R0.reuse, 0x1, P1 ;  /* 0x0000000075527211 */ /* 0x090fe400008f0eff */
[----:B-----5:R-:W-:-:S03]  /*3410*/  LEA.HI.X.SX32 R81, R118, R0, 0x1, P2 ;  /* 0x0000000076517211 */ /* 0x020fc600010f0eff */
[----:B------:R4:W-:Y:S01]  /*3420*/  STL [R1+0x414], R82 ;  /* 0x0004145201007387 */ /* 0x0009e20000100800 */
[-C--:B------:R-:W-:Y:S01]  /*3430*/  IADD3 R109, P2, PT, R121, R17.reuse, RZ ;  /* 0x00000011796d7210 */ /* 0x080fe20007f5e0ff */
[----:B------:R-:W5:Y:S02]  /*3440*/  LDC R72, c[0x0][0x3d8] ;  /* 0x0000f600ff487b82 */ /* 0x000f640000000800 */
[----:B------:R0:W-:Y:S04]  /*3450*/  STL [R1+0x41c], R81 ;  /* 0x00041c5101007387 */ /* 0x0001e80000100800 */
[----:B------:R3:W-:Y:S01]  /*3460*/  STL [R1+0x424], R108 ;  /* 0x0004246c01007387 */ /* 0x0007e20000100800 */
[----:B----4-:R-:W-:Y:S01]  /*3470*/  IMAD R82, R154, 0x2, R83 ;  /* 0x000000029a527824 */ /* 0x010fe200078e0253 */
[----:B------:R-:W4:Y:S01]  /*3480*/  LDC R71, c[0x0][0x3d8] ;  /* 0x0000f600ff477b82 */ /* 0x000f220000000800 */
[----:B------:R-:W-:Y:S01]  /*3490*/  IMAD.MOV.U32 R154, RZ, RZ, 0x3f800000 ;  /* 0x3f800000ff9a7424 */ /* 0x000fe200078e00ff */
[----:B0-----:R-:W-:-:S02]  /*34a0*/  IADD3 R81, P1, PT, R120, R17, RZ ;  /* 0x0000001178517210 */ /* 0x001fc40007f3e0ff */
[----:B---3--:R-:W-:-:S03]  /*34b0*/  IADD3 R108, P3, PT, R122, R17, RZ ;  /* 0x000000117a6c7210 */ /* 0x008fc60007f7e0ff */
[----:B------:R0:W-:Y:S01]  /*34c0*/  STL [R1+0x430], R81 ;  /* 0x0004305101007387 */ /* 0x0001e20000100800 */
[-C--:B------:R-:W-:Y:S01]  /*34d0*/  LEA.HI.X.SX32 R110, R120, R0.reuse, 0x1, P1 ;  /* 0x00000000786e7211 */ /* 0x080fe200008f0eff */
[----:B------:R-:W3:Y:S02]  /*34e0*/  LDC R70, c[0x0][0x3d8] ;  /* 0x0000f600ff467b82 */ /* 0x000ee40000000800 */
[----:B------:R2:W-:Y:S04]  /*34f0*/  STL [R1+0x438], R109 ;  /* 0x0004386d01007387 */ /* 0x0005e80000100800 */
[----:B------:R1:W-:Y:S01]  /*3500*/  STL [R1+0x440], R108 ;  /* 0x0004406c01007387 */ /* 0x0003e20000100800 */
[----:B0-----:R-:W-:Y:S01]  /*3510*/  IMAD R81, R139, 0x2, R82 ;  /* 0x000000028b517824 */ /* 0x001fe200078e0252 */
[----:B------:R-:W0:Y:S02]  /*3520*/  LDC R69, c[0x0][0x3d8] ;  /* 0x0000f600ff457b82 */ /* 0x000e240000000800 */
[----:B------:R1:W-:Y:S01]  /*3530*/  STL [R1+0x42c], R110 ;  /* 0x00042c6e01007387 */ /* 0x0003e20000100800 */
[-C--:B--2---:R-:W-:Y:S01]  /*3540*/  LEA.HI.X.SX32 R109, R121, R0.reuse, 0x1, P2 ;  /* 0x00000000796d7211 */ /* 0x084fe200010f0eff */
[----:B------:R-:W-:Y:S01]  /*3550*/  IMAD R80, R80, 0x2, R81 ;  /* 0x0000000250507824 */ /* 0x000fe200078e0251 */
[----:B-1----:R-:W-:-:S03]  /*3560*/  LEA.HI.X.SX32 R108, R122, R0, 0x1, P3 ;  /* 0x000000007a6c7211 */ /* 0x002fc600018f0eff */
[----:B------:R1:W-:Y:S01]  /*3570*/  STL [R1+0x434], R109 ;  /* 0x0004346d01007387 */ /* 0x0003e20000100800 */
[----:B------:R-:W-:Y:S01]  /*3580*/  IMAD R79, R79, 0x2, R80 ;  /* 0x000000024f4f7824 */ /* 0x000fe200078e0250 */
[----:B------:R-:W2:Y:S01]  /*3590*/  LDC R100, c[0x0][0x3d8] ;  /* 0x0000f600ff647b82 */ /* 0x000ea20000000800 */
[----:B------:R-:W-:Y:S01]  /*35a0*/  IADD3 R110, P1, PT, R123, R17, RZ ;  /* 0x000000117b6e7210 */ /* 0x000fe20007f3e0ff */
[----:B------:R5:W-:Y:S01]  /*35b0*/  STL [R1+0x43c], R108 ;  /* 0x00043c6c01007387 */ /* 0x000be20000100800 */
[----:B------:R-:W-:-:S03]  /*35c0*/  IMAD R78, R78, 0x2, R79 ;  /* 0x000000024e4e7824 */ /* 0x000fc600078e024f */
[----:B------:R4:W-:Y:S01]  /*35d0*/  STL [R1+0x448], R110 ;  /* 0x0004486e01007387 */ /* 0x0009e20000100800 */
[----:B------:R-:W-:Y:S01]  /*35e0*/  IMAD R77, R77, 0x2, R78 ;  /* 0x000000024d4d7824 */ /* 0x000fe200078e024e */
[-C--:B-1----:R-:W-:Y:S01]  /*35f0*/  IADD3 R109, P2, PT, R124, R17.reuse, RZ ;  /* 0x000000117c6d7210 */ /* 0x082fe20007f5e0ff */
[----:B------:R-:W1:Y:S02]  /*3600*/  LDC R98, c[0x0][0x3d8] ;  /* 0x0000f600ff627b82 */ /* 0x000e640000000800 */
[----:B------:R-:W-:Y:S01]  /*3610*/  IMAD R76, R76, 0x2, R77 ;  /* 0x000000024c4c7824 */ /* 0x000fe200078e024d */
[----:B-----5:R-:W-:Y:S01]  /*3620*/  IADD3 R108, P3, PT, R125, R17, RZ ;  /* 0x000000117d6c7210 */ /* 0x020fe20007f7e0ff */
[----:B------:R5:W-:Y:S02]  /*3630*/  STL [R1+0x450], R109 ;  /* 0x0004506d01007387 */ /* 0x000be40000100800 */
[----:B------:R-:W-:Y:S01]  /*3640*/  IMAD R75, R75, 0x2, R76 ;  /* 0x000000024b4b7824 */ /* 0x000fe200078e024c */
[----:B----4-:R-:W-:Y:S01]  /*3650*/  LEA.HI.X.SX32 R110, R123, R0, 0x1, P1 ;  /* 0x000000007b6e7211 */ /* 0x010fe200008f0eff */
[----:B------:R4:W-:Y:S01]  /*3660*/  STL [R1+0x458], R108 ;  /* 0x0004586c01007387 */ /* 0x0009e20000100800 */
[----:B------:R-:W1:Y:S01]  /*3670*/  LDC R96, c[0x0][0x3d8] ;  /* 0x0000f600ff607b82 */ /* 0x000e620000000800 */
[----:B------:R-:W-:-:S02]  /*3680*/  IMAD R74, R74, 0x2, R75 ;  /* 0x000000024a4a7824 */ /* 0x000fc400078e024b */
[----:B------:R3:W-:Y:S01]  /*3690*/  STL [R1+0x444], R110 ;  /* 0x0004446e01007387 */ /* 0x0007e20000100800 */
[----:B-----5:R-:W-:Y:S01]  /*36a0*/  LEA.HI.X.SX32 R109, R124, R0, 0x1, P2 ;  /* 0x000000007c6d7211 */ /* 0x020fe200010f0eff */
[----:B------:R-:W-:-:S03]  /*36b0*/  IMAD R73, R73, 0x2, R74 ;  /* 0x0000000249497824 */ /* 0x000fc600078e024a */
[----:B------:R-:W5:Y:S01]  /*36c0*/  LDC R90, c[0x0][0x3d8] ;  /* 0x0000f600ff5a7b82 */ /* 0x000f620000000800 */
[----:B----4-:R-:W-:Y:S01]  /*36d0*/  LEA.HI.X.SX32 R108, R125, R0, 0x1, P3 ;  /* 0x000000007d6c7211 */ /* 0x010fe200018f0eff */
[----:B------:R4:W-:Y:S01]  /*36e0*/  STL [R1+0x44c], R109 ;  /* 0x00044c6d01007387 */ /* 0x0009e20000100800 */
[----:B------:R-:W-:Y:S01]  /*36f0*/  IMAD R72, R72, 0x2, R73 ;  /* 0x0000000248487824 */ /* 0x000fe200078e0249 */
[-C--:B---3--:R-:W-:Y:S02]  /*3700*/  IADD3 R110, P1, PT, R126, R17.reuse, RZ ;  /* 0x000000117e6e7210 */ /* 0x088fe40007f3e0ff */
[----:B------:R3:W-:Y:S01]  /*3710*/  STL [R1+0x454], R108 ;  /* 0x0004546c01007387 */ /* 0x0007e20000100800 */
[----:B------:R-:W-:Y:S01]  /*3720*/  IMAD R71, R71, 0x2, R72 ;  /* 0x0000000247477824 */ /* 0x000fe200078e0248 */
[----:B------:R-:W1:Y:S02]  /*3730*/  LDC R64, c[0x0][0x3d8] ;  /* 0x0000f600ff407b82 */ /* 0x000e640000000800 */
[----:B------:R2:W-:Y:S01]  /*3740*/  STL [R1+0x460], R110 ;  /* 0x0004606e01007387 */ /* 0x0005e20000100800 */
[----:B------:R-:W-:Y:S01]  /*3750*/  IMAD R70, R70, 0x2, R71 ;  /* 0x0000000246467824 */ /* 0x000fe200078e0247 */
[----:B----4-:R-:W-:-:S03]  /*3760*/  IADD3 R109, P2, PT, R127, R17, RZ ;  /* 0x000000117f6d7210 */ /* 0x010fc60007f5e0ff */
[----:B0-----:R-:W-:Y:S01]  /*3770*/  IMAD R69, R69, 0x2, R70 ;  /* 0x0000000245457824 */ /* 0x001fe200078e0246 */
[----:B---3--:R-:W-:Y:S01]  /*3780*/  IADD3 R108, P3, PT, R128, R17, RZ ;  /* 0x00000011806c7210 */ /* 0x008fe20007f7e0ff */
[----:B------:R0:W-:Y:S01]  /*3790*/  STL [R1+0x468], R109 ;  /* 0x0004686d01007387 */ /* 0x0001e20000100800 */
[----:B------:R-:W3:Y:S01]  /*37a0*/  LDC R63, c[0x0][0x3d8] ;  /* 0x0000f600ff3f7b82 */ /* 0x000ee20000000800 */
[-C--:B--2---:R-:W-:Y:S02]  /*37b0*/  LEA.HI.X.SX32 R110, R126, R0.reuse, 0x1, P1 ;  /* 0x000000007e6e7211 */ /* 0x084fe400008f0eff */
[----:B------:R2:W-:Y:S04]  /*37c0*/  STL [R1+0x470], R108 ;  /* 0x0004706c01007387 */ /* 0x0005e80000100800 */
[----:B------:R4:W-:Y:S01]  /*37d0*/  STL [R1+0x45c], R110 ;  /* 0x00045c6e01007387 */ /* 0x0009e20000100800 */
[----:B------:R-:W1:Y:S01]  /*37e0*/  LDC R62, c[0x0][0x3d8] ;  /* 0x0000f600ff3e7b82 */ /* 0x000e620000000800 */
[----:B0-----:R-:W-:-:S02]  /*37f0*/  LEA.HI.X.SX32 R109, R127, R0, 0x1, P2 ;  /* 0x000000007f6d7211 */ /* 0x001fc400010f0eff */
[----:B--2---:R-:W-:-:S03]  /*3800*/  LEA.HI.X.SX32 R108, R128, R0, 0x1, P3 ;  /* 0x00000000806c7211 */ /* 0x004fc600018f0eff */
[----:B------:R0:W-:Y:S02]  /*3810*/  STL [R1+0x464], R109 ;  /* 0x0004646d01007387 */ /* 0x0001e40000100800 */
[----:B------:R-:W2:Y:S01]  /*3820*/  LDC R61, c[0x0][0x3d8] ;  /* 0x0000f600ff3d7b82 */ /* 0x000ea20000000800 */
[-C--:B----4-:R-:W-:Y:S01]  /*3830*/  IADD3 R110, P1, PT, R129, R17.reuse, RZ ;  /* 0x00000011816e7210 */ /* 0x090fe20007f3e0ff */
[----:B------:R4:W-:Y:S04]  /*3840*/  STL [R1+0x46c], R108 ;  /* 0x00046c6c01007387 */ /* 0x0009e80000100800 */
[----:B------:R5:W-:Y:S01]  /*3850*/  STL [R1+0x478], R110 ;  /* 0x0004786e01007387 */ /* 0x000be20000100800 */
[-C--:B0-----:R-:W-:Y:S01]  /*3860*/  IADD3 R109, P2, PT, R130, R17.reuse, RZ ;  /* 0x00000011826d7210 */ /* 0x081fe20007f5e0ff */
[----:B------:R-:W0:Y:S01]  /*3870*/  LDC R60, c[0x0][0x3d8] ;  /* 0x0000f600ff3c7b82 */ /* 0x000e220000000800 */
[----:B----4-:R-:W-:-:S03]  /*3880*/  IADD3 R108, P3, PT, R131, R17, RZ ;  /* 0x00000011836c7210 */ /* 0x010fc60007f7e0ff */
[----:B------:R4:W-:Y:S01]  /*3890*/  STL [R1+0x480], R109 ;  /* 0x0004806d01007387 */ /* 0x0009e20000100800 */
[----:B-----5:R-:W-:-:S03]  /*38a0*/  LEA.HI.X.SX32 R110, R129, R0, 0x1, P1 ;  /* 0x00000000816e7211 */ /* 0x020fc600008f0eff */
[----:B------:R5:W-:Y:S01]  /*38b0*/  STL [R1+0x488], R108 ;  /* 0x0004886c01007387 */ /* 0x000be20000100800 */
[----:B------:R-:W0:Y:S03]  /*38c0*/  LDC R59, c[0x0][0x3d8] ;  /* 0x0000f600ff3b7b82 */ /* 0x000e260000000800 */
[----:B------:R3:W-:Y:S01]  /*38d0*/  STL [R1+0x474], R110 ;  /* 0x0004746e01007387 */ /* 0x0007e20000100800 */
[----:B----4-:R-:W-:-:S04]  /*38e0*/  LEA.HI.X.SX32 R109, R130, R0, 0x1, P2 ;  /* 0x00000000826d7211 */ /* 0x010fc800010f0eff */
[----:B------:R-:W4:Y:S01]  /*38f0*/  LDC R58, c[0x0][0x3d8] ;  /* 0x0000f600ff3a7b82 */ /* 0x000f220000000800 */
[----:B-----5:R-:W-:Y:S01]  /*3900*/  LEA.HI.X.SX32 R108, R131, R0, 0x1, P3 ;  /* 0x00000000836c7211 */ /* 0x020fe200018f0eff */
[----:B------:R5:W-:Y:S01]  /*3910*/  STL [R1+0x47c], R109 ;  /* 0x00047c6d01007387 */ /* 0x000be20000100800 */
[----:B---3--:R-:W-:-:S03]  /*3920*/  IADD3 R110, P1, PT, R105, R17, RZ ;  /* 0x00000011696e7210 */ /* 0x008fc60007f3e0ff */
[----:B------:R3:W-:Y:S02]  /*3930*/  STL [R1+0x484], R108 ;  /* 0x0004846c01007387 */ /* 0x0007e40000100800 */
[----:B------:R-:W0:Y:S02]  /*3940*/  LDC R57, c[0x0][0x3d8] ;  /* 0x0000f600ff397b82 */ /* 0x000e240000000800 */
[----:B------:R1:W-:Y:S01]  /*3950*/  STL [R1+0x490], R110 ;  /* 0x0004906e01007387 */ /* 0x0003e20000100800 */
[-C--:B-----5:R-:W-:Y:S02]  /*3960*/  IADD3 R109, P3, PT, R107, R17.reuse, RZ ;  /* 0x000000116b6d7210 */ /* 0x0a0fe40007f7e0ff */
[----:B---3--:R-:W-:-:S03]  /*3970*/  IADD3 R108, P2, PT, R106, R17, RZ ;  /* 0x000000116a6c7210 */ /* 0x008fc60007f5e0ff */
[----:B------:R-:W3:Y:S01]  /*3980*/  LDC R56, c[0x0][0x3d8] ;  /* 0x0000f600ff387b82 */ /* 0x000ee20000000800 */
[----:B------:R-:W-:Y:S01]  /*3990*/  LEA.HI.X.SX32 R106, R106, R0, 0x1, P2 ;  /* 0x000000006a6a7211 */ /* 0x000fe200010f0eff */
[----:B------:R5:W-:Y:S01]  /*39a0*/  STL [R1+0x498], R108 ;  /* 0x0004986c01007387 */ /* 0x000be20000100800 */
[----:B-1----:R-:W-:-:S03]  /*39b0*/  CS2R R110, SRZ ;  /* 0x00000000006e7805 */ /* 0x002fc6000001ff00 */
[----:B------:R-:W-:Y:S02]  /*39c0*/  STL [R1+0x4a0], R109 ;  /* 0x0004a06d01007387 */ /* 0x000fe40000100800 */
[----:B------:R-:W1:Y:S01]  /*39d0*/  LDC R55, c[0x0][0x3d8] ;  /* 0x0000f600ff377b82 */ /* 0x000e620000000800 */
[-C--:B-----5:R-:W-:Y:S02]  /*39e0*/  LEA.HI.X.SX32 R108, R105, R0.reuse, 0x1, P1 ;  /* 0x00000000696c7211 */ /* 0x0a0fe400008f0eff */
[----:B------:R-:W-:-:S05]  /*39f0*/  LEA.HI.X.SX32 R105, R107, R0, 0x1, P3 ;  /* 0x000000006b697211 */ /* 0x000fca00018f0eff */
[----:B------:R-:W5:Y:S01]  /*3a00*/  LDC R54, c[0x0][0x3d8] ;  /* 0x0000f600ff367b82 */ /* 0x000f620000000800 */
[----:B------:R-:W-:Y:S01]  /*3a10*/  IADD3 R107, P1, PT, R102, R17, RZ ;  /* 0x00000011666b7210 */ /* 0x000fe20007f3e0ff */
[----:B------:R2:W-:Y:S04]  /*3a20*/  STL [R1+0x48c], R108 ;  /* 0x00048c6c01007387 */ /* 0x0005e80000100800 */
[----:B------:R4:W-:Y:S02]  /*3a30*/  STL [R1+0x494], R106 ;  /* 0x0004946a01007387 */ /* 0x0009e40000100800 */
[----:B------:R-:W0:Y:S02]  /*3a40*/  LDC R53, c[0x0][0x3d8] ;  /* 0x0000f600ff357b82 */ /* 0x000e240000000800 */
[----:B------:R4:W-:Y:S01]  /*3a50*/  STL [R1+0x49c], R105 ;  /* 0x00049c6901007387 */ /* 0x0009e20000100800 */
[----:B--2---:R-:W-:-:S03]  /*3a60*/  CS2R R108, SRZ ;  /* 0x00000000006c7805 */ /* 0x004fc6000001ff00 */
[----:B------:R-:W-:Y:S01]  /*3a70*/  STL [R1+0x4a8], R107 ;  /* 0x0004a86b01007387 */ /* 0x000fe20000100800 */
[-C--:B----4-:R-:W-:Y:S01]  /*3a80*/  IADD3 R106, P3, PT, R104, R17.reuse, RZ ;  /* 0x00000011686a7210 */ /* 0x090fe20007f7e0ff */
[----:B------:R-:W2:Y:S01]  /*3a90*/  LDC R52, c[0x0][0x3d8] ;  /* 0x0000f600ff347b82 */ /* 0x000ea20000000800 */
[----:B------:R-:W-:-:S04]  /*3aa0*/  IADD3 R105, P2, PT, R103, R17, RZ ;  /* 0x0000001167697210 */ /* 0x000fc80007f5e0ff */
[-C--:B------:R-:W-:Y:S01]  /*3ab0*/  LEA.HI.X.SX32 R103, R103, R0.reuse, 0x1, P2 ;  /* 0x0000000067677211 */ /* 0x080fe200010f0eff */
[----:B------:R4:W-:Y:S02]  /*3ac0*/  STL [R1+0x4b0], R105 ;  /* 0x0004b06901007387 */ /* 0x0009e40000100800 */
[----:B------:R-:W0:Y:S02]  /*3ad0*/  LDC R51, c[0x0][0x3d8] ;  /* 0x0000f600ff337b82 */ /* 0x000e240000000800 */
[----:B------:R1:W-:Y:S06]  /*3ae0*/  STL [R1+0x4b8], R106 ;  /* 0x0004b86a01007387 */ /* 0x0003ec0000100800 */
[----:B------:R-:W0:Y:S01]  /*3af0*/  LDC R50, c[0x0][0x3d8] ;  /* 0x0000f600ff327b82 */ /* 0x000e220000000800 */
[----:B----4-:R-:W-:-:S02]  /*3b00*/  LEA.HI.X.SX32 R105, R102, R0, 0x1, P1 ;  /* 0x0000000066697211 */ /* 0x010fc400008f0eff */
[----:B------:R-:W-:Y:S02]  /*3b10*/  LEA.HI.X.SX32 R102, R104, R0, 0x1, P3 ;  /* 0x0000000068667211 */ /* 0x000fe400018f0eff */
[-C--:B------:R-:W-:Y:S01]  /*3b20*/  IADD3 R104, P1, PT, R45, R17.reuse, RZ ;  /* 0x000000112d687210 */ /* 0x080fe20007f3e0ff */
[----:B------:R-:W-:Y:S01]  /*3b30*/  STL [R1+0x4a4], R105 ;  /* 0x0004a46901007387 */ /* 0x000fe20000100800 */
[----:B-1----:R-:W-:Y:S01]  /*3b40*/  CS2R R106, SRZ ;  /* 0x00000000006a7805 */ /* 0x002fe2000001ff00 */
[----:B------:R-:W1:Y:S02]  /*3b50*/  LDC R49, c[0x0][0x3d8] ;  /* 0x0000f600ff317b82 */ /* 0x000e640000000800 */
[----:B------:R4:W-:Y:S04]  /*3b60*/  STL [R1+0x4ac], R103 ;  /* 0x0004ac6701007387 */ /* 0x0009e80000100800 */
[----:B------:R3:W-:Y:S02]  /*3b70*/  STL [R1+0x4b4], R102 ;  /* 0x0004b46601007387 */ /* 0x0007e40000100800 */
[----:B------:R-:W0:Y:S02]  /*3b80*/  LDC R48, c[0x0][0x3d8] ;  /* 0x0000f600ff307b82 */ /* 0x000e240000000800 */
[----:B------:R2:W-:Y:S01]  /*3b90*/  STL [R1+0x4c0], R104 ;  /* 0x0004c06801007387 */ /* 0x0005e20000100800 */
[----:B----4-:R-:W-:-:S02]  /*3ba0*/  IADD3 R103, P3, PT, R101, R17, RZ ;  /* 0x0000001165677210 */ /* 0x010fc40007f7e0ff */
[----:B---3--:R-:W-:-:S03]  /*3bb0*/  IADD3 R102, P2, PT, R67, R17, RZ ;  /* 0x0000001143667210 */ /* 0x008fc60007f5e0ff */
[----:B------:R-:W3:Y:S01]  /*3bc0*/  LDC R47, c[0x0][0x3d8] ;  /* 0x0000f600ff2f7b82 */ /* 0x000ee20000000800 */
[-C--:B------:R-:W-:Y:S02]  /*3bd0*/  LEA.HI.X.SX32 R101, R101, R0.reuse, 0x1, P3 ;  /* 0x0000000065657211 */ /* 0x080fe400018f0eff */
[----:B--2---:R-:W-:Y:S01]  /*3be0*/  CS2R R104, SRZ ;  /* 0x0000000000687805 */ /* 0x004fe2000001ff00 */
[----:B------:R2:W-:Y:S04]  /*3bf0*/  STL [R1+0x4c8], R102 ;  /* 0x0004c86601007387 */ /* 0x0005e80000100800 */
[----:B------:R-:W-:Y:S01]  /*3c00*/  STL [R1+0x4d0], R103 ;  /* 0x0004d06701007387 */ /* 0x000fe20000100800 */
[----:B------:R-:W4:Y:S01]  /*3c10*/  LDC R68, c[0x0][0x3d8] ;  /* 0x0000f600ff447b82 */ /* 0x000f220000000800 */
[----:B--2---:R-:W-:-:S02]  /*3c20*/  LEA.HI.X.SX32 R102, R45, R0, 0x1, P1 ;  /* 0x000000002d667211 */ /* 0x004fc400008f0eff */
[----:B------:R-:W-:Y:S01]  /*3c30*/  LEA.HI.X.SX32 R45, R67, R0, 0x1, P2 ;  /* 0x00000000432d7211 */ /* 0x000fe200010f0eff */
[----:B------:R-:W-:Y:S01]  /*3c40*/  IMAD R67, R100, 0x2, R69 ;  /* 0x0000000264437824 */ /* 0x000fe200078e0245 */
[----:B------:R-:W-:Y:S01]  /*3c50*/  IADD3 R100, P3, PT, R99, R17, RZ ;  /* 0x0000001163647210 */ /* 0x000fe20007f7e0ff */
[----:B------:R2:W-:Y:S02]  /*3c60*/  STL [R1+0x4bc], R102 ;  /* 0x0004bc6601007387 */ /* 0x0005e40000100800 */
[----:B------:R-:W0:Y:S02]  /*3c70*/  LDC R66, c[0x0][0x3d8] ;  /* 0x0000f600ff427b82 */ /* 0x000e240000000800 */
[----:B------:R1:W-:Y:S04]  /*3c80*/  STL [R1+0x4c4], R45 ;  /* 0x0004c42d01007387 */ /* 0x0003e80000100800 */
[----:B------:R5:W-:Y:S02]  /*3c90*/  STL [R1+0x4cc], R101 ;  /* 0x0004cc6501007387 */ /* 0x000be40000100800 */
[----:B------:R-:W0:Y:S01]  /*3ca0*/  LDC R44, c[0x0][0x3d8] ;  /* 0x0000f600ff2c7b82 */ /* 0x000e220000000800 */
[----:B--2---:R-:W-:-:S02]  /*3cb0*/  CS2R R102, SRZ ;  /* 0x0000000000667805 */ /* 0x004fc4000001ff00 */
[----:B-1----:R-:W-:-:S05]  /*3cc0*/  IADD3 R45, P1, PT, R27, R17, RZ ;  /* 0x000000111b2d7210 */ /* 0x002fca0007f3e0ff */
[----:B------:R-:W1:Y:S01]  /*3cd0*/  LDC R43, c[0x0][0x3d8] ;  /* 0x0000f600ff2b7b82 */ /* 0x000e620000000800 */
[----:B-----5:R-:W-:Y:S01]  /*3ce0*/  IADD3 R101, P2, PT, R65, R17, RZ ;  /* 0x0000001141657210 */ /* 0x020fe20007f5e0ff */
[----:B------:R2:W-:Y:S01]  /*3cf0*/  STL [R1+0x4d8], R45 ;  /* 0x0004d82d01007387 */ /* 0x0005e20000100800 */
[-C--:B------:R-:W-:Y:S02]  /*3d00*/  LEA.HI.X.SX32 R27, R27, R0.reuse, 0x1, P1 ;  /* 0x000000001b1b7211 */ /* 0x080fe400008f0eff */
[-C--:B------:R-:W-:Y:S01]  /*3d10*/  LEA.HI.X.SX32 R65, R65, R0.reuse, 0x1, P2 ;  /* 0x0000000041417211 */ /* 0x080fe200010f0eff */
[----:B------:R-:W-:Y:S02]  /*3d20*/  STL [R1+0x4e0], R101 ;  /* 0x0004e06501007387 */ /* 0x000fe40000100800 */
[----:B------:R-:W5:Y:S02]  /*3d30*/  LDC R42, c[0x0][0x3d8] ;  /* 0x0000f600ff2a7b82 */ /* 0x000f640000000800 */
[----:B------:R3:W-:Y:S01]  /*3d40*/  STL [R1+0x4e8], R100 ;  /* 0x0004e86401007387 */ /* 0x0007e20000100800 */
[----:B--2---:R-:W-:Y:S01]  /*3d50*/  IMAD R45, R98, 0x2, R67 ;  /* 0x00000002622d7824 */ /* 0x004fe200078e0243 */
[----:B------:R-:W-:-:S02]  /*3d60*/  LEA.HI.X.SX32 R98, R99, R0, 0x1, P3 ;  /* 0x0000000063627211 */ /* 0x000fc400018f0eff */
[----:B------:R2:W-:Y:S02]  /*3d70*/  STL [R1+0x4d4], R27 ;  /* 0x0004d41b01007387 */ /* 0x0005e40000100800 */
[----:B------:R-:W0:Y:S02]  /*3d80*/  LDC R41, c[0x0][0x3d8] ;  /* 0x0000f600ff297b82 */ /* 0x000e240000000800 */
[----:B------:R4:W-:Y:S01]  /*3d90*/  STL [R1+0x4dc], R65 ;  /* 0x0004dc4101007387 */ /* 0x0009e20000100800 */
[----:B---3--:R-:W-:-:S03]  /*3da0*/  CS2R R100, SRZ ;  /* 0x0000000000647805 */ /* 0x008fc6000001ff00 */
[----:B------:R3:W-:Y:S01]  /*3db0*/  STL [R1+0x4e4], R98 ;  /* 0x0004e46201007387 */ /* 0x0007e20000100800 */
[----:B--2---:R-:W-:Y:S01]  /*3dc0*/  IMAD R27, R96, 0x2, R45 ;  /* 0x00000002601b7824 */ /* 0x004fe200078e022d */
[-C--:B------:R-:W-:Y:S01]  /*3dd0*/  IADD3 R96, P2, PT, R97, R17.reuse, RZ ;  /* 0x0000001161607210 */ /* 0x080fe20007f5e0ff */
[----:B------:R-:W2:Y:S01]  /*3de0*/  LDC R40, c[0x0][0x3d8] ;  /* 0x0000f600ff287b82 */ /* 0x000ea20000000800 */
[-C--:B----4-:R-:W-:Y:S02]  /*3df0*/  IADD3 R65, P1, PT, R94, R17.reuse, RZ ;  /* 0x000000115e417210 */ /* 0x090fe40007f3e0ff */
[----:B---3--:R-:W-:-:S03]  /*3e00*/  IADD3 R98, P3, PT, R95, R17, RZ ;  /* 0x000000115f627210 */ /* 0x008fc60007f7e0ff */
[----:B------:R3:W-:Y:S02]  /*3e10*/  STL [R1+0x4f0], R65 ;  /* 0x0004f04101007387 */ /* 0x0007e40000100800 */
[----:B------:R-:W4:Y:S02]  /*3e20*/  LDC R39, c[0x0][0x3d8] ;  /* 0x0000f600ff277b82 */ /* 0x000f240000000800 */
[----:B------:R1:W-:Y:S04]  /*3e30*/  STL [R1+0x4f8], R96 ;  /* 0x0004f86001007387 */ /* 0x0003e80000100800 */
[----:B------:R5:W-:Y:S02]  /*3e40*/  STL [R1+0x500], R98 ;  /* 0x0005006201007387 */ /* 0x000be40000100800 */
[----:B------:R-:W2:Y:S01]  /*3e50*/  LDC R38, c[0x0][0x3d8] ;  /* 0x0000f600ff267b82 */ /* 0x000ea20000000800 */
[----:B---3--:R-:W-:Y:S01]  /*3e60*/  IMAD R65, R90, 0x2, R27 ;  /* 0x000000025a417824 */ /* 0x008fe200078e021b */
[----:B------:R-:W-:-:S02]  /*3e70*/  LEA.HI.X.SX32 R90, R95, R0, 0x1, P3 ;  /* 0x000000005f5a7211 */ /* 0x000fc400018f0eff */
[-C--:B-1----:R-:W-:Y:S01]  /*3e80*/  LEA.HI.X.SX32 R96, R94, R0.reuse, 0x1, P1 ;  /* 0x000000005e607211 */ /* 0x082fe200008f0eff */
[----:B------:R-:W-:Y:S01]  /*3e90*/  IMAD R64, R64, 0x2, R65 ;  /* 0x0000000240407824 */ /* 0x000fe200078e0241 */
[-C--:B------:R-:W-:Y:S02]  /*3ea0*/  LEA.HI.X.SX32 R94, R97, R0.reuse, 0x1, P2 ;  /* 0x00000000615e7211 */ /* 0x080fe400010f0eff */
[----:B------:R-:W1:Y:S01]  /*3eb0*/  LDC R37, c[0x0][0x3d8] ;  /* 0x0000f600ff257b82 */ /* 0x000e620000000800 */
[C---:B------:R-:W-:Y:S01]  /*3ec0*/  IADD3 R95, P1, PT, R92.reuse, R17, RZ ;  /* 0x000000115c5f7210 */ /* 0x040fe20007f3e0ff */
[----:B------:R3:W-:Y:S01]  /*3ed0*/  STL [R1+0x4ec], R96 ;  /* 0x0004ec6001007387 */ /* 0x0007e20000100800 */
[----:B------:R-:W-:Y:S01]  /*3ee0*/  IMAD R63, R63, 0x2, R64 ;  /* 0x000000023f3f7824 */ /* 0x000fe200078e0240 */
[----:B-----5:R-:W-:Y:S02]  /*3ef0*/  CS2R R98, SRZ ;  /* 0x0000000000627805 */ /* 0x020fe4000001ff00 */
[----:B------:R-:W-:Y:S01]  /*3f00*/  LEA.HI.X.SX32 R92, R92, R0, 0x1, P1 ;  /* 0x000000005c5c7211 */ /* 0x000fe200008f0eff */
[----:B------:R5:W-:Y:S01]  /*3f10*/  STL [R1+0x4f4], R94 ;  /* 0x0004f45e01007387 */ /* 0x000be20000100800 */
[----:B------:R-:W-:Y:S01]  /*3f20*/  IMAD R62, R62, 0x2, R63 ;  /* 0x000000023e3e7824 */ /* 0x000fe200078e023f */
[----:B------:R-:W1:Y:S02]  /*3f30*/  LDC R36, c[0x0][0x3d8] ;  /* 0x0000f600ff247b82 */ /* 0x000e640000000800 */
[----:B------:R5:W-:Y:S01]  /*3f40*/  STL [R1+0x4fc], R90 ;  /* 0x0004fc5a01007387 */ /* 0x000be20000100800 */
[----:B------:R-:W-:Y:S01]  /*3f50*/  IMAD R61, R61, 0x2, R62 ;  /* 0x000000023d3d7824 */ /* 0x000fe200078e023e */
[----:B---3--:R-:W-:-:S02]  /*3f60*/  CS2R R96, SRZ ;  /* 0x0000000000607805 */ /* 0x008fc4000001ff00 */
[----:B------:R-:W-:Y:S01]  /*3f70*/  STL [R1+0x508], R95 ;  /* 0x0005085f01007387 */ /* 0x000fe20000100800 */
[----:B0-----:R-:W-:Y:S01]  /*3f80*/  IMAD R60, R60, 0x2, R61 ;  /* 0x000000023c3c7824 */ /* 0x001fe200078e023d */
[-C--:B-----5:R-:W-:Y:S01]  /*3f90*/  IADD3 R94, P2, PT, R91, R17.reuse, RZ ;  /* 0x000000115b5e7210 */ /* 0x0a0fe20007f5e0ff */
[----:B------:R-:W0:Y:S02]  /*3fa0*/  LDC R33, c[0x0][0x3d8] ;  /* 0x0000f600ff217b82 */ /* 0x000e240000000800 */
[----:B------:R-:W-:Y:S01]  /*3fb0*/  IMAD R59, R59, 0x2, R60 ;  /* 0x000000023b3b7824 */ /* 0x000fe200078e023c */
[----:B------:R-:W-:Y:S01]  /*3fc0*/  IADD3 R90, P3, PT, R93, R17, RZ ;  /* 0x000000115d5a7210 */ /* 0x000fe20007f7e0ff */
[----:B------:R3:W-:Y:S01]  /*3fd0*/  STL [R1+0x510], R94 ;  /* 0x0005105e01007387 */ /* 0x0007e20000100800 */
[----:B------:R-:W-:Y:S01]  /*3fe0*/  LEA.HI.X.SX32 R91, R91, R0, 0x1, P2 ;  /* 0x000000005b5b7211 */ /* 0x000fe200010f0eff */
[----:B------:R-:W-:Y:S02]  /*3ff0*/  IMAD R58, R58, 0x2, R59 ;  /* 0x000000023a3a7824 */ /* 0x000fe400078e023b */
[----:B------:R5:W-:Y:S01]  /*4000*/  STL [R1+0x518], R90 ;  /* 0x0005185a01007387 */ /* 0x000be20000100800 */
[----:B------:R-:W0:Y:S01]  /*4010*/  LDC R32, c[0x0][0x3d8] ;  /* 0x0000f600ff207b82 */ /* 0x000e220000000800 */
[----:B------:R-:W-:-:S02]  /*4020*/  IMAD R57, R57, 0x2, R58 ;  /* 0x0000000239397824 */ /* 0x000fc400078e023a */
[----:B------:R2:W-:Y:S02]  /*4030*/  STL [R1+0x504], R92 ;  /* 0x0005045c01007387 */ /* 0x0005e40000100800 */
[----:B------:R-:W-:Y:S01]  /*4040*/  IMAD R56, R56, 0x2, R57 ;  /* 0x0000000238387824 */ /* 0x000fe200078e0239 */
[----:B---3--:R-:W-:Y:S01]  /*4050*/  CS2R R94, SRZ ;  /* 0x00000000005e7805 */ /* 0x008fe2000001ff00 */
[----:B------:R3:W-:Y:S01]  /*4060*/  STL [R1+0x50c], R91 ;  /* 0x00050c5b01007387 */ /* 0x0007e20000100800 */
[----:B------:R-:W0:Y:S01]  /*4070*/  LDC R31, c[0x0][0x3d8] ;  /* 0x0000f600ff1f7b82 */ /* 0x000e220000000800 */
[----:B-----5:R-:W-:Y:S01]  /*4080*/  LEA.HI.X.SX32 R90, R93, R0, 0x1, P3 ;  /* 0x000000005d5a7211 */ /* 0x020fe200018f0eff */
[----:B------:R-:W-:Y:S01]  /*4090*/  IMAD R55, R55, 0x2, R56 ;  /* 0x0000000237377824 */ /* 0x000fe200078e0238 */
[----:B--2---:R-:W-:-:S03]  /*40a0*/  IADD3 R92, P1, PT, R87, R17, RZ ;  /* 0x00000011575c7210 */ /* 0x004fc60007f3e0ff */
[----:B------:R2:W-:Y:S01]  /*40b0*/  STL [R1+0x514], R90 ;  /* 0x0005145a01007387 */ /* 0x0005e20000100800 */
[----:B------:R-:W-:Y:S01]  /*40c0*/  IMAD R54, R54, 0x2, R55 ;  /* 0x0000000236367824 */ /* 0x000fe200078e0237 */
[----:B------:R-:W5:Y:S01]  /*40d0*/  LDC R46, c[0x0][0x3d8] ;  /* 0x0000f600ff2e7b82 */ /* 0x000f620000000800 */
[----:B---3--:R-:W-:Y:S01]  /*40e0*/  IADD3 R91, P3, PT, R88, R17, RZ ;  /* 0x00000011585b7210 */ /* 0x008fe20007f7e0ff */
[----:B------:R3:W-:Y:S01]  /*40f0*/  STL [R1+0x520], R92 ;  /* 0x0005205c01007387 */ /* 0x0007e20000100800 */
[----:B------:R-:W-:-:S04]  /*4100*/  IMAD R53, R53, 0x2, R54 ;  /* 0x0000000235357824 */ /* 0x000fc800078e0236 */
[----:B------:R-:W-:Y:S01]  /*4110*/  IMAD R52, R52, 0x2, R53 ;  /* 0x0000000234347824 */ /* 0x000fe200078e0235 */
[----:B--2---:R-:W-:Y:S01]  /*4120*/  IADD3 R90, P2, PT, R89, R17, RZ ;  /* 0x00000011595a7210 */ /* 0x004fe20007f5e0ff */
[----:B------:R-:W2:Y:S02]  /*4130*/  LDC R26, c[0x0][0x3d8] ;  /* 0x0000f600ff1a7b82 */ /* 0x000ea40000000800 */
[----:B------:R-:W-:Y:S01]  /*4140*/  IMAD R51, R51, 0x2, R52 ;  /* 0x0000000233337824 */ /* 0x000fe200078e0234 */
[-C--:B------:R-:W-:Y:S01]  /*4150*/  LEA.HI.X.SX32 R89, R89, R0.reuse, 0x1, P2 ;  /* 0x0000000059597211 */ /* 0x080fe200010f0eff */
[----:B------:R1:W-:Y:S01]  /*4160*/  STL [R1+0x528], R90 ;  /* 0x0005285a01007387 */ /* 0x0003e20000100800 */
[----:B---3--:R-:W-:Y:S01]  /*4170*/  CS2R R92, SRZ ;  /* 0x00000000005c7805 */ /* 0x008fe2000001ff00 */
[----:B------:R-:W-:Y:S02]  /*4180*/  IMAD R50, R50, 0x2, R51 ;  /* 0x0000000232327824 */ /* 0x000fe400078e0233 */
[----:B------:R-:W-:Y:S01]  /*4190*/  STL [R1+0x530], R91 ;  /* 0x0005305b01007387 */ /* 0x000fe20000100800 */
[----:B------:R-:W3:Y:S01]  /*41a0*/  LDC R25, c[0x0][0x3d8] ;  /* 0x0000f600ff197b82 */ /* 0x000ee20000000800 */
[----:B------:R-:W-:Y:S01]  /*41b0*/  IMAD R49, R49, 0x2, R50 ;  /* 0x0000000231317824 */ /* 0x000fe200078e0232 */
[----:B-1----:R-:W-:-:S03]  /*41c0*/  LEA.HI.X.SX32 R90, R87, R0, 0x1, P1 ;  /* 0x00000000575a7211 */ /* 0x002fc600008f0eff */
[----:B------:R-:W-:Y:S01]  /*41d0*/  IMAD R48, R48, 0x2, R49 ;  /* 0x0000000230307824 */ /* 0x000fe200078e0231 */
[----:B------:R-:W-:Y:S02]  /*41e0*/  LEA.HI.X.SX32 R87, R88, R0, 0x1, P3 ;  /* 0x0000000058577211 */ /* 0x000fe400018f0eff */
[----:B------:R-:W1:Y:S01]  /*41f0*/  LDC R22, c[0x0][0x3d8] ;  /* 0x0000f600ff167b82 */ /* 0x000e620000000800 */
[----:B------:R-:W-:Y:S01]  /*4200*/  IADD3 R88, P3, PT, R86, R17, RZ ;  /* 0x0000001156587210 */ /* 0x000fe20007f7e0ff */
[----:B------:R4:W-:Y:S01]  /*4210*/  STL [R1+0x51c], R90 ;  /* 0x00051c5a01007387 */ /* 0x0009e20000100800 */
[----:B------:R-:W-:-:S03]  /*4220*/  IMAD R47, R47, 0x2, R48 ;  /* 0x000000022f2f7824 */ /* 0x000fc600078e0230 */
[----:B------:R0:W-:Y:S02]  /*4230*/  STL [R1+0x524], R89 ;  /* 0x0005245901007387 */ /* 0x0001e40000100800 */
[----:B------:R-:W1:Y:S02]  /*4240*/  LDC R19, c[0x0][0x3d8] ;  /* 0x0000f600ff137b82 */ /* 0x000e640000000800 */
[----:B------:R5:W-:Y:S01]  /*4250*/  STL [R1+0x52c], R87 ;  /* 0x00052c5701007387 */ /* 0x000be20000100800 */
[----:B----4-:R-:W-:Y:S02]  /*4260*/  CS2R R90, SRZ ;  /* 0x00000000005a7805 */ /* 0x010fe4000001ff00 */
[----:B0-----:R-:W-:-:S03]  /*4270*/  IADD3 R89, P1, PT, R85, R17, RZ ;  /* 0x0000001155597210 */ /* 0x001fc60007f3e0ff */
[----:B------:R-:W0:Y:S01]  /*4280*/  LDC R18, c[0x0][0x3d8] ;  /* 0x0000f600ff127b82 */ /* 0x000e220000000800 */
[----:B-----5:R-:W-:Y:S01]  /*4290*/  IADD3 R87, P2, PT, R84, R17, RZ ;  /* 0x0000001154577210 */ /* 0x020fe20007f5e0ff */
[----:B------:R-:W-:Y:S04]  /*42a0*/  STL [R1+0x538], R89 ;  /* 0x0005385901007387 */ /* 0x000fe80000100800 */
[----:B------:R4:W-:Y:S02]  /*42b0*/  STL [R1+0x540], R87 ;  /* 0x0005405701007387 */ /* 0x0009e40000100800 */
[----:B------:R-:W5:Y:S02]  /*42c0*/  LDC R21, c[0x0][0x3d8] ;  /* 0x0000f600ff157b82 */ /* 0x000f640000000800 */
[----:B------:R2:W-:Y:S06]  /*42d0*/  STL [R1+0x548], R88 ;  /* 0x0005485801007387 */ /* 0x0005ec0000100800 */
[----:B------:R-:W0:Y:S01]  /*42e0*/  LDC R16, c[0x0][0x3d8] ;  /* 0x0000f600ff107b82 */ /* 0x000e220000000800 */
[----:B----4-:R-:W-:-:S02]  /*42f0*/  LEA.HI.X.SX32 R87, R85, R0, 0x1, P1 ;  /* 0x0000000055577211 */ /* 0x010fc400008f0eff */
[-C--:B------:R-:W-:Y:S02]  /*4300*/  LEA.HI.X.SX32 R85, R84, R0.reuse, 0x1, P2 ;  /* 0x0000000054557211 */ /* 0x080fe400010f0eff */
[-C--:B------:R-:W-:Y:S01]  /*4310*/  LEA.HI.X.SX32 R84, R86, R0.reuse, 0x1, P3 ;  /* 0x0000000056547211 */ /* 0x080fe200018f0eff */
[----:B------:R-:W-:Y:S01]  /*4320*/  STL [R1+0x534], R87 ;  /* 0x0005345701007387 */ /* 0x000fe20000100800 */
[C---:B------:R-:W-:Y:S01]  /*4330*/  IADD3 R86, P1, PT, R83.reuse, R17, RZ ;  /* 0x0000001153567210 */ /* 0x040fe20007f3e0ff */
[----:B------:R-:W4:Y:S01]  /*4340*/  LDC R13, c[0x0][0x3d8] ;  /* 0x0000f600ff0d7b82 */ /* 0x000f220000000800 */
[----:B--2---:R-:W-:Y:S01]  /*4350*/  CS2R R88, SRZ ;  /* 0x0000000000587805 */ /* 0x004fe2000001ff00 */
[----:B------:R2:W-:Y:S01]  /*4360*/  STL [R1+0x53c], R85 ;  /* 0x00053c5501007387 */ /* 0x0005e20000100800 */
[----:B------:R-:W-:-:S03]  /*4370*/  LEA.HI.X.SX32 R83, R83, R0, 0x1, P1 ;  /* 0x0000000053537211 */ /* 0x000fc600008f0eff */
[----:B------:R1:W-:Y:S02]  /*4380*/  STL [R1+0x544], R84 ;  /* 0x0005445401007387 */ /* 0x0003e40000100800 */
[----:B------:R-:W0:Y:S02]  /*4390*/  LDC R20, c[0x0][0x3d8] ;  /* 0x0000f600ff147b82 */ /* 0x000e240000000800 */
[----:B------:R3:W-:Y:S01]  /*43a0*/  STL [R1+0x550], R86 ;  /* 0x0005505601007387 */ /* 0x0007e20000100800 */
[-C--:B--2---:R-:W-:Y:S02]  /*43b0*/  IADD3 R85, P2, PT, R82, R17.reuse, RZ ;  /* 0x0000001152557210 */ /* 0x084fe40007f5e0ff */
[----:B-1----:R-:W-:-:S03]  /*43c0*/  IADD3 R84, P3, PT, R81, R17, RZ ;  /* 0x0000001151547210 */ /* 0x002fc60007f7e0ff */
[----:B------:R-:W-:Y:S01]  /*43d0*/  STL [R1+0x558], R85 ;  /* 0x0005585501007387 */ /* 0x000fe20000100800 */
[-C--:B------:R-:W-:Y:S01]  /*43e0*/  LEA.HI.X.SX32 R82, R82, R0.reuse, 0x1, P2 ;  /* 0x0000000052527211 */ /* 0x080fe200010f0eff */
[----:B------:R-:W1:Y:S01]  /*43f0*/  LDC R15, c[0x0][0x3d8] ;  /* 0x0000f600ff0f7b82 */ /* 0x000e620000000800 */
[----:B------:R-:W-:Y:S01]  /*4400*/  LEA.HI.X.SX32 R81, R81, R0, 0x1, P3 ;  /* 0x0000000051517211 */ /* 0x000fe200018f0eff */
[----:B------:R2:W-:Y:S01]  /*4410*/  STL [R1+0x560], R84 ;  /* 0x0005605401007387 */ /* 0x0005e20000100800 */
[----:B---3--:R-:W-:-:S03]  /*4420*/  CS2R R86, SRZ ;  /* 0x0000000000567805 */ /* 0x008fc6000001ff00 */
[----:B------:R3:W-:Y:S02]  /*4430*/  STL [R1+0x54c], R83 ;  /* 0x00054c5301007387 */ /* 0x0007e40000100800 */
[----:B------:R-:W0:Y:S02]  /*4440*/  LDC R14, c[0x0][0x3d8] ;  /* 0x0000f600ff0e7b82 */ /* 0x000e240000000800 */
[----:B------:R5:W-:Y:S01]  /*4450*/  STL [R1+0x554], R82 ;  /* 0x0005545201007387 */ /* 0x000be20000100800 */
[----:B--2---:R-:W-:-:S03]  /*4460*/  CS2R R84, SRZ ;  /* 0x0000000000547805 */ /* 0x004fc6000001ff00 */
[----:B------:R2:W-:Y:S01]  /*4470*/  STL [R1+0x55c], R81 ;  /* 0x00055c5101007387 */ /* 0x0005e20000100800 */
[-C--:B---3--:R-:W-:Y:S01]  /*4480*/  IADD3 R83, P1, PT, R80, R17.reuse, RZ ;  /* 0x0000001150537210 */ /* 0x088fe20007f3e0ff */
[----:B------:R-:W3:Y:S01]  /*4490*/  LDC R23, c[0x0][0x3d8] ;  /* 0x0000f600ff177b82 */ /* 0x000ee20000000800 */
[----:B-----5:R-:W-:-:S03]  /*44a0*/  IADD3 R82, P2, PT, R79, R17, RZ ;  /* 0x000000114f527210 */ /* 0x020fc60007f5e0ff */
[----:B------:R-:W-:Y:S01]  /*44b0*/  STL [R1+0x568], R83 ;  /* 0x0005685301007387 */ /* 0x000fe20000100800 */
[-C--:B------:R-:W-:Y:S02]  /*44c0*/  LEA.HI.X.SX32 R80, R80, R0.reuse, 0x1, P1 ;  /* 0x0000000050507211 */ /* 0x080fe400008f0eff */
[CC--:B--2---:R-:W-:Y:S01]  /*44d0*/  IADD3 R81, P3, PT, R78.reuse, R17.reuse, RZ ;  /* 0x000000114e517210 */ /* 0x0c4fe20007f7e0ff */
[----:B------:R2:W-:Y:S01]  /*44e0*/  STL [R1+0x570], R82 ;  /* 0x0005705201007387 */ /* 0x0005e20000100800 */
[-C--:B------:R-:W-:Y:S01]  /*44f0*/  LEA.HI.X.SX32 R79, R79, R0.reuse, 0x1, P2 ;  /* 0x000000004f4f7211 */ /* 0x080fe200010f0eff */
[----:B------:R-:W5:Y:S01]  /*4500*/  LDC R24, c[0x0][0x3d8] ;  /* 0x0000f600ff187b82 */ /* 0x000f620000000800 */
[----:B------:R-:W-:Y:S01]  /*4510*/  LEA.HI.X.SX32 R78, R78, R0, 0x1, P3 ;  /* 0x000000004e4e7211 */ /* 0x000fe200018f0eff */
[----:B------:R-:W-:Y:S04]  /*4520*/  STL [R1+0x578], R81 ;  /* 0x0005785101007387 */ /* 0x000fe80000100800 */
[----:B------:R4:W-:Y:S02]  /*4530*/  STL [R1+0x564], R80 ;  /* 0x0005645001007387 */ /* 0x0009e40000100800 */
[----:B------:R-:W0:Y:S01]  /*4540*/  LDC R28, c[0x0][0x3d8] ;  /* 0x0000f600ff1c7b82 */ /* 0x000e220000000800 */
[----:B--2---:R-:W-:Y:S01]  /*4550*/  CS2R R82, SRZ ;  /* 0x0000000000527805 */ /* 0x004fe2000001ff00 */
[----:B------:R2:W-:Y:S04]  /*4560*/  STL [R1+0x56c], R79 ;  /* 0x00056c4f01007387 */ /* 0x0005e80000100800 */
[----:B------:R1:W-:Y:S01]  /*4570*/  STL [R1+0x574], R78 ;  /* 0x0005744e01007387 */ /* 0x0003e20000100800 */
[-C--:B----4-:R-:W-:Y:S01]  /*4580*/  IADD3 R80, P1, PT, R77, R17.reuse, RZ ;  /* 0x000000114d507210 */ /* 0x090fe20007f3e0ff */
[----:B------:R-:W4:Y:S01]  /*4590*/  LDC R29, c[0x0][0x3d8] ;  /* 0x0000f600ff1d7b82 */ /* 0x000f220000000800 */
[----:B--2---:R-:W-:-:S03]  /*45a0*/  IADD3 R79, P2, PT, R76, R17, RZ ;  /* 0x000000114c4f7210 */ /* 0x004fc60007f5e0ff */
[----:B------:R2:W-:Y:S01]  /*45b0*/  STL [R1+0x580], R80 ;  /* 0x0005805001007387 */ /* 0x0005e20000100800 */
[-C--:B------:R-:W-:Y:S02]  /*45c0*/  LEA.HI.X.SX32 R77, R77, R0.reuse, 0x1, P1 ;  /* 0x000000004d4d7211 */ /* 0x080fe400008f0eff */
[C---:B-1----:R-:W-:Y:S01]  /*45d0*/  IADD3 R78, P3, PT, R75.reuse, R17, RZ ;  /* 0x000000114b4e7210 */ /* 0x042fe20007f7e0ff */
[----:B------:R-:W-:Y:S01]  /*45e0*/  STL [R1+0x588], R79 ;  /* 0x0005884f01007387 */ /* 0x000fe20000100800 */
[-C--:B------:R-:W-:Y:S01]  /*45f0*/  LEA.HI.X.SX32 R76, R76, R0.reuse, 0x1, P2 ;  /* 0x000000004c4c7211 */ /* 0x080fe200010f0eff */
[----:B------:R-:W1:Y:S01]  /*4600*/  LDC R30, c[0x0][0x3d8] ;  /* 0x0000f600ff1e7b82 */ /* 0x000e620000000800 */
[----:B------:R-:W-:Y:S01]  /*4610*/  LEA.HI.X.SX32 R75, R75, R0, 0x1, P3 ;  /* 0x000000004b4b7211 */ /* 0x000fe200018f0eff */
[----:B------:R3:W-:Y:S01]  /*4620*/  STL [R1+0x590], R78 ;  /* 0x0005904e01007387 */ /* 0x0007e20000100800 */
[----:B--2---:R-:W-:-:S03]  /*4630*/  CS2R R80, SRZ ;  /* 0x0000000000507805 */ /* 0x004fc6000001ff00 */
[----:B------:R2:W-:Y:S02]  /*4640*/  STL [R1+0x57c], R77 ;  /* 0x00057c4d01007387 */ /* 0x0005e40000100800 */
[----:B------:R-:W0:Y:S02]  /*4650*/  LDC R34, c[0x0][0x3d8] ;  /* 0x0000f600ff227b82 */ /* 0x000e240000000800 */
[----:B------:R5:W-:Y:S01]  /*4660*/  STL [R1+0x584], R76 ;  /* 0x0005844c01007387 */ /* 0x000be20000100800 */
[----:B---3--:R-:W-:-:S03]  /*4670*/  CS2R R78, SRZ ;  /* 0x00000000004e7805 */ /* 0x008fc6000001ff00 */
[----:B------:R3:W-:Y:S01]  /*4680*/  STL [R1+0x58c], R75 ;  /* 0x00058c4b01007387 */ /* 0x0007e20000100800 */
[-C--:B--2---:R-:W-:Y:S01]  /*4690*/  IADD3 R77, P1, PT, R74, R17.reuse, RZ ;  /* 0x000000114a4d7210 */ /* 0x084fe20007f3e0ff */
[----:B------:R-:W2:Y:S01]  /*46a0*/  LDC R35, c[0x0][0x3d8] ;  /* 0x0000f600ff237b82 */ /* 0x000ea20000000800 */
[----:B-----5:R-:W-:-:S03]  /*46b0*/  IADD3 R76, P2, PT, R73, R17, RZ ;  /* 0x00000011494c7210 */ /* 0x020fc60007f5e0ff */
[----:B------:R-:W-:Y:S01]  /*46c0*/  STL [R1+0x598], R77 ;  /* 0x0005984d01007387 */ /* 0x000fe20000100800 */
[-C--:B------:R-:W-:Y:S02]  /*46d0*/  LEA.HI.X.SX32 R74, R74, R0.reuse, 0x1, P1 ;  /* 0x000000004a4a7211 */ /* 0x080fe400008f0eff */
[C---:B---3--:R-:W-:Y:S01]  /*46e0*/  IADD3 R75, P3, PT, R72.reuse, R17, RZ ;  /* 0x00000011484b7210 */ /* 0x048fe20007f7e0ff */
[----:B------:R3:W-:Y:S01]  /*46f0*/  STL [R1+0x5a0], R76 ;  /* 0x0005a04c01007387 */ /* 0x0007e20000100800 */
[-C--:B------:R-:W-:Y:S02]  /*4700*/  LEA.HI.X.SX32 R73, R73, R0.reuse, 0x1, P2 ;  /* 0x0000000049497211 */ /* 0x080fe400010f0eff */
[----:B------:R-:W-:Y:S01]  /*4710*/  LEA.HI.X.SX32 R72, R72, R0, 0x1, P3 ;  /* 0x0000000048487211 */ /* 0x000fe200018f0eff */
[----:B------:R-:W-:Y:S04]  /*4720*/  STL [R1+0x5a8], R75 ;  /* 0x0005a84b01007387 */ /* 0x000fe80000100800 */
[----:B------:R5:W-:Y:S01]  /*4730*/  STL [R1+0x594], R74 ;  /* 0x0005944a01007387 */ /* 0x000be20000100800 */
[----:B---3--:R-:W-:-:S03]  /*4740*/  CS2R R76, SRZ ;  /* 0x00000000004c7805 */ /* 0x008fc6000001ff00 */
[----:B------:R3:W-:Y:S04]  /*4750*/  STL [R1+0x59c], R73 ;  /* 0x00059c4901007387 */ /* 0x0007e80000100800 */
[----:B------:R1:W-:Y:S01]  /*4760*/  STL [R1+0x5a4], R72 ;  /* 0x0005a44801007387 */ /* 0x0003e20000100800 */
[-C--:B-----5:R-:W-:Y:S02]  /*4770*/  IADD3 R74, P1, PT, R71, R17.reuse, RZ ;  /* 0x00000011474a7210 */ /* 0x0a0fe40007f3e0ff */
[----:B---3--:R-:W-:-:S03]  /*4780*/  IADD3 R73, P2, PT, R70, R17, RZ ;  /* 0x0000001146497210 */ /* 0x008fc60007f5e0ff */
[----:B------:R3:W-:Y:S01]  /*4790*/  STL [R1+0x5b0], R74 ;  /* 0x0005b04a01007387 */ /* 0x0007e20000100800 */
[-C--:B------:R-:W-:Y:S02]  /*47a0*/  LEA.HI.X.SX32 R71, R71, R0.reuse, 0x1, P1 ;  /* 0x0000000047477211 */ /* 0x080fe400008f0eff */
[C---:B-1----:R-:W-:Y:S01]  /*47b0*/  IADD3 R72, P3, PT, R69.reuse, R17, RZ ;  /* 0x0000001145487210 */ /* 0x042fe20007f7e0ff */
[----:B------:R-:W-:Y:S01]  /*47c0*/  STL [R1+0x5b8], R73 ;  /* 0x0005b84901007387 */ /* 0x000fe20000100800 */
[-C--:B------:R-:W-:Y:S02]  /*47d0*/  LEA.HI.X.SX32 R70, R70, R0.reuse, 0x1, P2 ;  /* 0x0000000046467211 */ /* 0x080fe400010f0eff */
[----:B------:R-:W-:Y:S01]  /*47e0*/  LEA.HI.X.SX32 R69, R69, R0, 0x1, P3 ;  /* 0x0000000045457211 */ /* 0x000fe200018f0eff */
[----:B------:R1:W-:Y:S01]  /*47f0*/  STL [R1+0x5c0], R72 ;  /* 0x0005c04801007387 */ /* 0x0003e20000100800 */
[----:B---3--:R-:W-:-:S03]  /*4800*/  CS2R R74, SRZ ;  /* 0x00000000004a7805 */ /* 0x008fc6000001ff00 */
[----:B------:R3:W-:Y:S04]  /*4810*/  STL [R1+0x5ac], R71 ;  /* 0x0005ac4701007387 */ /* 0x0007e80000100800 */
[----:B------:R5:W-:Y:S01]  /*4820*/  STL [R1+0x5b4], R70 ;  /* 0x0005b44601007387 */ /* 0x000be20000100800 */
[----:B-1----:R-:W-:-:S03]  /*4830*/  CS2R R72, SRZ ;  /* 0x0000000000487805 */ /* 0x002fc6000001ff00 */
[----:B------:R1:W-:Y:S01]  /*4840*/  STL [R1+0x5bc], R69 ;  /* 0x0005bc4501007387 */ /* 0x0003e20000100800 */
[-C--:B---3--:R-:W-:Y:S02]  /*4850*/  IADD3 R71, P1, PT, R67, R17.reuse, RZ ;  /* 0x0000001143477210 */ /* 0x088fe40007f3e0ff */
[----:B-----5:R-:W-:-:S03]  /*4860*/  IADD3 R70, P2, PT, R45, R17, RZ ;  /* 0x000000112d467210 */ /* 0x020fc60007f5e0ff */
[----:B------:R-:W-:Y:S01]  /*4870*/  STL [R1+0x5c8], R71 ;  /* 0x0005c84701007387 */ /* 0x000fe20000100800 */
[----:B-1----:R-:W-:-:S03]  /*4880*/  IADD3 R69, P3, PT, R27, R17, RZ ;  /* 0x000000111b457210 */ /* 0x002fc60007f7e0ff */
[----:B------:R1:W-:Y:S04]  /*4890*/  STL [R1+0x5d0], R70 ;  /* 0x0005d04601007387 */ /* 0x0003e80000100800 */
[----:B------:R3:W-:Y:S01]  /*48a0*/  STL [R1+0x5d8], R69 ;  /* 0x0005d84501007387 */ /* 0x0007e20000100800 */
[-C--:B-1----:R-:W-:Y:S02]  /*48b0*/  LEA.HI.X.SX32 R70, R67, R0.reuse, 0x1, P1 ;  /* 0x0000000043467211 */ /* 0x082fe400008f0eff */
[-C--:B------:R-:W-:Y:S02]  /*48c0*/  LEA.HI.X.SX32 R67, R27, R0.reuse, 0x1, P3 ;  /* 0x000000001b437211 */ /* 0x080fe400018f0eff */
[----:B---3--:R-:W-:Y:S01]  /*48d0*/  LEA.HI.X.SX32 R69, R45, R0, 0x1, P2 ;  /* 0x000000002d457211 */ /* 0x008fe200010f0eff */
[----:B------:R1:W-:Y:S01]  /*48e0*/  STL [R1+0x5c4], R70 ;  /* 0x0005c44601007387 */ /* 0x0003e20000100800 */
[----:B------:R-:W-:Y:S01]  /*48f0*/  IMAD R45, R68, 0x2, R47 ;  /* 0x00000002442d7824 */ /* 0x000fe200078e022f */
[----:B------:R-:W-:-:S02]  /*4900*/  IADD3 R27, P1, PT, R65, R17, RZ ;  /* 0x00000011411b7210 */ /* 0x000fc40007f3e0ff */
[----:B------:R-:W-:Y:S01]  /*4910*/  STL [R1+0x5cc], R69 ;  /* 0x0005cc4501007387 */ /* 0x000fe20000100800 */
[CC--:B------:R-:W-:Y:S02]  /*4920*/  IADD3 R68, P2, PT, R64.reuse, R17.reuse, RZ ;  /* 0x0000001140447210 */ /* 0x0c0fe40007f5e0ff */
[-C--:B------:R-:W-:Y:S01]  /*4930*/  LEA.HI.X.SX32 R65, R65, R0.reuse, 0x1, P1 ;  /* 0x0000000041417211 */ /* 0x080fe200008f0eff */
[----:B------:R3:W-:Y:S01]  /*4940*/  STL [R1+0x5d4], R67 ;  /* 0x0005d44301007387 */ /* 0x0007e20000100800 */
[----:B------:R-:W-:Y:S02]  /*4950*/  LEA.HI.X.SX32 R64, R64, R0, 0x1, P2 ;  /* 0x0000000040407211 */ /* 0x000fe400010f0eff */
[----:B-1----:R-:W-:Y:S01]  /*4960*/  CS2R R70, SRZ ;  /* 0x0000000000467805 */ /* 0x002fe2000001ff00 */
[----:B------:R1:W-:Y:S04]  /*4970*/  STL [R1+0x5e0], R27 ;  /* 0x0005e01b01007387 */ /* 0x0003e80000100800 */
[----:B------:R5:W-:Y:S01]  /*4980*/  STL [R1+0x5e8], R68 ;  /* 0x0005e84401007387 */ /* 0x000be20000100800 */
[----:B---3--:R-:W-:-:S04]  /*4990*/  IADD3 R67, P3, PT, R63, R17, RZ ;  /* 0x000000113f437210 */ /* 0x008fc80007f7e0ff */
[----:B------:R-:W-:Y:S01]  /*49a0*/  LEA.HI.X.SX32 R63, R63, R0, 0x1, P3 ;  /* 0x000000003f3f7211 */ /* 0x000fe200018f0eff */
[----:B------:R3:W-:Y:S01]  /*49b0*/  STL [R1+0x5f0], R67 ;  /* 0x0005f04301007387 */ /* 0x0007e20000100800 */
[----:B-1----:R-:W-:Y:S01]  /*49c0*/  IMAD R27, R66, 0x2, R45 ;  /* 0x00000002421b7824 */ /* 0x002fe200078e022d */
[----:B-----5:R-:W-:Y:S02]  /*49d0*/  CS2R R68, SRZ ;  /* 0x0000000000447805 */ /* 0x020fe4000001ff00 */
[----:B------:R1:W-:Y:S01]  /*49e0*/  STL [R1+0x5dc], R65 ;  /* 0x0005dc4101007387 */ /* 0x0003e20000100800 */
[----:B------:R-:W-:-:S03]  /*49f0*/  IMAD R44, R44, 0x2, R27 ;  /* 0x000000022c2c7824 */ /* 0x000fc600078e021b */
[----:B------:R5:W-:Y:S01]  /*4a00*/  STL [R1+0x5e4], R64 ;  /* 0x0005e44001007387 */ /* 0x000be20000100800 */
[----:B------:R-:W-:Y:S01]  /*4a10*/  IMAD R43, R43, 0x2, R44 ;  /* 0x000000022b2b7824 */ /* 0x000fe200078e022c */
[----:B---3--:R-:W-:Y:S02]  /*4a20*/  CS2R R66, SRZ ;  /* 0x0000000000427805 */ /* 0x008fe4000001ff00 */
[----:B------:R3:W-:Y:S01]  /*4a30*/  STL [R1+0x5ec], R63 ;  /* 0x0005ec3f01007387 */ /* 0x0007e20000100800 */
[----:B------:R-:W-:Y:S01]  /*4a40*/  IMAD R42, R42, 0x2, R43 ;  /* 0x000000022a2a7824 */ /* 0x000fe200078e022b */
[----:B-1----:R-:W-:-:S03]  /*4a50*/  IADD3 R65, P1, PT, R62, R17, RZ ;  /* 0x000000113e417210 */ /* 0x002fc60007f3e0ff */
[----:B------:R-:W-:Y:S01]  /*4a60*/  IMAD R41, R41, 0x2, R42 ;  /* 0x0000000229297824 */ /* 0x000fe200078e022a */
[CC--:B-----5:R-:W-:Y:S01]  /*4a70*/  IADD3 R64, P2, PT, R61.reuse, R17.reuse, RZ ;  /* 0x000000113d407210 */ /* 0x0e0fe20007f5e0ff */
[----:B------:R-:W-:Y:S01]  /*4a80*/  STL [R1+0x5f8], R65 ;  /* 0x0005f84101007387 */ /* 0x000fe20000100800 */
[-C--:B------:R-:W-:Y:S01]  /*4a90*/  LEA.HI.X.SX32 R62, R62, R0.reuse, 0x1, P1 ;  /* 0x000000003e3e7211 */ /* 0x080fe200008f0eff */
[----:B------:R-:W-:Y:S01]  /*4aa0*/  IMAD R40, R40, 0x2, R41 ;  /* 0x0000000228287824 */ /* 0x000fe200078e0229 */
[C---:B---3--:R-:W-:Y:S01]  /*4ab0*/  IADD3 R63, P3, PT, R60.reuse, R17, RZ ;  /* 0x000000113c3f7210 */ /* 0x048fe20007f7e0ff */
[----:B------:R1:W-:Y:S01]  /*4ac0*/  STL [R1+0x600], R64 ;  /* 0x0006004001007387 */ /* 0x0003e20000100800 */
[-C--:B------:R-:W-:Y:S01]  /*4ad0*/  LEA.HI.X.SX32 R61, R61, R0.reuse, 0x1, P2 ;  /* 0x000000003d3d7211 */ /* 0x080fe200010f0eff */
[----:B------:R-:W-:Y:S01]  /*4ae0*/  IMAD R39, R39, 0x2, R40 ;  /* 0x0000000227277824 */ /* 0x000fe200078e0228 */
[----:B------:R-:W-:Y:S01]  /*4af0*/  LEA.HI.X.SX32 R60, R60, R0, 0x1, P3 ;  /* 0x000000003c3c7211 */ /* 0x000fe200018f0eff */
[----:B------:R-:W-:Y:S02]  /*4b00*/  STL [R1+0x608], R63 ;  /* 0x0006083f01007387 */ /* 0x000fe40000100800 */
[----:B------:R-:W-:-:S02]  /*4b10*/  IMAD R38, R38, 0x2, R39 ;  /* 0x0000000226267824 */ /* 0x000fc400078e0227 */
[----:B------:R3:W-:Y:S02]  /*4b20*/  STL [R1+0x5f4], R62 ;  /* 0x0005f43e01007387 */ /* 0x0007e40000100800 */
[----:B------:R-:W-:Y:S01]  /*4b30*/  IMAD R37, R37, 0x2, R38 ;  /* 0x0000000225257824 */ /* 0x000fe200078e0226 */
[----:B-1----:R-:W-:Y:S01]  /*4b40*/  CS2R R64, SRZ ;  /* 0x0000000000407805 */ /* 0x002fe2000001ff00 */
[----:B------:R1:W-:Y:S02]  /*4b50*/  STL [R1+0x5fc], R61 ;  /* 0x0005fc3d01007387 */ /* 0x0003e40000100800 */
[----:B------:R-:W-:Y:S02]  /*4b60*/  IMAD R36, R36, 0x2, R37 ;  /* 0x0000000224247824 */ /* 0x000fe400078e0225 */
[----:B------:R5:W-:Y:S01]  /*4b70*/  STL [R1+0x604], R60 ;  /* 0x0006043c01007387 */ /* 0x000be20000100800 */
[-C--:B---3--:R-:W-:Y:S01]  /*4b80*/  IADD3 R62, P1, PT, R59, R17.reuse, RZ ;  /* 0x000000113b3e7210 */ /* 0x088fe20007f3e0ff */
[----:B------:R-:W-:Y:S01]  /*4b90*/  IMAD R33, R33, 0x2, R36 ;  /* 0x0000000221217824 */ /* 0x000fe200078e0224 */
[----:B-1----:R-:W-:-:S03]  /*4ba0*/  IADD3 R61, P2, PT, R58, R17, RZ ;  /* 0x000000113a3d7210 */ /* 0x002fc60007f5e0ff */
[----:B------:R1:W-:Y:S01]  /*4bb0*/  STL [R1+0x610], R62 ;  /* 0x0006103e01007387 */ /* 0x0003e20000100800 */
[-C--:B------:R-:W-:Y:S01]  /*4bc0*/  LEA.HI.X.SX32 R59, R59, R0.reuse, 0x1, P1 ;  /* 0x000000003b3b7211 */ /* 0x080fe200008f0eff */
[----:B------:R-:W-:Y:S01]  /*4bd0*/  IMAD R32, R32, 0x2, R33 ;  /* 0x0000000220207824 */ /* 0x000fe200078e0221 */
[----:B-----5:R-:W-:Y:S01]  /*4be0*/  IADD3 R60, P3, PT, R57, R17, RZ ;  /* 0x00000011393c7210 */ /* 0x020fe20007f7e0ff */
[----:B------:R-:W-:Y:S01]  /*4bf0*/  STL [R1+0x618], R61 ;  /* 0x0006183d01007387 */ /* 0x000fe20000100800 */
[-C--:B------:R-:W-:Y:S01]  /*4c00*/  LEA.HI.X.SX32 R58, R58, R0.reuse, 0x1, P2 ;  /* 0x000000003a3a7211 */ /* 0x080fe200010f0eff */
[----:B------:R-:W-:Y:S01]  /*4c10*/  IMAD R31, R31, 0x2, R32 ;  /* 0x000000021f1f7824 */ /* 0x000fe200078e0220 */
[----:B------:R-:W-:Y:S01]  /*4c20*/  LEA.HI.X.SX32 R57, R57, R0, 0x1, P3 ;  /* 0x0000000039397211 */ /* 0x000fe200018f0eff */
[----:B------:R3:W-:Y:S01]  /*4c30*/  STL [R1+0x620], R60 ;  /* 0x0006203c01007387 */ /* 0x0007e20000100800 */
[----:B-1----:R-:W-:-:S03]  /*4c40*/  CS2R R62, SRZ ;  /* 0x00000000003e7805 */ /* 0x002fc6000001ff00 */
[----:B------:R1:W-:Y:S04]  /*4c50*/  STL [R1+0x60c], R59 ;  /* 0x00060c3b01007387 */ /* 0x0003e80000100800 */
[----:B------:R5:W-:Y:S01]  /*4c60*/  STL [R1+0x614], R58 ;  /* 0x0006143a01007387 */ /* 0x000be20000100800 */
[----:B---3--:R-:W-:-:S03]  /*4c70*/  CS2R R60, SRZ ;  /* 0x00000000003c7805 */ /* 0x008fc6000001ff00 */
[----:B------:R3:W-:Y:S01]  /*4c80*/  STL [R1+0x61c], R57 ;  /* 0x00061c3901007387 */ /* 0x0007e20000100800 */
[-C--:B-1----:R-:W-:Y:S02]  /*4c90*/  IADD3 R59, P1, PT, R56, R17.reuse, RZ ;  /* 0x00000011383b7210 */ /* 0x082fe40007f3e0ff */
        /* <DEDUP_REMOVED lines=9> */
[----:B-1----:R-:W-:-:S03]  /*4d30*/  CS2R R58, SRZ ;  /* 0x00000000003a7805 */ /* 0x002fc6000001ff00 */
[----:B------:R1:W-:Y:S04]  /*4d40*/  STL [R1+0x62c], R55 ;  /* 0x00062c3701007387 */ /* 0x0003e80000100800 */
[----:B------:R5:W-:Y:S01]  /*4d50*/  STL [R1+0x634], R54 ;  /* 0x0006343601007387 */ /* 0x000be20000100800 */
[-C--:B---3--:R-:W-:Y:S02]  /*4d60*/  IADD3 R56, P1, PT, R53, R17.reuse, RZ ;  /* 0x0000001135387210 */ /* 0x088fe40007f3e0ff */
[----:B-1----:R-:W-:-:S03]  /*4d70*/  IADD3 R55, P2, PT, R52, R17, RZ ;  /* 0x0000001134377210 */ /* 0x002fc60007f5e0ff */
[----:B------:R1:W-:Y:S01]  /*4d80*/  STL [R1+0x640], R56 ;  /* 0x0006403801007387 */ /* 0x0003e20000100800 */
[-C--:B------:R-:W-:Y:S02]  /*4d90*/  LEA.HI.X.SX32 R53, R53, R0.reuse, 0x1, P1 ;  /* 0x0000000035357211 */ /* 0x080fe400008f0eff */
[C---:B-----5:R-:W-:Y:S01]  /*4da0*/  IADD3 R54, P3, PT, R51.reuse, R17, RZ ;  /* 0x0000001133367210 */ /* 0x060fe20007f7e0ff */
[----:B------:R-:W-:Y:S01]  /*4db0*/  STL [R1+0x648], R55 ;  /* 0x0006483701007387 */ /* 0x000fe20000100800 */
[-C--:B------:R-:W-:Y:S02]  /*4dc0*/  LEA.HI.X.SX32 R52, R52, R0.reuse, 0x1, P2 ;  /* 0x0000000034347211 */ /* 0x080fe400010f0eff */
        /* <DEDUP_REMOVED lines=23> */
[----:B-----5:R-:W-:-:S05]  /*4f40*/  IADD3 R48, P2, PT, R45, R17, RZ ;  /* 0x000000112d307210 */ /* 0x020fca0007f5e0ff */
[----:B------:R3:W-:Y:S01]  /*4f50*/  STL [R1+0x678], R48 ;  /* 0x0006783001007387 */ /* 0x0007e20000100800 */
[----:B-1----:R-:W-:-:S03]  /*4f60*/  CS2R R50, SRZ ;  /* 0x0000000000327805 */ /* 0x002fc6000001ff00 */
[----:B------:R-:W-:Y:S01]  /*4f70*/  STL [R1+0x680], R49 ;  /* 0x0006803101007387 */ /* 0x000fe20000100800 */
[-C--:B---3--:R-:W-:Y:S02]  /*4f80*/  LEA.HI.X.SX32 R48, R47, R0.reuse, 0x1, P1 ;  /* 0x000000002f307211 */ /* 0x088fe400008f0eff */
[-C--:B------:R-:W-:Y:S02]  /*4f90*/  LEA.HI.X.SX32 R47, R45, R0.reuse, 0x1, P2 ;  /* 0x000000002d2f7211 */ /* 0x080fe400010f0eff */
[-C--:B------:R-:W-:Y:S01]  /*4fa0*/  LEA.HI.X.SX32 R45, R27, R0.reuse, 0x1, P3 ;  /* 0x000000001b2d7211 */ /* 0x080fe200018f0eff */
[----:B------:R1:W-:Y:S01]  /*4fb0*/  STL [R1+0x66c], R48 ;  /* 0x00066c3001007387 */ /* 0x0003e20000100800 */
[----:B------:R-:W-:Y:S01]  /*4fc0*/  IMAD R27, R46, 0x2, R31 ;  /* 0x000000022e1b7824 */ /* 0x000fe200078e021f */
[C---:B------:R-:W-:Y:S02]  /*4fd0*/  IADD3 R46, P2, PT, R43.reuse, R17, RZ ;  /* 0x000000112b2e7210 */ /* 0x040fe40007f5e0ff */
[----:B------:R3:W-:Y:S01]  /*4fe0*/  STL [R1+0x674], R47 ;  /* 0x0006742f01007387 */ /* 0x0007e20000100800 */
[----:B------:R-:W-:Y:S01]  /*4ff0*/  IMAD R26, R26, 0x2, R27 ;  /* 0x000000021a1a7824 */ /* 0x000fe200078e021b */
[----:B------:R-:W-:-:S02]  /*5000*/  LEA.HI.X.SX32 R43, R43, R0, 0x1, P2 ;  /* 0x000000002b2b7211 */ /* 0x000fc400010f0eff */
[----:B------:R5:W-:Y:S01]  /*5010*/  STL [R1+0x67c], R45 ;  /* 0x00067c2d01007387 */ /* 0x000be20000100800 */
[----:B------:R-:W-:Y:S01]  /*5020*/  IMAD R25, R25, 0x2, R26 ;  /* 0x0000000219197824 */ /* 0x000fe200078e021a */
[----:B-1----:R-:W-:-:S03]  /*5030*/  CS2R R48, SRZ ;  /* 0x0000000000307805 */ /* 0x002fc6000001ff00 */
[----:B------:R-:W-:Y:S01]  /*5040*/  IMAD R22, R22, 0x2, R25 ;  /* 0x0000000216167824 */ /* 0x000fe200078e0219 */
[----:B---3--:R-:W-:-:S03]  /*5050*/  IADD3 R47, P1, PT, R44, R17, RZ ;  /* 0x000000112c2f7210 */ /* 0x008fc60007f3e0ff */
[----:B------:R-:W-:Y:S01]  /*5060*/  IMAD R19, R19, 0x2, R22 ;  /* 0x0000000213137824 */ /* 0x000fe200078e0216 */
[----:B-----5:R-:W-:Y:S01]  /*5070*/  IADD3 R45, P3, PT, R42, R17, RZ ;  /* 0x000000112a2d7210 */ /* 0x020fe20007f7e0ff */
[----:B------:R-:W-:Y:S01]  /*5080*/  STL [R1+0x688], R47 ;  /* 0x0006882f01007387 */ /* 0x000fe20000100800 */
[-C--:B------:R-:W-:Y:S01]  /*5090*/  LEA.HI.X.SX32 R44, R44, R0.reuse, 0x1, P1 ;  /* 0x000000002c2c7211 */ /* 0x080fe200008f0eff */
[----:B0-----:R-:W-:Y:S01]  /*50a0*/  IMAD R18, R18, 0x2, R19 ;  /* 0x0000000212127824 */ /* 0x001fe200078e0213 */
[----:B------:R-:W-:Y:S01]  /*50b0*/  LEA.HI.X.SX32 R42, R42, R0, 0x1, P3 ;  /* 0x000000002a2a7211 */ /* 0x000fe200018f0eff */
[----:B------:R-:W-:Y:S02]  /*50c0*/  STL [R1+0x690], R46 ;  /* 0x0006902e01007387 */ /* 0x000fe40000100800 */
[----:B------:R-:W-:Y:S02]  /*50d0*/  IMAD R21, R21, 0x2, R18 ;  /* 0x0000000215157824 */ /* 0x000fe400078e0212 */
[----:B------:R-:W-:Y:S02]  /*50e0*/  STL [R1+0x698], R45 ;  /* 0x0006982d01007387 */ /* 0x000fe40000100800 */
[----:B------:R-:W-:-:S02]  /*50f0*/  IMAD R16, R16, 0x2, R21 ;  /* 0x0000000210107824 */ /* 0x000fc400078e0215 */
[----:B------:R0:W-:Y:S02]  /*5100*/  STL [R1+0x684], R44 ;  /* 0x0006842c01007387 */ /* 0x0001e40000100800 */
[----:B------:R-:W-:Y:S02]  /*5110*/  IMAD R13, R13, 0x2, R16 ;  /* 0x000000020d0d7824 */ /* 0x000fe400078e0210 */
[----:B------:R1:W-:Y:S02]  /*5120*/  STL [R1+0x68c], R43 ;  /* 0x00068c2b01007387 */ /* 0x0003e40000100800 */
[----:B------:R-:W-:Y:S02]  /*5130*/  IMAD R20, R20, 0x2, R13 ;  /* 0x0000000214147824 */ /* 0x000fe400078e020d */
[----:B------:R3:W-:Y:S01]  /*5140*/  STL [R1+0x694], R42 ;  /* 0x0006942a01007387 */ /* 0x0007e20000100800 */
[-C--:B0-----:R-:W-:Y:S01]  /*5150*/  IADD3 R44, P1, PT, R41, R17.reuse, RZ ;  /* 0x00000011292c7210 */ /* 0x081fe20007f3e0ff */
[----:B------:R-:W-:Y:S01]  /*5160*/  IMAD R15, R15, 0x2, R20 ;  /* 0x000000020f0f7824 */ /* 0x000fe200078e0214 */
[----:B-1----:R-:W-:-:S03]  /*5170*/  IADD3 R43, P2, PT, R40, R17, RZ ;  /* 0x00000011282b7210 */ /* 0x002fc60007f5e0ff */
[----:B------:R-:W-:Y:S01]  /*5180*/  STL [R1+0x6a0], R44 ;  /* 0x0006a02c01007387 */ /* 0x000fe20000100800 */
[-C--:B------:R-:W-:Y:S01]  /*5190*/  LEA.HI.X.SX32 R41, R41, R0.reuse, 0x1, P1 ;  /* 0x0000000029297211 */ /* 0x080fe200008f0eff */
[----:B------:R-:W-:Y:S01]  /*51a0*/  IMAD R14, R14, 0x2, R15 ;  /* 0x000000020e0e7824 */ /* 0x000fe200078e020f */
[CC--:B---3--:R-:W-:Y:S01]  /*51b0*/  IADD3 R42, P3, PT, R39.reuse, R17.reuse, RZ ;  /* 0x00000011272a7210 */ /* 0x0c8fe20007f7e0ff */
[----:B------:R-:W-:Y:S01]  /*51c0*/  STL [R1+0x6a8], R43 ;  /* 0x0006a82b01007387 */ /* 0x000fe20000100800 */
[-C--:B------:R-:W-:Y:S02]  /*51d0*/  LEA.HI.X.SX32 R40, R40, R0.reuse, 0x1, P2 ;  /* 0x0000000028287211 */ /* 0x080fe400010f0eff */
[----:B------:R-:W-:Y:S01]  /*51e0*/  LEA.HI.X.SX32 R39, R39, R0, 0x1, P3 ;  /* 0x0000000027277211 */ /* 0x000fe200018f0eff */
[----:B------:R-:W-:Y:S04]  /*51f0*/  STL [R1+0x6b0], R42 ;  /* 0x0006b02a01007387 */ /* 0x000fe80000100800 */
[----:B------:R0:W-:Y:S04]  /*5200*/  STL [R1+0x69c], R41 ;  /* 0x00069c2901007387 */ /* 0x0001e80000100800 */
[----:B------:R1:W-:Y:S04]  /*5210*/  STL [R1+0x6a4], R40 ;  /* 0x0006a42801007387 */ /* 0x0003e80000100800 */
[----:B------:R3:W-:Y:S01]  /*5220*/  STL [R1+0x6ac], R39 ;  /* 0x0006ac2701007387 */ /* 0x0007e20000100800 */
[----:B0-----:R-:W-:-:S02]  /*5230*/  IADD3 R41, P1, PT, R38, R17, RZ ;  /* 0x0000001126297210 */ /* 0x001fc40007f3e0ff */
[----:B-1----:R-:W-:-:S03]  /*5240*/  IADD3 R40, P2, PT, R37, R17, RZ ;  /* 0x0000001125287210 */ /* 0x002fc60007f5e0ff */
[----:B------:R-:W-:Y:S01]  /*5250*/  STL [R1+0x6b8], R41 ;  /* 0x0006b82901007387 */ /* 0x000fe20000100800 */
[-C--:B------:R-:W-:Y:S02]  /*5260*/  LEA.HI.X.SX32 R38, R38, R0.reuse, 0x1, P1 ;  /* 0x0000000026267211 */ /* 0x080fe400008f0eff */
        /* <DEDUP_REMOVED lines=35> */
[----:B---3--:R-:W-:-:S03]  /*54a0*/  IADD3 R25, P3, PT, R18, R17, RZ ;  /* 0x0000001112197210 */ /* 0x008fc60007f7e0ff */
[----:B------:R0:W-:Y:S04]  /*54b0*/  STL [R1+0x708], R26 ;  /* 0x0007081a01007387 */ /* 0x0001e80000100800 */
[----:B------:R1:W-:Y:S01]  /*54c0*/  STL [R1+0x710], R25 ;  /* 0x0007101901007387 */ /* 0x0003e20000100800 */
[-C--:B0-----:R-:W-:Y:S02]  /*54d0*/  LEA.HI.X.SX32 R26, R22, R0.reuse, 0x1, P1 ;  /* 0x00000000161a7211 */ /* 0x081fe400008f0eff */
[-C--:B------:R-:W-:Y:S02]  /*54e0*/  LEA.HI.X.SX32 R22, R18, R0.reuse, 0x1, P3 ;  /* 0x0000000012167211 */ /* 0x080fe400018f0eff */
[----:B-1----:R-:W-:Y:S01]  /*54f0*/  LEA.HI.X.SX32 R25, R19, R0, 0x1, P2 ;  /* 0x0000000013197211 */ /* 0x002fe200010f0eff */
[----:B------:R-:W-:Y:S01]  /*5500*/  STL [R1+0x6fc], R26 ;  /* 0x0006fc1a01007387 */ /* 0x000fe20000100800 */
[-C--:B------:R-:W-:Y:S01]  /*5510*/  IADD3 R18, P1, PT, R21, R17.reuse, RZ ;  /* 0x0000001115127210 */ /* 0x080fe20007f3e0ff */
[----:B------:R-:W-:Y:S01]  /*5520*/  IMAD R19, R23, 0x2, R14 ;  /* 0x0000000217137824 */ /* 0x000fe200078e020e */
[-C--:B------:R-:W-:Y:S01]  /*5530*/  IADD3 R23, P3, PT, R13, R17.reuse, RZ ;  /* 0x000000110d177210 */ /* 0x080fe20007f7e0ff */
[----:B------:R-:W-:Y:S04]  /*5540*/  STL [R1+0x704], R25 ;  /* 0x0007041901007387 */ /* 0x000fe80000100800 */
[----:B------:R0:W-:Y:S04]  /*5550*/  STL [R1+0x70c], R22 ;  /* 0x00070c1601007387 */ /* 0x0001e80000100800 */
[----:B------:R1:W-:Y:S01]  /*5560*/  STL [R1+0x718], R18 ;  /* 0x0007181201007387 */ /* 0x0003e20000100800 */
[----:B0-----:R-:W-:-:S04]  /*5570*/  IADD3 R22, P2, PT, R16, R17, RZ ;  /* 0x0000001110167210 */ /* 0x001fc80007f5e0ff */
[----:B------:R-:W-:Y:S01]  /*5580*/  LEA.HI.X.SX32 R16, R16, R0, 0x1, P2 ;  /* 0x0000000010107211 */ /* 0x000fe200010f0eff */
[----:B------:R0:W-:Y:S01]  /*5590*/  STL [R1+0x774], R22 ;  /* 0x0007741601007387 */ /* 0x0001e20000100800 */
[----:B-1----:R-:W-:-:S03]  /*55a0*/  IMAD R18, R24, 0x2, R19 ;  /* 0x0000000218127824 */ /* 0x002fc600078e0213 */
[----:B------:R-:W-:Y:S01]  /*55b0*/  STL [R1+0x778], R23 ;  /* 0x0007781701007387 */ /* 0x000fe20000100800 */
[-C--:B0-----:R-:W-:Y:S02]  /*55c0*/  LEA.HI.X.SX32 R22, R21, R0.reuse, 0x1, P1 ;  /* 0x0000000015167211 */ /* 0x081fe400008f0eff */
[----:B------:R-:W-:Y:S01]  /*55d0*/  LEA.HI.X.SX32 R21, R13, R0, 0x1, P3 ;  /* 0x000000000d157211 */ /* 0x000fe200018f0eff */
[----:B------:R-:W-:Y:S02]  /*55e0*/  IMAD R13, R28, 0x2, R18 ;  /* 0x000000021c0d7824 */ /* 0x000fe400078e0212 */
[----:B------:R0:W-:Y:S04]  /*55f0*/  STL [R1+0x714], R22 ;  /* 0x0007141601007387 */ /* 0x0001e80000100800 */
[----:B------:R1:W-:Y:S04]  /*5600*/  STL [R1+0x760], R16 ;  /* 0x0007601001007387 */ /* 0x0003e80000100800 */
[----:B------:R3:W-:Y:S01]  /*5610*/  STL [R1+0x764], R21 ;  /* 0x0007641501007387 */ /* 0x0007e20000100800 */
[----:B0-----:R-:W-:-:S02]  /*5620*/  IADD3 R22, P2, PT, R15, R17, RZ ;  /* 0x000000110f167210 */ /* 0x001fc40007f5e0ff */
[-C--:B-1----:R-:W-:Y:S02]  /*5630*/  IADD3 R16, P1, PT, R20, R17.reuse, RZ ;  /* 0x0000001114107210 */ /* 0x082fe40007f3e0ff */
[----:B---3--:R-:W-:-:S03]  /*5640*/  IADD3 R21, P3, PT, R14, R17, RZ ;  /* 0x000000110e157210 */ /* 0x008fc60007f7e0ff */
[----:B------:R4:W-:Y:S04]  /*5650*/  STL [R1+0x768], R16 ;  /* 0x0007681001007387 */ /* 0x0009e80000100800 */
[----:B------:R0:W-:Y:S04]  /*5660*/  STL [R1+0x76c], R22 ;  /* 0x00076c1601007387 */ /* 0x0001e80000100800 */
[----:B------:R1:W-:Y:S01]  /*5670*/  STL [R1+0x770], R21 ;  /* 0x0007701501007387 */ /* 0x0003e20000100800 */
[----:B----4-:R-:W-:Y:S01]  /*5680*/  IMAD R16, R29, 0x2, R13 ;  /* 0x000000021d107824 */ /* 0x010fe200078e020d */
[----:B0-----:R-:W-:-:S02]  /*5690*/  LEA.HI.X.SX32 R22, R20, R0, 0x1, P1 ;  /* 0x0000000014167211 */ /* 0x001fc400008f0eff */
[-C--:B------:R-:W-:Y:S02]  /*56a0*/  LEA.HI.X.SX32 R20, R14, R0.reuse, 0x1, P3 ;  /* 0x000000000e147211 */ /* 0x080fe400018f0eff */
[----:B-1----:R-:W-:Y:S01]  /*56b0*/  LEA.HI.X.SX32 R21, R15, R0, 0x1, P2 ;  /* 0x000000000f157211 */ /* 0x002fe200010f0eff */
[----:B------:R-:W-:Y:S01]  /*56c0*/  STL [R1+0x71c], R22 ;  /* 0x00071c1601007387 */ /* 0x000fe20000100800 */
[-C--:B------:R-:W-:Y:S01]  /*56d0*/  IADD3 R14, P1, PT, R19, R17.reuse, RZ ;  /* 0x00000011130e7210 */ /* 0x080fe20007f3e0ff */
[----:B------:R-:W-:Y:S02]  /*56e0*/  IMAD R15, R30, 0x2, R16 ;  /* 0x000000021e0f7824 */ /* 0x000fe400078e0210 */
[----:B------:R0:W-:Y:S04]  /*56f0*/  STL [R1+0x74c], R21 ;  /* 0x00074c1501007387 */ /* 0x0001e80000100800 */
[----:B------:R1:W-:Y:S04]  /*5700*/  STL [R1+0x750], R20 ;  /* 0x0007501401007387 */ /* 0x0003e80000100800 */
[----:B------:R3:W-:Y:S01]  /*5710*/  STL [R1+0x754], R14 ;  /* 0x0007540e01007387 */ /* 0x0007e20000100800 */
[----:B0-----:R-:W-:-:S02]  /*5720*/  IADD3 R21, P3, PT, R13, R17, RZ ;  /* 0x000000110d157210 */ /* 0x001fc40007f7e0ff */
[----:B-1----:R-:W-:Y:S01]  /*5730*/  IADD3 R20, P2, PT, R18, R17, RZ ;  /* 0x0000001112147210 */ /* 0x002fe20007f5e0ff */
[----:B---3--:R-:W-:-:S04]  /*5740*/  IMAD R14, R34, 0x2, R15 ;  /* 0x00000002220e7824 */ /* 0x008fc800078e020f */
[----:B------:R0:W-:Y:S04]  /*5750*/  STL [R1+0x758], R20 ;  /* 0x0007581401007387 */ /* 0x0001e80000100800 */
[----:B------:R-:W-:Y:S01]  /*5760*/  STL [R1+0x75c], R21 ;  /* 0x00075c1501007387 */ /* 0x000fe20000100800 */
[-C--:B0-----:R-:W-:Y:S02]  /*5770*/  LEA.HI.X.SX32 R20, R19, R0.reuse, 0x1, P1 ;  /* 0x0000000013147211 */ /* 0x081fe400008f0eff */
[-C--:B------:R-:W-:Y:S02]  /*5780*/  LEA.HI.X.SX32 R19, R18, R0.reuse, 0x1, P2 ;  /* 0x0000000012137211 */ /* 0x080fe400010f0eff */
[----:B------:R-:W-:Y:S01]  /*5790*/  LEA.HI.X.SX32 R18, R13, R0, 0x1, P3 ;  /* 0x000000000d127211 */ /* 0x000fe200018f0eff */
[----:B------:R0:W-:Y:S01]  /*57a0*/  STL [R1+0x720], R20 ;  /* 0x0007201401007387 */ /* 0x0001e20000100800 */
[----:B--2---:R-:W-:-:S03]  /*57b0*/  IMAD R13, R35, 0x2, R14 ;  /* 0x00000002230d7824 */ /* 0x004fc600078e020e */
[----:B------:R1:W-:Y:S04]  /*57c0*/  STL [R1+0x724], R19 ;  /* 0x0007241301007387 */ /* 0x0003e80000100800 */
[----:B------:R2:W-:Y:S01]  /*57d0*/  STL [R1+0x73c], R18 ;  /* 0x00073c1201007387 */ /* 0x0005e20000100800 */
[-C--:B0-----:R-:W-:Y:S02]  /*57e0*/  IADD3 R20, P1, PT, R16, R17.reuse, RZ ;  /* 0x0000001110147210 */ /* 0x081fe40007f3e0ff */
[----:B-1----:R-:W-:-:S03]  /*57f0*/  IADD3 R19, P2, PT, R15, R17, RZ ;  /* 0x000000110f137210 */ /* 0x002fc60007f5e0ff */
[----:B------:R-:W-:Y:S01]  /*5800*/  STL [R1+0x740], R20 ;  /* 0x0007401401007387 */ /* 0x000fe20000100800 */
[-C--:B------:R-:W-:Y:S02]  /*5810*/  LEA.HI.X.SX32 R16, R16, R0.reuse, 0x1, P1 ;  /* 0x0000000010107211 */ /* 0x080fe400008f0eff */
[----:B------:R-:W-:Y:S01]  /*5820*/  LEA.HI.X.SX32 R15, R15, R0, 0x1, P2 ;  /* 0x000000000f0f7211 */ /* 0x000fe200010f0eff */
[----:B------:R-:W-:Y:S01]  /*5830*/  STL [R1+0x744], R19 ;  /* 0x0007441301007387 */ /* 0x000fe20000100800 */
[----:B------:R-:W-:Y:S02]  /*5840*/  IADD3 RZ, P1, PT, R9, UR7, RZ ;  /* 0x0000000709ff7c10 */ /* 0x000fe4000ff3e0ff */
[----:B------:R-:W-:Y:S01]  /*5850*/  IADD3 RZ, P2, PT, R10, UR7, RZ ;  /* 0x000000070aff7c10 */ /* 0x000fe2000ff5e0ff */
[----:B------:R-:W0:Y:S01]  /*5860*/  LDCU UR7, c[0x0][0x3c4] ;  /* 0x00007880ff0777ac */ /* 0x000e220008000800 */
[----:B------:R-:W-:Y:S02]  /*5870*/  IADD3.X R233, PT, PT, R11, UR17, RZ, P1, !PT ;  /* 0x000000110be97c10 */ /* 0x000fe40008ffe4ff */
[----:B------:R-:W-:Y:S01]  /*5880*/  IADD3.X R235, PT, PT, R12, UR17, RZ, P2, !PT ;  /* 0x000000110ceb7c10 */ /* 0x000fe200097fe4ff */
[----:B------:R-:W-:-:S02]  /*5890*/  USHF.R.S32.HI UR17, URZ, 0x1f, UR74 ;  /* 0x0000001fff117899 */ /* 0x000fc4000801144a */
[----:B------:R-:W-:Y:S02]  /*58a0*/  IADD3 RZ, P1, PT, R9, UR74, RZ ;  /* 0x0000004a09ff7c10 */ /* 0x000fe4000ff3e0ff */
[----:B------:R-:W-:Y:S01]  /*58b0*/  IADD3 RZ, P2, PT, R10, UR74, RZ ;  /* 0x0000004a0aff7c10 */ /* 0x000fe2000ff5e0ff */
[----:B------:R-:W-:Y:S01]  /*58c0*/  USHF.R.S32.HI UR74, URZ, 0x1f, UR42 ;  /* 0x0000001fff4a7899 */ /* 0x000fe2000801142a */
[----:B--2---:R-:W-:Y:S02]  /*58d0*/  IADD3 R18, P3, PT, R14, R17, RZ ;  /* 0x000000110e127210 */ /* 0x004fe40007f7e0ff */
[----:B------:R-:W-:Y:S02]  /*58e0*/  IADD3.X R237, PT, PT, R11, UR17, RZ, P1, !PT ;  /* 0x000000110bed7c10 */ /* 0x000fe40008ffe4ff */
[----:B------:R-:W-:Y:S01]  /*58f0*/  IADD3.X R239, PT, PT, R12, UR17, RZ, P2, !PT ;  /* 0x000000110cef7c10 */ /* 0x000fe200097fe4ff */
[----:B------:R-:W-:Y:S01]  /*5900*/  USHF.R.S32.HI UR17, URZ, 0x1f, UR58 ;  /* 0x0000001fff117899 */ /* 0x000fe2000801143a */
[----:B------:R-:W-:Y:S01]  /*5910*/  IADD3 RZ, P1, PT, R9, UR42, RZ ;  /* 0x0000002a09ff7c10 */ /* 0x000fe2000ff3e0ff */
[----:B------:R-:W-:Y:S01]  /*5920*/  STL [R1+0x748], R18 ;  /* 0x0007481201007387 */ /* 0x000fe20000100800 */
[----:B------:R-:W-:Y:S01]  /*5930*/  IADD3 RZ, P2, PT, R10, UR42, RZ ;  /* 0x0000002a0aff7c10 */ /* 0x000fe2000ff5e0ff */
[----:B------:R-:W-:Y:S01]  /*5940*/  USHF.R.S32.HI UR42, URZ, 0x1f, UR26 ;  /* 0x0000001fff2a7899 */ /* 0x000fe2000801141a */
[----:B------:R-:W-:-:S02]  /*5950*/  IADD3.X R241, PT, PT, R11, UR74, RZ, P1, !PT ;  /* 0x0000004a0bf17c10 */ /* 0x000fc40008ffe4ff */
[----:B------:R-:W-:Y:S01]  /*5960*/  IADD3.X R243, PT, PT, R12, UR74, RZ, P2, !PT ;  /* 0x0000004a0cf37c10 */ /* 0x000fe200097fe4ff */
[----:B------:R-:W-:Y:S01]  /*5970*/  USHF.R.S32.HI UR74, URZ, 0x1f, UR66 ;  /* 0x0000001fff4a7899 */ /* 0x000fe20008011442 */
[----:B------:R-:W-:Y:S02]  /*5980*/  IADD3 RZ, P1, PT, R9, UR58, RZ ;  /* 0x0000003a09ff7c10 */ /* 0x000fe4000ff3e0ff */
[----:B------:R-:W-:Y:S01]  /*5990*/  IADD3 RZ, P2, PT, R10, UR58, RZ ;  /* 0x0000003a0aff7c10 */ /* 0x000fe2000ff5e0ff */
[----:B------:R-:W-:Y:S01]  /*59a0*/  USHF.R.S32.HI UR58, URZ, 0x1f, UR50 ;  /* 0x0000001fff3a7899 */ /* 0x000fe20008011432 */
[----:B------:R-:W-:Y:S02]  /*59b0*/  IADD3.X R245, PT, PT, R11, UR17, RZ, P1, !PT ;  /* 0x000000110bf57c10 */ /* 0x000fe40008ffe4ff */
[----:B------:R-:W-:Y:S01]  /*59c0*/  IADD3.X R247, PT, PT, R12, UR17, RZ, P2, !PT ;  /* 0x000000110cf77c10 */ /* 0x000fe200097fe4ff */
[----:B------:R-:W-:Y:S01]  /*59d0*/  USHF.R.S32.HI UR17, URZ, 0x1f, UR34 ;  /* 0x0000001fff117899 */ /* 0x000fe20008011422 */
[----:B------:R-:W-:-:S02]  /*59e0*/  IADD3 RZ, P1, PT, R9, UR26, RZ ;  /* 0x0000001a09ff7c10 */ /* 0x000fc4000ff3e0ff */
[----:B------:R-:W-:Y:S02]  /*59f0*/  IADD3 R17, P4, PT, R13, R17, RZ ;  /* 0x000000110d117210 */ /* 0x000fe40007f9e0ff */
[----:B------:R-:W-:Y:S01]  /*5a00*/  IADD3 RZ, P2, PT, R10, UR26, RZ ;  /* 0x0000001a0aff7c10 */ /* 0x000fe2000ff5e0ff */
[----:B------:R-:W-:Y:S01]  /*5a10*/  USHF.R.S32.HI UR26, URZ, 0x1f, UR20 ;  /* 0x0000001fff1a7899 */ /* 0x000fe20008011414 */
[----:B------:R-:W-:Y:S01]  /*5a20*/  IADD3.X R249, PT, PT, R11, UR42, RZ, P1, !PT ;  /* 0x0000002a0bf97c10 */ /* 0x000fe20008ffe4ff */
[----:B------:R-:W-:Y:S01]  /*5a30*/  STL [R1+0x738], R17 ;  /* 0x0007381101007387 */ /* 0x000fe20000100800 */
[----:B------:R-:W-:Y:S01]  /*5a40*/  IADD3.X R251, PT, PT, R12, UR42, RZ, P2, !PT ;  /* 0x0000002a0cfb7c10 */ /* 0x000fe200097fe4ff */
[----:B------:R-:W-:Y:S01]  /*5a50*/  USHF.R.S32.HI UR42, URZ, 0x1f, UR70 ;  /* 0x0000001fff2a7899 */ /* 0x000fe20008011446 */
[----:B------:R-:W-:Y:S01]  /*5a60*/  IADD3 RZ, P1, PT, R9, UR66, RZ ;  /* 0x0000004209ff7c10 */ /* 0x000fe2000ff3e0ff */
[----:B------:R1:W-:Y:S01]  /*5a70*/  STL [R1+0x728], R16 ;  /* 0x0007281001007387 */ /* 0x0003e20000100800 */
[----:B------:R-:W-:Y:S01]  /*5a80*/  IADD3 RZ, P2, PT, R10, UR66, RZ ;  /* 0x000000420aff7c10 */ /* 0x000fe2000ff5e0ff */
[----:B------:R-:W-:Y:S01]  /*5a90*/  USHF.R.S32.HI UR66, URZ, 0x1f, UR62 ;  /* 0x0000001fff427899 */ /* 0x000fe2000801143e */
[-C--:B------:R-:W-:Y:S01]  /*5aa0*/  LEA.HI.X.SX32 R14, R14, R0.reuse, 0x1, P3 ;  /* 0x000000000e0e7211 */ /* 0x080fe200018f0eff */
[----:B------:R2:W-:Y:S01]  /*5ab0*/  STL [R1+0x72c], R15 ;  /* 0x00072c0f01007387 */ /* 0x0005e20000100800 */
[----:B------:R-:W-:-:S02]  /*5ac0*/  LEA.HI.X.SX32 R0, R13, R0, 0x1, P4 ;  /* 0x000000000d007211 */ /* 0x000fc400020f0eff */
[----:B------:R-:W-:Y:S01]  /*5ad0*/  IADD3.X R13, PT, PT, R12, UR74, RZ, P2, !PT ;  /* 0x0000004a0c0d7c10 */ /* 0x000fe200097fe4ff */
[----:B------:R3:W-:Y:S01]  /*5ae0*/  STL [R1+0x730], R14 ;  /* 0x0007300e01007387 */ /* 0x0007e20000100800 */
[----:B------:R-:W-:Y:S02]  /*5af0*/  IADD3 RZ, P2, PT, R10, UR50, RZ ;  /* 0x000000320aff7c10 */ /* 0x000fe4000ff5e0ff */
[----:B-1----:R-:W-:Y:S01]  /*5b00*/  LOP3.LUT R16, R7, 0x40, RZ, 0x3c, !PT ;  /* 0x0000004007107812 */ /* 0x002fe200078e3cff */
[----:B------:R1:W-:Y:S01]  /*5b10*/  STL [R1+0x734], R0 ;  /* 0x0007340001007387 */ /* 0x0003e20000100800 */
[----:B------:R-:W-:Y:S02]  /*5b20*/  IADD3 R16, P5, PT, R9, UR77, RZ ;  /* 0x0000004d09107c10 */ /* 0x000fe4000ffbe0ff */
[----:B--2---:R-:W-:Y:S01]  /*5b30*/  IADD3.X R15, PT, PT, R11, UR74, RZ, P1, !PT ;  /* 0x0000004a0b0f7c10 */ /* 0x004fe20008ffe4ff */
[----:B------:R-:W-:Y:S01]  /*5b40*/  USHF.R.S32.HI UR74, URZ, 0x1f, UR54 ;  /* 0x0000001fff4a7899 */ /* 0x000fe20008011436 */
[----:B------:R-:W-:Y:S01]  /*5b50*/  IADD3 RZ, P1, PT, R9, UR50, RZ ;  /* 0x0000003209ff7c10 */ /* 0x000fe2000ff3e0ff */
[----:B------:R-:W-:Y:S01]  /*5b60*/  USHF.R.S32.HI UR50, URZ, 0x1f, UR46 ;  /* 0x0000001fff327899 */ /* 0x000fe2000801142e */
[----:B---3--:R-:W-:Y:S01]  /*5b70*/  IMAD.MOV.U32 R14, RZ, RZ, -0x800000 ;  /* 0xff800000ff0e7424 */ /* 0x008fe200078e00ff */
[----:B------:R2:W-:Y:S01]  /*5b80*/  STL [R1], R15 ;  /* 0x0000000f01007387 */ /* 0x0005e20000100800 */
[----:B-1----:R-:W-:-:S03]  /*5b90*/  IMAD.MOV.U32 R0, RZ, RZ, -0x800000 ;  /* 0xff800000ff007424 */ /* 0x002fc600078e00ff */
[----:B------:R1:W-:Y:S01]  /*5ba0*/  STL [R1+0x4], R13 ;  /* 0x0000040d01007387 */ /* 0x0003e20000100800 */
[----:B--2---:R-:W-:Y:S02]  /*5bb0*/  IADD3.X R15, PT, PT, R11, UR58, RZ, P1, !PT ;  /* 0x0000003a0b0f7c10 */ /* 0x004fe40008ffe4ff */
[----:B------:R-:W-:Y:S02]  /*5bc0*/  IADD3 RZ, P1, PT, R9, UR34, RZ ;  /* 0x0000002209ff7c10 */ /* 0x000fe4000ff3e0ff */
[----:B-1----:R-:W-:Y:S01]  /*5bd0*/  IADD3.X R13, PT, PT, R12, UR58, RZ, P2, !PT ;  /* 0x0000003a0c0d7c10 */ /* 0x002fe200097fe4ff */
[----:B------:R1:W-:Y:S01]  /*5be0*/  STL [R1+0x8], R15 ;  /* 0x0000080f01007387 */ /* 0x0003e20000100800 */
[----:B------:R-:W-:Y:S01]  /*5bf0*/  IADD3 RZ, P2, PT, R10, UR34, RZ ;  /* 0x000000220aff7c10 */ /* 0x000fe2000ff5e0ff */
[----:B------:R-:W-:Y:S02]  /*5c00*/  USHF.R.S32.HI UR58, URZ, 0x1f, UR38 ;  /* 0x0000001fff3a7899 */ /* 0x000fe40008011426 */
[----:B------:R2:W-:Y:S01]  /*5c10*/  STL [R1+0xc], R13 ;  /* 0x00000c0d01007387 */ /* 0x0005e20000100800 */
[----:B------:R-:W-:Y:S01]  /*5c20*/  USHF.R.S32.HI UR34, URZ, 0x1f, UR30 ;  /* 0x0000001fff227899 */ /* 0x000fe2000801141e */
[----:B-1----:R-:W-:-:S02]  /*5c30*/  IADD3.X R15, PT, PT, R11, UR17, RZ, P1, !PT ;  /* 0x000000110b0f7c10 */ /* 0x002fc40008ffe4ff */
[----:B------:R-:W-:Y:S02]  /*5c40*/  IADD3 RZ, P1, PT, R9, UR20, RZ ;  /* 0x0000001409ff7c10 */ /* 0x000fe4000ff3e0ff */
[----:B--2---:R-:W-:Y:S01]  /*5c50*/  IADD3.X R13, PT, PT, R12, UR17, RZ, P2, !PT ;  /* 0x000000110c0d7c10 */ /* 0x004fe200097fe4ff */
[----:B------:R1:W-:Y:S01]  /*5c60*/  STL [R1+0x10], R15 ;  /* 0x0000100f01007387 */ /* 0x0003e20000100800 */
[----:B------:R-:W-:Y:S01]  /*5c70*/  IADD3 RZ, P2, PT, R10, UR20, RZ ;  /* 0x000000140aff7c10 */ /* 0x000fe2000ff5e0ff */
[----:B------:R-:W-:Y:S02]  /*5c80*/  USHF.R.S32.HI UR17, URZ, 0x1f, UR22 ;  /* 0x0000001fff117899 */ /* 0x000fe40008011416 */
[----:B------:R2:W-:Y:S01]  /*5c90*/  STL [R1+0x14], R13 ;  /* 0x0000140d01007387 */ /* 0x0005e20000100800 */
[----:B------:R-:W-:Y:S01]  /*5ca0*/  USHF.R.S32.HI UR20, URZ, 0x1f, UR76 ;  /* 0x0000001fff147899 */ /* 0x000fe2000801144c */
[----:B-1----:R-:W-:Y:S02]  /*5cb0*/  IADD3.X R15, PT, PT, R11, UR26, RZ, P1, !PT ;  /* 0x0000001a0b0f7c10 */ /* 0x002fe40008ffe4ff */
[----:B------:R-:W-:-:S02]  /*5cc0*/  IADD3 RZ, P1, PT, R9, UR70, RZ ;  /* 0x0000004609ff7c10 */ /* 0x000fc4000ff3e0ff */
[----:B--2---:R-:W-:Y:S01]  /*5cd0*/  IADD3.X R13, PT, PT, R12, UR26, RZ, P2, !PT ;  /* 0x0000001a0c0d7c10 */ /* 0x004fe200097fe4ff */
[----:B------:R1:W-:Y:S01]  /*5ce0*/  STL [R1+0x18], R15 ;  /* 0x0000180f01007387 */ /* 0x0003e20000100800 */
[----:B------:R-:W-:-:S03]  /*5cf0*/  USHF.R.S32.HI UR26, URZ, 0x1f, UR72 ;  /* 0x0000001fff1a7899 */ /* 0x000fc60008011448 */
[----:B------:R2:W-:Y:S01]  /*5d00*/  STL [R1+0x1c], R13 ;  /* 0x00001c0d01007387 */ /* 0x0005e20000100800 */
[----:B-1----:R-:W-:Y:S02]  /*5d10*/  IADD3.X R15, PT, PT, R11, UR42, RZ, P1, !PT ;  /* 0x0000002a0b0f7c10 */ /* 0x002fe40008ffe4ff */
[----:B--2---:R-:W-:Y:S01]  /*5d20*/  IADD3 R13, P2, PT, R10, UR70, RZ ;  /* 0x000000460a0d7c10 */ /* 0x004fe2000ff5e0ff */
[----:B------:R-:W-:-:S04]  /*5d30*/  USHF.R.S32.HI UR70, URZ, 0x1f, UR68 ;  /* 0x0000001fff467899 */ /* 0x000fc80008011444 */
[----:B------:R1:W-:Y:S04]  /*5d40*/  STL [R1+0x28], R13 ;  /* 0x0000280d01007387 */ /* 0x0003e80000100800 */
[----:B------:R2:W-:Y:S01]  /*5d50*/  STL [R1+0x20], R15 ;  /* 0x0000200f01007387 */ /* 0x0005e20000100800 */
[----:B-1----:R-:W-:Y:S01]  /*5d60*/  IADD3.X R13, PT, PT, R12, UR42, RZ, P2, !PT ;  /* 0x0000002a0c0d7c10 */ /* 0x002fe200097fe4ff */
[----:B------:R-:W-:Y:S01]  /*5d70*/  USHF.R.S32.HI UR42, URZ, 0x1f, UR64 ;  /* 0x0000001fff2a7899 */ /* 0x000fe20008011440 */
[----:B--2---:R-:W-:-:S03]  /*5d80*/  IADD3 R15, P1, PT, R9, UR62, RZ ;  /* 0x0000003e090f7c10 */ /* 0x004fc6000ff3e0ff */
[----:B------:R1:W-:Y:S04]  /*5d90*/  STL [R1+0x24], R13 ;  /* 0x0000240d01007387 */ /* 0x0003e80000100800 */
[----:B------:R2:W-:Y:S01]  /*5da0*/  STL [R1+0x30], R15 ;  /* 0x0000300f01007387 */ /* 0x0005e20000100800 */
[----:B-1----:R-:W-:Y:S01]  /*5db0*/  IADD3 R13, P2, PT, R10, UR62, RZ ;  /* 0x0000003e0a0d7c10 */ /* 0x002fe2000ff5e0ff */
[----:B------:R-:W-:Y:S01]  /*5dc0*/  USHF.R.S32.HI UR62, URZ, 0x1f, UR60 ;  /* 0x0000001fff3e7899 */ /* 0x000fe2000801143c */
[----:B--2---:R-:W-:-:S03]  /*5dd0*/  IADD3.X R15, PT, PT, R11, UR66, RZ, P1, !PT ;  /* 0x000000420b0f7c10 */ /* 0x004fc60008ffe4ff */
        /* <DEDUP_REMOVED lines=207> */
[C---:B-1----:R-:W-:Y:S01]  /*6ad0*/  IADD3 R13, P6, PT, R10.reuse, UR19, RZ ;  /* 0x000000130a0d7c10 */ /* 0x042fe2000ffde0ff */
[----:B------:R-:W-:Y:S01]  /*6ae0*/  USHF.R.S32.HI UR19, URZ, 0x1f, UR10 ;  /* 0x0000001fff137899 */ /* 0x000fe2000801140a */
[----:B--2---:R-:W-:-:S03]  /*6af0*/  IADD3 R15, P4, PT, R10, UR18, RZ ;  /* 0x000000120a0f7c10 */ /* 0x004fc6000ff9e0ff */
[----:B------:R1:W-:Y:S02]  /*6b00*/  STL [R1+0x188], R13 ;  /* 0x0001880d01007387 */ /* 0x0003e40000100800 */
[----:B-1----:R-:W-:-:S05]  /*6b10*/  IADD3 R13, P2, PT, R9, UR18, RZ ;  /* 0x00000012090d7c10 */ /* 0x002fca000ff5e0ff */
[----:B------:R1:W-:Y:S04]  /*6b20*/  STL [R1+0x190], R13 ;  /* 0x0001900d01007387 */ /* 0x0003e80000100800 */
[----:B------:R2:W-:Y:S04]  /*6b30*/  STL [R1+0x198], R15 ;  /* 0x0001980f01007387 */ /* 0x0005e80000100800 */
[----:B------:R3:W-:Y:S01]  /*6b40*/  STL [R1+0x1a0], R16 ;  /* 0x0001a01001007387 */ /* 0x0007e20000100800 */
[----:B-1----:R-:W-:Y:S02]  /*6b50*/  IADD3.X R13, PT, PT, R11, UR17, RZ, P1, !PT ;  /* 0x000000110b0d7c10 */ /* 0x002fe40008ffe4ff */
[----:B--2---:R-:W-:-:S03]  /*6b60*/  IADD3 R15, P3, PT, R10, UR77, RZ ;  /* 0x0000004d0a0f7c10 */ /* 0x004fc6000ff7e0ff */
[----:B------:R1:W-:Y:S01]  /*6b70*/  STL [R1+0x17c], R13 ;  /* 0x00017c0d01007387 */ /* 0x0003e20000100800 */
[----:B---3--:R-:W-:-:S03]  /*6b80*/  IADD3.X R16, PT, PT, R12, UR17, RZ, P6, !PT ;  /* 0x000000110c107c10 */ /* 0x008fc6000b7fe4ff */
[----:B------:R2:W-:Y:S04]  /*6b90*/  STL [R1+0x1a8], R15 ;  /* 0x0001a80f01007387 */ /* 0x0005e80000100800 */
[----:B------:R3:W-:Y:S01]  /*6ba0*/  STL [R1+0x184], R16 ;  /* 0x0001841001007387 */ /* 0x0007e20000100800 */
[----:B-1----:R-:W-:Y:S02]  /*6bb0*/  IADD3 R13, P1, PT, R9, UR75, RZ ;  /* 0x0000004b090d7c10 */ /* 0x002fe4000ff3e0ff */
[----:B--2---:R-:W-:-:S03]  /*6bc0*/  IADD3.X R15, PT, PT, R11, UR76, RZ, P2, !PT ;  /* 0x0000004c0b0f7c10 */ /* 0x004fc600097fe4ff */
[----:B------:R1:W-:Y:S01]  /*6bd0*/  STL [R1+0x1b0], R13 ;  /* 0x0001b00d01007387 */ /* 0x0003e20000100800 */
[----:B---3--:R-:W-:-:S03]  /*6be0*/  IADD3 R16, P2, PT, R10, UR75, RZ ;  /* 0x0000004b0a107c10 */ /* 0x008fc6000ff5e0ff */
        /* <DEDUP_REMOVED lines=216> */
[----:B------:R2:W-:Y:S01]  /*7970*/  STL [R1+0x33c], R15 ;  /* 0x00033c0f01007387 */ /* 0x0005e20000100800 */
[----:B------:R-:W-:-:S03]  /*7980*/  IADD3.X R17, PT, PT, R12, UR22, RZ, P1, !PT ;  /* 0x000000160c117c10 */ /* 0x000fc60008ffe4ff */
        /* <DEDUP_REMOVED lines=8> */
[----:B--2---:R-:W-:-:S03]  /*7a10*/  LOP3.LUT R15, R8, 0x20, RZ, 0x3c, !PT ;  /* 0x00000020080f7812 */ /* 0x004fc600078e3cff */
[----:B------:R1:W-:Y:S01]  /*7a20*/  STL [R1+0x378], R13 ;  /* 0x0003780d01007387 */ /* 0x0003e20000100800 */
[----:B---3--:R-:W-:-:S05]  /*7a30*/  IADD3.X R16, PT, PT, R12, UR21, RZ, P5, !PT ;  /* 0x000000150c107c10 */ /* 0x008fca000affe4ff */
[----:B------:R2:W-:Y:S01]  /*7a40*/  STL [R1+0x354], R16 ;  /* 0x0003541001007387 */ /* 0x0005e20000100800 */
[----:B-1----:R-:W-:-:S05]  /*7a50*/  IADD3.X R13, PT, PT, R11, UR22, RZ, P3, !PT ;  /* 0x000000160b0d7c10 */ /* 0x002fca0009ffe4ff */
[----:B------:R1:W-:Y:S01]  /*7a60*/  STL [R1+0x35c], R13 ;  /* 0x00035c0d01007387 */ /* 0x0003e20000100800 */
[----:B--2---:R-:W-:-:S03]  /*7a70*/  IADD3.X R16, PT, PT, R11, UR19, RZ, P2, !PT ;  /* 0x000000130b107c10 */ /* 0x004fc600097fe4ff */
[----:B------:R2:W-:Y:S04]  /*7a80*/  STL [R1+0x364], R17 ;  /* 0x0003641101007387 */ /* 0x0005e80000100800 */
[----:B------:R2:W-:Y:S01]  /*7a90*/  STL [R1+0x36c], R16 ;  /* 0x00036c1001007387 */ /* 0x0005e20000100800 */
[----:B-1----:R-:W-:-:S05]  /*7aa0*/  IADD3.X R13, PT, PT, R12, UR19, RZ, P4, !PT ;  /* 0x000000130c0d7c10 */ /* 0x002fca000a7fe4ff */
[----:B0-----:R2:W-:Y:S02]  /*7ab0*/  STL [R1+0x374], R13 ;  /* 0x0003740d01007387 */ /* 0x0015e40000100800 */
.L_x_1:
[----:B------:R-:W3:Y:S04]  /*7ac0*/  LDL R23, [R1+0x28] ;  /* 0x0000280001177983 */ /* 0x000ee80000100800 */
[----:B------:R-:W4:Y:S04]  /*7ad0*/  LDL R21, [R1+0x30] ;  /* 0x0000300001157983 */ /* 0x000f280000100800 */
[----:B------:R-:W5:Y:S04]  /*7ae0*/  LDL R22, [R1+0x2c] ;  /* 0x00002c0001167983 */ /* 0x000f680000100800 */
[----:B--2---:R-:W2:Y:S04]  /*7af0*/  LDL R13, [R1+0x24] ;  /* 0x00002400010d7983 */ /* 0x004ea80000100800 */
[----:B------:R-:W2:Y:S04]  /*7b00*/  LDL R20, [R1+0x38] ;  /* 0x0000380001147983 */ /* 0x000ea80000100800 */
[----:B------:R-:W2:Y:S04]  /*7b10*/  LDL R33, [R1+0x40] ;  /* 0x0000400001217983 */ /* 0x000ea80000100800 */
[----:B------:R-:W2:Y:S04]  /*7b20*/  LDL R30, [R1+0x34] ;  /* 0x00003400011e7983 */ /* 0x000ea80000100800 */
[----:B------:R-:W2:Y:S01]  /*7b30*/  LDL R27, [R1+0x48] ;  /* 0x00004800011b7983 */ /* 0x000ea20000100800 */
[----:B------:R-:W-:-:S03]  /*7b40*/  USHF.R.S32.HI UR10, URZ, 0x1f, UR4 ;  /* 0x0000001fff0a7899 */ /* 0x000fc60008011404 */
[----:B------:R-:W2:Y:S04]  /*7b50*/  LDL R26, [R1+0x3c] ;  /* 0x00003c00011a7983 */ /* 0x000ea80000100800 */
[----:B------:R-:W2:Y:S01]  /*7b60*/  LDL R25, [R1+0x50] ;  /* 0x0000500001197983 */ /* 0x000ea20000100800 */
[----:B------:R-:W-:-:S03]  /*7b70*/  IADD3 R18, P1, PT, R9, UR4, RZ ;  /* 0x0000000409127c10 */ /* 0x000fc6000ff3e0ff */
[----:B------:R-:W2:Y:S01]  /*7b80*/  LDL R29, [R1+0x44] ;  /* 0x00004400011d7983 */ /* 0x000ea20000100800 */
[----:B------:R-:W-:-:S03]  /*7b90*/  IADD3.X R19, PT, PT, R11, UR10, RZ, P1, !PT ;  /* 0x0000000a0b137c10 */ /* 0x000fc60008ffe4ff */
[----:B------:R-:W2:Y:S01]  /*7ba0*/  LDL R24, [R1+0x58] ;  /* 0x0000580001187983 */ /* 0x000ea20000100800 */
[----:B------:R-:W-:-:S03]  /*7bb0*/  IADD3 R16, P2, PT, R10, UR4, RZ ;  /* 0x000000040a107c10 */ /* 0x000fc6000ff5e0ff */
[----:B------:R-:W2:Y:S01]  /*7bc0*/  LDL R28, [R1+0x4c] ;  /* 0x00004c00011c7983 */ /* 0x000ea20000100800 */
[----:B------:R-:W-:-:S03]  /*7bd0*/  IADD3.X R17, PT, PT, R12, UR10, RZ, P2, !PT ;  /* 0x0000000a0c117c10 */ /* 0x000fc600097fe4ff */
[----:B------:R-:W2:Y:S04]  /*7be0*/  LDL R32, [R1+0x60] ;  /* 0x0000600001207983 */ /* 0x000ea80000100800 */
[----:B------:R4:W2:Y:S04]  /*7bf0*/  LDG.E.U8 R165, desc[UR12][R18.64] ;  /* 0x0000000c12a57981 */ /* 0x0008a8000c1e1100 */
[----:B------:R-:W2:Y:S04]  /*7c00*/  LDL R34, [R1+0x54] ;  /* 0x0000540001227983 */ /* 0x000ea80000100800 */
        /* <DEDUP_REMOVED lines=58> */
[----:B------:R-:W2:Y:S01]  /*7fb0*/  LDL R196, [R1+0x360] ;  /* 0x0003600001c47983 */ /* 0x000ea20000100800 */
[----:B---3--:R-:W-:-:S03]  /*7fc0*/  IADD3 R136, P1, PT, R23, UR4, RZ ;  /* 0x0000000417887c10 */ /* 0x008fc6000ff3e0ff */
[----:B------:R-:W3:Y:S01]  /*7fd0*/  LDL R193, [R1+0x35c] ;  /* 0x00035c0001c17983 */ /* 0x000ee20000100800 */
[----:B----4-:R-:W-:-:S03]  /*7fe0*/  IADD3 R18, P2, PT, R21, UR4, RZ ;  /* 0x0000000415127c10 */ /* 0x010fc6000ff5e0ff */
[----:B------:R-:W4:Y:S01]  /*7ff0*/  LDL R23, [R1+0x68] ;  /* 0x0000680001177983 */ /* 0x000f220000100800 */
[----:B-----5:R-:W-:-:S03]  /*8000*/  IADD3.X R19, PT, PT, R22, UR10, RZ, P2, !PT ;  /* 0x0000000a16137c10 */ /* 0x020fc600097fe4ff */
[----:B------:R-:W5:Y:S04]  /*8010*/  LDL R195, [R1+0x368] ;  /* 0x0003680001c37983 */ /* 0x000f680000100800 */
[----:B------:R-:W3:Y:S01]  /*8020*/  LDL R22, [R1+0x70] ;  /* 0x0000700001167983 */ /* 0x000ee20000100800 */
[----:B--2---:R-:W-:Y:S02]  /*8030*/  IADD3.X R137, PT, PT, R13, UR10, RZ, P1, !PT ;  /* 0x0000000a0d897c10 */ /* 0x004fe40008ffe4ff */
[----:B------:R-:W-:Y:S01]  /*8040*/  IADD3 R20, P1, PT, R20, UR4, RZ ;  /* 0x0000000414147c10 */ /* 0x000fe2000ff3e0ff */
[----:B------:R0:W2:Y:S04]  /*8050*/  LDG.E.U8 R13, desc[UR12][R16.64] ;  /* 0x0000000c100d7981 */ /* 0x0000a8000c1e1100 */
[----:B------:R1:W2:Y:S01]  /*8060*/  LDG.E.U8 R173, desc[UR12][R18.64] ;  /* 0x0000000c12ad7981 */ /* 0x0002a2000c1e1100 */
[----:B------:R-:W-:-:S03]  /*8070*/  IADD3.X R21, PT, PT, R30, UR10, RZ, P1, !PT ;  /* 0x0000000a1e157c10 */ /* 0x000fc60008ffe4ff */
[----:B------:R-:W2:Y:S01]  /*8080*/  LDG.E.U8 R136, desc[UR12][R136.64] ;  /* 0x0000000c88887981 */ /* 0x000ea2000c1e1100 */
[----:B0-----:R-:W-:-:S03]  /*8090*/  IADD3 R16, P2, PT, R33, UR4, RZ ;  /* 0x0000000421107c10 */ /* 0x001fc6000ff5e0ff */
[----:B------:R-:W2:Y:S04]  /*80a0*/  LDL R33, [R1+0x64] ;  /* 0x0000640001217983 */ /* 0x000ea80000100800 */
[----:B------:R-:W5:Y:S01]  /*80b0*/  LDL R30, [R1+0x78] ;  /* 0x00007800011e7983 */ /* 0x000f620000100800 */
[----:B-1----:R-:W-:-:S03]  /*80c0*/  IADD3 R18, P1, PT, R27, UR4, RZ ;  /* 0x000000041b127c10 */ /* 0x002fc6000ff3e0ff */
[----:B------:R-:W5:Y:S01]  /*80d0*/  LDL R27, [R1+0x6c] ;  /* 0x00006c00011b7983 */ /* 0x000f620000100800 */
[----:B------:R-:W-:-:S03]  /*80e0*/  IADD3.X R17, PT, PT, R26, UR10, RZ, P2, !PT ;  /* 0x0000000a1a117c10 */ /* 0x000fc600097fe4ff */
[----:B------:R0:W5:Y:S01]  /*80f0*/  LDG.E.U8 R171, desc[UR12][R20.64] ;  /* 0x0000000c14ab7981 */ /* 0x000162000c1e1100 */
[----:B------:R-:W-:-:S03]  /*8100*/  IADD3.X R19, PT, PT, R29, UR10, RZ, P1, !PT ;  /* 0x0000000a1d137c10 */ /* 0x000fc60008ffe4ff */
[----:B------:R-:W5:Y:S04]  /*8110*/  LDL R26, [R1+0x80] ;  /* 0x00008000011a7983 */ /* 0x000f680000100800 */
[----:B------:R-:W5:Y:S01]  /*8120*/  LDL R29, [R1+0x88] ;  /* 0x00008800011d7983 */ /* 0x000f620000100800 */
[----:B0-----:R-:W-:-:S03]  /*8130*/  IADD3 R20, P2, PT, R25, UR4, RZ ;  /* 0x0000000419147c10 */ /* 0x001fc6000ff5e0ff */
[----:B------:R-:W5:Y:S01]  /*8140*/  LDL R25, [R1+0x74] ;  /* 0x0000740001197983 */ /* 0x000f620000100800 */
[----:B------:R-:W-:-:S03]  /*8150*/  IADD3.X R21, PT, PT, R28, UR10, RZ, P2, !PT ;  /* 0x0000000a1c157c10 */ /* 0x000fc600097fe4ff */
[----:B------:R0:W5:Y:S04]  /*8160*/  LDG.E.U8 R119, desc[UR12][R16.64] ;  /* 0x0000000c10777981 */ /* 0x000168000c1e1100 */
[----:B------:R-:W5:Y:S04]  /*8170*/  LDL R28, [R1+0x90] ;  /* 0x00009000011c7983 */ /* 0x000f680000100800 */
[----:B------:R1:W5:Y:S01]  /*8180*/  LDG.E.U8 R118, desc[UR12][R18.64] ;  /* 0x0000000c12767981 */ /* 0x000362000c1e1100 */
[----:B0-----:R-:W-:-:S03]  /*8190*/  IADD3 R16, P1, PT, R24, UR4, RZ ;  /* 0x0000000418107c10 */ /* 0x001fc6000ff3e0ff */
[----:B------:R-:W5:Y:S01]  /*81a0*/  LDL R24, [R1+0x7c] ;  /* 0x00007c0001187983 */ /* 0x000f620000100800 */
[----:B------:R-:W-:-:S03]  /*81b0*/  IADD3.X R17, PT, PT, R34, UR10, RZ, P1, !PT ;  /* 0x0000000a22117c10 */ /* 0x000fc60008ffe4ff */
[----:B------:R4:W5:Y:S01]  /*81c0*/  LDG.E.U8 R45, desc[UR12][R20.64] ;  /* 0x0000000c142d7981 */ /* 0x000962000c1e1100 */
[----:B-1----:R-:W-:-:S03]  /*81d0*/  IADD3 R18, P2, PT, R32, UR4, RZ ;  /* 0x0000000420127c10 */ /* 0x002fc6000ff5e0ff */
[----:B------:R-:W5:Y:S01]  /*81e0*/  LDL R32, [R1+0x84] ;  /* 0x0000840001207983 */ /* 0x000f620000100800 */
[----:B------:R-:W-:-:S03]  /*81f0*/  IADD3.X R19, PT, PT, R31, UR10, RZ, P2, !PT ;  /* 0x0000000a1f137c10 */ /* 0x000fc600097fe4ff */
[----:B------:R3:W5:Y:S04]  /*8200*/  LDG.E.U8 R44, desc[UR12][R16.64] ;  /* 0x0000000c102c7981 */ /* 0x000768000c1e1100 */
[----:B------:R-:W5:Y:S04]  /*8210*/  LDL R31, [R1+0xa0] ;  /* 0x0000a000011f7983 */ /* 0x000f680000100800 */
[----:B------:R5:W5:Y:S04]  /*8220*/  LDG.E.U8 R35, desc[UR12][R18.64] ;  /* 0x0000000c12237981 */ /* 0x000b68000c1e1100 */
[----:B------:R-:W5:Y:S04]  /*8230*/  LDL R137, [R1+0x21c] ;  /* 0x00021c0001897983 */ /* 0x000f680000100800 */
[----:B------:R-:W5:Y:S04]  /*8240*/  LDL R205, [R1+0x20] ;  /* 0x0000200001cd7983 */ /* 0x000f680000100800 */
[----:B------:R-:W5:Y:S04]  /*8250*/  LDL R209, [R1] ;  /* 0x0000000001d17983 */ /* 0x000f680000100800 */
[----:B------:R-:W5:Y:S04]  /*8260*/  LDL R210, [R1+0x4] ;  /* 0x0000040001d27983 */ /* 0x000f680000100800 */
[----:B------:R-:W5:Y:S04]  /*8270*/  LDL R211, [R1+0x8] ;  /* 0x0000080001d37983 */ /* 0x000f680000100800 */
[----:B------:R-:W5:Y:S04]  /*8280*/  LDL R217, [R1+0xc] ;  /* 0x00000c0001d97983 */ /* 0x000f680000100800 */
[----:B------:R-:W5:Y:S04]  /*8290*/  LDL R216, [R1+0x370] ;  /* 0x0003700001d87983 */ /* 0x000f680000100800 */
[----:B------:R-:W5:Y:S04]  /*82a0*/  LDL R214, [R1+0x36c] ;  /* 0x00036c0001d67983 */ /* 0x000f680000100800 */
[----:B------:R-:W5:Y:S04]  /*82b0*/  LDL R213, [R1+0x378] ;  /* 0x0003780001d57983 */ /* 0x000f680000100800 */
[----:B------:R-:W5:Y:S01]  /*82c0*/  LDL R212, [R1+0x374] ;  /* 0x0003740001d47983 */ /* 0x000f620000100800 */
[----:B------:R-:W-:-:S02]  /*82d0*/  USHF.L.U32 UR11, UR7, 0x1, URZ ;  /* 0x00000001070b7899 */ /* 0x000fc400080006ff */
[----:B------:R-:W-:Y:S01]  /*82e0*/  USHF.L.U32 UR17, UR7, 0x3, URZ ;  /* 0x0000000307117899 */ /* 0x000fe200080006ff */
[----:B------:R-:W5:Y:S04]  /*82f0*/  LDL R218, [R1+0x690] ;  /* 0x0006900001da7983 */ /* 0x000f680000100800 */
        /* <DEDUP_REMOVED lines=16> */
[----:B------:R-:W5:Y:S01]  /*8400*/  LDL R252, [R1+0x734] ;  /* 0x0007340001fc7983 */ /* 0x000f620000100800 */
[----:B----4-:R-:W-:-:S03]  /*8410*/  IADD3 R20, P1, PT, R23, UR4, RZ ;  /* 0x0000000417147c10 */ /* 0x010fc6000ff3e0ff */
[----:B------:R-:W4:Y:S01]  /*8420*/  LDL R23, [R1+0x8c] ;  /* 0x00008c0001177983 */ /* 0x000f220000100800 */
[----:B---3--:R-:W-:-:S03]  /*8430*/  IADD3 R16, P2, PT, R22, UR4, RZ ;  /* 0x0000000416107c10 */ /* 0x008fc6000ff5e0ff */
[----:B------:R-:W3:Y:S01]  /*8440*/  LDL R22, [R1+0x94] ;  /* 0x0000940001167983 */ /* 0x000ee20000100800 */
[----:B--2---:R-:W-:-:S03]  /*8450*/  IADD3.X R21, PT, PT, R33, UR10, RZ, P1, !PT ;  /* 0x0000000a21157c10 */ /* 0x004fc60008ffe4ff */
[----:B------:R-:W2:Y:S01]  /*8460*/  LDL R33, [R1+0xc0] ;  /* 0x0000c00001217983 */ /* 0x000ea20000100800 */
[----:B-----5:R-:W-:-:S03]  /*8470*/  IADD3 R18, P1, PT, R30, UR4, RZ ;  /* 0x000000041e127c10 */ /* 0x020fc6000ff3e0ff */
[----:B------:R-:W5:Y:S01]  /*8480*/  LDL R30, [R1+0x9c] ;  /* 0x00009c00011e7983 */ /* 0x000f620000100800 */
[----:B------:R-:W-:-:S03]  /*8490*/  IADD3.X R17, PT, PT, R27, UR10, RZ, P2, !PT ;  /* 0x0000000a1b117c10 */ /* 0x000fc600097fe4ff */
[----:B------:R-:W2:Y:S04]  /*84a0*/  LDL R27, [R1+0xa4] ;  /* 0x0000a400011b7983 */ /* 0x000ea80000100800 */
[----:B------:R-:W2:Y:S01]  /*84b0*/  LDG.E.U8 R34, desc[UR12][R20.64] ;  /* 0x0000000c14227981 */ /* 0x000ea2000c1e1100 */
[----:B------:R-:W-:-:S03]  /*84c0*/  IADD3 R162, P2, PT, R26, UR4, RZ ;  /* 0x000000041aa27c10 */ /* 0x000fc6000ff5e0ff */
[----:B------:R-:W2:Y:S01]  /*84d0*/  LDL R26, [R1+0xb8] ;  /* 0x0000b800011a7983 */ /* 0x000ea20000100800 */
[----:B------:R-:W-:-:S03]  /*84e0*/  IADD3.X R19, PT, PT, R25, UR10, RZ, P1, !PT ;  /* 0x0000000a19137c10 */ /* 0x000fc60008ffe4ff */
[----:B------:R0:W2:Y:S02]  /*84f0*/  LDG.E.U8 R25, desc[UR12][R16.64] ;  /* 0x0000000c10197981 */ /* 0x0000a4000c1e1100 */
[----:B0-----:R-:W-:Y:S02]  /*8500*/  IADD3 R16, P1, PT, R29, UR4, RZ ;  /* 0x000000041d107c10 */ /* 0x001fe4000ff3e0ff */
[----:B------:R-:W2:Y:S01]  /*8510*/  LDL R29, [R1+0xac] ;  /* 0x0000ac00011d7983 */ /* 0x000ea20000100800 */
[----:B------:R-:W-:Y:S02]  /*8520*/  IADD3.X R163, PT, PT, R24, UR10, RZ, P2, !PT ;  /* 0x0000000a18a37c10 */ /* 0x000fe400097fe4ff */
[----:B------:R-:W-:Y:S01]  /*8530*/  IADD3 R144, P2, PT, R28, UR4, RZ ;  /* 0x000000041c907c10 */ /* 0x000fe2000ff5e0ff */
[----:B------:R0:W2:Y:S04]  /*8540*/  LDG.E.U8 R24, desc[UR12][R18.64] ;  /* 0x0000000c12187981 */ /* 0x0000a8000c1e1100 */
[----:B------:R-:W2:Y:S01]  /*8550*/  LDL R28, [R1+0xb4] ;  /* 0x0000b400011c7983 */ /* 0x000ea20000100800 */
[----:B------:R-:W-:-:S02]  /*8560*/  IADD3.X R17, PT, PT, R32, UR10, RZ, P1, !PT ;  /* 0x0000000a20117c10 */ /* 0x000fc40008ffe4ff */
[----:B------:R-:W-:Y:S01]  /*8570*/  IADD3 R20, P1, PT, R36, UR4, RZ ;  /* 0x0000000424147c10 */ /* 0x000fe2000ff3e0ff */
[----:B------:R-:W2:Y:S04]  /*8580*/  LDL R32, [R1+0xc8] ;  /* 0x0000c80001207983 */ /* 0x000ea80000100800 */
[----:B------:R-:W2:Y:S04]  /*8590*/  LDL R36, [R1+0xbc] ;  /* 0x0000bc0001247983 */ /* 0x000ea80000100800 */
[----:B------:R1:W2:Y:S04]  /*85a0*/  LDG.E.U8 R153, desc[UR12][R16.64] ;  /* 0x0000000c10997981 */ /* 0x0002a8000c1e1100 */
[----:B------:R-:W2:Y:S04]  /*85b0*/  LDG.E.U8 R162, desc[UR12][R162.64] ;  /* 0x0000000ca2a27981 */ /* 0x000ea8000c1e1100 */
[----:B------:R-:W2:Y:S01]  /*85c0*/  LDL R163, [R1+0x25c] ;  /* 0x00025c0001a37983 */ /* 0x000ea20000100800 */
[----:B----4-:R-:W-:-:S03]  /*85d0*/  IADD3.X R145, PT, PT, R23, UR10, RZ, P2, !PT ;  /* 0x0000000a17917c10 */ /* 0x010fc600097fe4ff */
[----:B------:R-:W4:Y:S01]  /*85e0*/  LDL R23, [R1+0xd0] ;  /* 0x0000d00001177983 */ /* 0x000f220000100800 */
[----:B0-----:R-:W-:-:S03]  /*85f0*/  IADD3 R18, P2, PT, R31, UR4, RZ ;  /* 0x000000041f127c10 */ /* 0x001fc6000ff5e0ff */
[----:B------:R-:W4:Y:S01]  /*8600*/  LDL R31, [R1+0xc4] ;  /* 0x0000c400011f7983 */ /* 0x000f220000100800 */
[----:B---3--:R-:W-:-:S03]  /*8610*/  IADD3.X R21, PT, PT, R22, UR10, RZ, P1, !PT ;  /* 0x0000000a16157c10 */ /* 0x008fc60008ffe4ff */
[----:B------:R-:W3:Y:S01]  /*8620*/  LDL R22, [R1+0xd8] ;  /* 0x0000d80001167983 */ /* 0x000ee20000100800 */
[----:B-1----:R-:W-:-:S03]  /*8630*/  IADD3 R16, P1, PT, R38, UR4, RZ ;  /* 0x0000000426107c10 */ /* 0x002fc6000ff3e0ff */
[----:B------:R-:W3:Y:S04]  /*8640*/  LDL R38, [R1+0xcc] ;  /* 0x0000cc0001267983 */ /* 0x000ee80000100800 */
[----:B------:R0:W3:Y:S04]  /*8650*/  LDG.E.U8 R143, desc[UR12][R20.64] ;  /* 0x0000000c148f7981 */ /* 0x0000e8000c1e1100 */
[----:B------:R-:W3:Y:S01]  /*8660*/  LDG.E.U8 R144, desc[UR12][R144.64] ;  /* 0x0000000c90907981 */ /* 0x000ee2000c1e1100 */
[----:B-----5:R-:W-:-:S03]  /*8670*/  IADD3.X R19, PT, PT, R30, UR10, RZ, P2, !PT ;  /* 0x0000000a1e137c10 */ /* 0x020fc600097fe4ff */
[----:B------:R-:W5:Y:S01]  /*8680*/  LDL R30, [R1+0xe0] ;  /* 0x0000e000011e7983 */ /* 0x000f620000100800 */
[----:B0-----:R-:W-:Y:S02]  /*8690*/  IADD3 R20, P2, PT, R37, UR4, RZ ;  /* 0x0000000425147c10 */ /* 0x001fe4000ff5e0ff */
[----:B--2---:R-:W-:Y:S01]  /*86a0*/  IADD3.X R17, PT, PT, R27, UR10, RZ, P1, !PT ;  /* 0x0000000a1b117c10 */ /* 0x004fe20008ffe4ff */
[----:B------:R-:W2:Y:S04]  /*86b0*/  LDL R37, [R1+0xd4] ;  /* 0x0000d40001257983 */ /* 0x000ea80000100800 */
[----:B------:R-:W2:Y:S04]  /*86c0*/  LDL R27, [R1+0xe8] ;  /* 0x0000e800011b7983 */ /* 0x000ea80000100800 */
[----:B------:R0:W2:Y:S04]  /*86d0*/  LDG.E.U8 R135, desc[UR12][R18.64] ;  /* 0x0000000c12877981 */ /* 0x0000a8000c1e1100 */
[----:B------:R1:W2:Y:S04]  /*86e0*/  LDG.E.U8 R134, desc[UR12][R16.64] ;  /* 0x0000000c10867981 */ /* 0x0002a8000c1e1100 */
[----:B------:R-:W2:Y:S01]  /*86f0*/  LDL R145, [R1+0x230] ;  /* 0x0002300001917983 */ /* 0x000ea20000100800 */
[----:B0-----:R-:W-:-:S03]  /*8700*/  IADD3 R18, P1, PT, R26, UR4, RZ ;  /* 0x000000041a127c10 */ /* 0x001fc6000ff3e0ff */
[----:B------:R-:W2:Y:S01]  /*8710*/  LDL R26, [R1+0xdc] ;  /* 0x0000dc00011a7983 */ /* 0x000ea20000100800 */
[----:B------:R-:W-:-:S03]  /*8720*/  IADD3.X R21, PT, PT, R29, UR10, RZ, P2, !PT ;  /* 0x0000000a1d157c10 */ /* 0x000fc600097fe4ff */
[----:B------:R-:W2:Y:S01]  /*8730*/  LDL R29, [R1+0xf0] ;  /* 0x0000f000011d7983 */ /* 0x000ea20000100800 */
[----:B-1----:R-:W-:-:S03]  /*8740*/  IADD3 R16, P2, PT, R33, UR4, RZ ;  /* 0x0000000421107c10 */ /* 0x002fc6000ff5e0ff */
[----:B------:R-:W2:Y:S01]  /*8750*/  LDL R33, [R1+0xe4] ;  /* 0x0000e40001217983 */ /* 0x000ea20000100800 */
[----:B------:R-:W-:-:S03]  /*8760*/  IADD3.X R19, PT, PT, R28, UR10, RZ, P1, !PT ;  /* 0x0000000a1c137c10 */ /* 0x000fc60008ffe4ff */
[----:B------:R0:W2:Y:S04]  /*8770*/  LDG.E.U8 R127, desc[UR12][R20.64] ;  /* 0x0000000c147f7981 */ /* 0x0000a8000c1e1100 */
[----:B------:R-:W2:Y:S01]  /*8780*/  LDL R28, [R1+0xf8] ;  /* 0x0000f800011c7983 */ /* 0x000ea20000100800 */
[----:B------:R-:W-:-:S03]  /*8790*/  IADD3.X R17, PT, PT, R36, UR10, RZ, P2, !PT ;  /* 0x0000000a24117c10 */ /* 0x000fc600097fe4ff */
[----:B------:R4:W2:Y:S01]  /*87a0*/  LDG.E.U8 R126, desc[UR12][R18.64] ;  /* 0x0000000c127e7981 */ /* 0x0008a2000c1e1100 */
[----:B0-----:R-:W-:-:S03]  /*87b0*/  IADD3 R20, P1, PT, R32, UR4, RZ ;  /* 0x0000000420147c10 */ /* 0x001fc6000ff3e0ff */
[----:B------:R-:W2:Y:S04]  /*87c0*/  LDL R32, [R1+0xec] ;  /* 0x0000ec0001207983 */ /* 0x000ea80000100800 */
[----:B------:R-:W2:Y:S04]  /*87d0*/  LDL R36, [R1+0x100] ;  /* 0x0001000001247983 */ /* 0x000ea80000100800 */
[----:B------:R3:W2:Y:S01]  /*87e0*/  LDG.E.U8 R117, desc[UR12][R16.64] ;  /* 0x0000000c10757981 */ /* 0x0006a2000c1e1100 */
[----:B----4-:R-:W-:-:S03]  /*87f0*/  IADD3 R18, P2, PT, R23, UR4, RZ ;  /* 0x0000000417127c10 */ /* 0x010fc6000ff5e0ff */
[----:B------:R-:W4:Y:S01]  /*8800*/  LDL R23, [R1+0xf4] ;  /* 0x0000f40001177983 */ /* 0x000f220000100800 */
[----:B------:R-:W-:-:S03]  /*8810*/  IADD3.X R21, PT, PT, R31, UR10, RZ, P1, !PT ;  /* 0x0000000a1f157c10 */ /* 0x000fc60008ffe4ff */
[----:B------:R-:W4:Y:S01]  /*8820*/  LDL R31, [R1+0x108] ;  /* 0x00010800011f7983 */ /* 0x000f220000100800 */
[----:B---3--:R-:W-:-:S03]  /*8830*/  IADD3 R16, P1, PT, R22, UR4, RZ ;  /* 0x0000000416107c10 */ /* 0x008fc6000ff3e0ff */
[----:B------:R-:W3:Y:S01]  /*8840*/  LDL R22, [R1+0xfc] ;  /* 0x0000fc0001167983 */ /* 0x000ee20000100800 */
[----:B------:R-:W-:-:S03]  /*8850*/  IADD3.X R19, PT, PT, R38, UR10, RZ, P2, !PT ;  /* 0x0000000a26137c10 */ /* 0x000fc600097fe4ff */
[----:B------:R5:W3:Y:S04]  /*8860*/  LDG.E.U8 R116, desc[UR12][R20.64] ;  /* 0x0000000c14747981 */ /* 0x000ae8000c1e1100 */
[----:B------:R-:W3:Y:S04]  /*8870*/  LDL R38, [R1+0x118] ;  /* 0x0001180001267983 */ /* 0x000ee80000100800 */
[----:B------:R0:W3:Y:S01]  /*8880*/  LDG.E.U8 R43, desc[UR12][R18.64] ;  /* 0x0000000c122b7981 */ /* 0x0000e2000c1e1100 */
[----:B-----5:R-:W-:-:S03]  /*8890*/  IADD3 R20, P2, PT, R30, UR4, RZ ;  /* 0x000000041e147c10 */ /* 0x020fc6000ff5e0ff */
[----:B------:R-:W5:Y:S01]  /*88a0*/  LDL R30, [R1+0x104] ;  /* 0x00010400011e7983 */ /* 0x000f620000100800 */
[----:B--2---:R-:W-:-:S03]  /*88b0*/  IADD3.X R17, PT, PT, R37, UR10, RZ, P1, !PT ;  /* 0x0000000a25117c10 */ /* 0x004fc60008ffe4ff */
[----:B------:R-:W2:Y:S01]  /*88c0*/  LDL R37, [R1+0x124] ;  /* 0x0001240001257983 */ /* 0x000ea20000100800 */
[----:B0-----:R-:W-:-:S03]  /*88d0*/  IADD3 R18, P1, PT, R27, UR4, RZ ;  /* 0x000000041b127c10 */ /* 0x001fc6000ff3e0ff */
[----:B------:R-:W2:Y:S04]  /*88e0*/  LDL R27, [R1+0x10c] ;  /* 0x00010c00011b7983 */ /* 0x000ea80000100800 */
[----:B------:R0:W2:Y:S01]  /*88f0*/  LDG.E.U8 R42, desc[UR12][R16.64] ;  /* 0x0000000c102a7981 */ /* 0x0000a2000c1e1100 */
[----:B------:R-:W-:-:S03]  /*8900*/  IADD3.X R21, PT, PT, R26, UR10, RZ, P2, !PT ;  /* 0x0000000a1a157c10 */ /* 0x000fc600097fe4ff */
[----:B------:R-:W2:Y:S01]  /*8910*/  LDL R26, [R1+0x120] ;  /* 0x00012000011a7983 */ /* 0x000ea20000100800 */
[----:B0-----:R-:W-:-:S03]  /*8920*/  IADD3 R16, P2, PT, R29, UR4, RZ ;  /* 0x000000041d107c10 */ /* 0x001fc6000ff5e0ff */
[----:B------:R-:W2:Y:S01]  /*8930*/  LDL R29, [R1+0x114] ;  /* 0x00011400011d7983 */ /* 0x000ea20000100800 */
[----:B------:R-:W-:-:S03]  /*8940*/  IADD3.X R19, PT, PT, R33, UR10, RZ, P1, !PT ;  /* 0x0000000a21137c10 */ /* 0x000fc60008ffe4ff */
[----:B------:R0:W2:Y:S02]  /*8950*/  LDG.E.U8 R33, desc[UR12][R20.64] ;  /* 0x0000000c14217981 */ /* 0x0000a4000c1e1100 */
[----:B0-----:R-:W-:Y:S02]  /*8960*/  IADD3 R20, P1, PT, R28, UR4, RZ ;  /* 0x000000041c147c10 */ /* 0x001fe4000ff3e0ff */
[----:B------:R-:W2:Y:S01]  /*8970*/  LDL R28, [R1+0x11c] ;  /* 0x00011c00011c7983 */ /* 0x000ea20000100800 */
[----:B------:R-:W-:-:S03]  /*8980*/  IADD3.X R17, PT, PT, R32, UR10, RZ, P2, !PT ;  /* 0x0000000a20117c10 */ /* 0x000fc600097fe4ff */
[----:B------:R0:W2:Y:S02]  /*8990*/  LDG.E.U8 R32, desc[UR12][R18.64] ;  /* 0x0000000c12207981 */ /* 0x0000a4000c1e1100 */
[----:B0-----:R-:W-:Y:S02]  /*89a0*/  IADD3 R18, P2, PT, R36, UR4, RZ ;  /* 0x0000000424127c10 */ /* 0x001fe4000ff5e0ff */
[----:B------:R-:W2:Y:S01]  /*89b0*/  LDL R36, [R1+0x138] ;  /* 0x0001380001247983 */ /* 0x000ea20000100800 */
[----:B----4-:R-:W-:-:S03]  /*89c0*/  IADD3.X R21, PT, PT, R23, UR10, RZ, P1, !PT ;  /* 0x0000000a17157c10 */ /* 0x010fc60008ffe4ff */
[----:B------:R0:W4:Y:S01]  /*89d0*/  LDG.E.U8 R23, desc[UR12][R16.64] ;  /* 0x0000000c10177981 */ /* 0x000122000c1e1100 */
[----:B---3--:R-:W-:-:S03]  /*89e0*/  IADD3.X R19, PT, PT, R22, UR10, RZ, P2, !PT ;  /* 0x0000000a16137c10 */ /* 0x008fc600097fe4ff */
[----:B------:R1:W3:Y:S01]  /*89f0*/  LDG.E.U8 R22, desc[UR12][R20.64] ;  /* 0x0000000c14167981 */ /* 0x0002e2000c1e1100 */
[----:B0-----:R-:W-:-:S03]  /*8a00*/  IADD3 R16, P1, PT, R31, UR4, RZ ;  /* 0x000000041f107c10 */ /* 0x001fc6000ff3e0ff */
[----:B------:R-:W3:Y:S04]  /*8a10*/  LDL R31, [R1+0x140] ;  /* 0x00014000011f7983 */ /* 0x000ee80000100800 */
[----:B------:R0:W4:Y:S01]  /*8a20*/  LDG.E.U8 R152, desc[UR12][R18.64] ;  /* 0x0000000c12987981 */ /* 0x000122000c1e1100 */
[----:B-1----:R-:W-:-:S03]  /*8a30*/  IADD3 R20, P2, PT, R39, UR4, RZ ;  /* 0x0000000427147c10 */ /* 0x002fc6000ff5e0ff */
[----:B------:R-:W4:Y:S01]  /*8a40*/  LDL R39, [R1+0x134] ;  /* 0x0001340001277983 */ /* 0x000f220000100800 */
[----:B-----5:R-:W-:-:S03]  /*8a50*/  IADD3.X R17, PT, PT, R30, UR10, RZ, P1, !PT ;  /* 0x0000000a1e117c10 */ /* 0x020fc60008ffe4ff */
[----:B------:R-:W5:Y:S01]  /*8a60*/  LDL R30, [R1+0x148] ;  /* 0x00014800011e7983 */ /* 0x000f620000100800 */
[----:B0-----:R-:W-:-:S03]  /*8a70*/  IADD3 R18, P1, PT, R38, UR4, RZ ;  /* 0x0000000426127c10 */ /* 0x001fc6000ff3e0ff */
[----:B------:R-:W5:Y:S01]  /*8a80*/  LDL R38, [R1+0x13c] ;  /* 0x00013c0001267983 */ /* 0x000f620000100800 */
[----:B--2---:R-:W-:-:S03]  /*8a90*/  IADD3.X R21, PT, PT, R27, UR10, RZ, P2, !PT ;  /* 0x0000000a1b157c10 */ /* 0x004fc600097fe4ff */
[----:B------:R-:W2:Y:S04]  /*8aa0*/  LDL R27, [R1+0x150] ;  /* 0x00015000011b7983 */ /* 0x000ea80000100800 */
[----:B------:R0:W2:Y:S04]  /*8ab0*/  LDG.E.U8 R151, desc[UR12][R16.64] ;  /* 0x0000000c10977981 */ /* 0x0000a8000c1e1100 */
[----:B------:R1:W2:Y:S01]  /*8ac0*/  LDG.E.U8 R142, desc[UR12][R20.64] ;  /* 0x0000000c148e7981 */ /* 0x0002a2000c1e1100 */
        /* <DEDUP_REMOVED lines=10> */
[----:B------:R-:W2:Y:S01]  /*8b70*/  LDL R28, [R1+0x160] ;  /* 0x00016000011c7983 */ /* 0x000ea20000100800 */
[----:B0-----:R-:W-:-:S03]  /*8b80*/  IADD3 R18, P2, PT, R40, UR4, RZ ;  /* 0x0000000428127c10 */ /* 0x001fc6000ff5e0ff */
[----:B------:R-:W2:Y:S04]  /*8b90*/  LDL R40, [R1+0x154] ;  /* 0x0001540001287983 */ /* 0x000ea80000100800 */
[----:B------:R0:W2:Y:S01]  /*8ba0*/  LDG.E.U8 R133, desc[UR12][R16.64] ;  /* 0x0000000c10857981 */ /* 0x0000a2000c1e1100 */
[----:B------:R-:W-:-:S03]  /*8bb0*/  IADD3.X R19, PT, PT, R46, UR10, RZ, P2, !PT ;  /* 0x0000000a2e137c10 */ /* 0x000fc600097fe4ff */
[----:B------:R3:W2:Y:S04]  /*8bc0*/  LDG.E.U8 R132, desc[UR12][R20.64] ;  /* 0x0000000c14847981 */ /* 0x0006a8000c1e1100 */
[----:B------:R-:W2:Y:S01]  /*8bd0*/  LDL R46, [R1+0x170] ;  /* 0x00017000012e7983 */ /* 0x000ea20000100800 */
[----:B0-----:R-:W-:-:S03]  /*8be0*/  IADD3 R16, P1, PT, R36, UR4, RZ ;  /* 0x0000000424107c10 */ /* 0x001fc6000ff3e0ff */
[----:B------:R-:W2:Y:S04]  /*8bf0*/  LDL R36, [R1+0x15c] ;  /* 0x00015c0001247983 */ /* 0x000ea80000100800 */
[----:B------:R5:W2:Y:S01]  /*8c00*/  LDG.E.U8 R125, desc[UR12][R18.64] ;  /* 0x0000000c127d7981 */ /* 0x000aa2000c1e1100 */
[----:B---3--:R-:W-:-:S03]  /*8c10*/  IADD3 R20, P2, PT, R31, UR4, RZ ;  /* 0x000000041f147c10 */ /* 0x008fc6000ff5e0ff */
[----:B------:R-:W3:Y:S01]  /*8c20*/  LDL R31, [R1+0x164] ;  /* 0x00016400011f7983 */ /* 0x000ee20000100800 */
[----:B----4-:R-:W-:-:S03]  /*8c30*/  IADD3.X R17, PT, PT, R39, UR10, RZ, P1, !PT ;  /* 0x0000000a27117c10 */ /* 0x010fc60008ffe4ff */
[----:B------:R-:W4:Y:S04]  /*8c40*/  LDL R39, [R1+0x178] ;  /* 0x0001780001277983 */ /* 0x000f280000100800 */
[----:B------:R2:W4:Y:S01]  /*8c50*/  LDG.E.U8 R124, desc[UR12][R16.64] ;  /* 0x0000000c107c7981 */ /* 0x000522000c1e1100 */
[----:B-----5:R-:W-:-:S03]  /*8c60*/  IADD3 R18, P1, PT, R30, UR4, RZ ;  /* 0x000000041e127c10 */ /* 0x020fc6000ff3e0ff */
[----:B------:R-:W5:Y:S01]  /*8c70*/  LDL R30, [R1+0x16c] ;  /* 0x00016c00011e7983 */ /* 0x000f620000100800 */
[----:B------:R-:W-:-:S03]  /*8c80*/  IADD3.X R21, PT, PT, R38, UR10, RZ, P2, !PT ;  /* 0x0000000a26157c10 */ /* 0x000fc600097fe4ff */
[----:B------:R-:W5:Y:S01]  /*8c90*/  LDL R38, [R1+0x180] ;  /* 0x0001800001267983 */ /* 0x000f620000100800 */
[----:B--2---:R-:W-:-:S03]  /*8ca0*/  IADD3 R16, P2, PT, R27, UR4, RZ ;  /* 0x000000041b107c10 */ /* 0x004fc6000ff5e0ff */
[----:B------:R-:W2:Y:S04]  /*8cb0*/  LDL R27, [R1+0x174] ;  /* 0x00017400011b7983 */ /* 0x000ea80000100800 */
[----:B------:R0:W2:Y:S01]  /*8cc0*/  LDG.E.U8 R115, desc[UR12][R20.64] ;  /* 0x0000000c14737981 */ /* 0x0000a2000c1e1100 */
[----:B------:R-:W-:-:S03]  /*8cd0*/  IADD3.X R19, PT, PT, R26, UR10, RZ, P1, !PT ;  /* 0x0000000a1a137c10 */ /* 0x000fc60008ffe4ff */
[----:B------:R-:W2:Y:S04]  /*8ce0*/  LDL R26, [R1+0x188] ;  /* 0x00018800011a7983 */ /* 0x000ea80000100800 */
[----:B------:R1:W2:Y:S01]  /*8cf0*/  LDG.E.U8 R114, desc[UR12][R18.64] ;  /* 0x0000000c12727981 */ /* 0x0002a2000c1e1100 */
[----:B0-----:R-:W-:-:S03]  /*8d00*/  IADD3 R20, P1, PT, R29, UR4, RZ ;  /* 0x000000041d147c10 */ /* 0x001fc6000ff3e0ff */
[----:B------:R-:W2:Y:S01]  /*8d10*/  LDL R29, [R1+0x17c] ;  /* 0x00017c00011d7983 */ /* 0x000ea20000100800 */
[----:B------:R-:W-:-:S05]  /*8d20*/  IADD3.X R17, PT, PT, R41, UR10, RZ, P2, !PT ;  /* 0x0000000a29117c10 */ /* 0x000fca00097fe4ff */
[----:B------:R0:W2:Y:S01]  /*8d30*/  LDG.E.U8 R41, desc[UR12][R16.64] ;  /* 0x0000000c10297981 */ /* 0x0000a2000c1e1100 */
[----:B-1----:R-:W-:-:S03]  /*8d40*/  IADD3 R18, P2, PT, R28, UR4, RZ ;  /* 0x000000041c127c10 */ /* 0x002fc6000ff5e0ff */
[----:B------:R-:W2:Y:S01]  /*8d50*/  LDL R28, [R1+0x184] ;  /* 0x00018400011c7983 */ /* 0x000ea20000100800 */
[----:B------:R-:W-:Y:S02]  /*8d60*/  IADD3.X R21, PT, PT, R40, UR10, RZ, P1, !PT ;  /* 0x0000000a28157c10 */ /* 0x000fe40008ffe4ff */
[----:B0-----:R-:W-:Y:S02]  /*8d70*/  IADD3 R16, P1, PT, R37, UR4, RZ ;  /* 0x0000000425107c10 */ /* 0x001fe4000ff3e0ff */
[----:B------:R-:W2:Y:S04]  /*8d80*/  LDL R37, [R1+0x18c] ;  /* 0x00018c0001257983 */ /* 0x000ea80000100800 */
[----:B------:R-:W2:Y:S01]  /*8d90*/  LDG.E.U8 R40, desc[UR12][R20.64] ;  /* 0x0000000c14287981 */ /* 0x000ea2000c1e1100 */
[----:B------:R-:W-:-:S03]  /*8da0*/  IADD3.X R19, PT, PT, R36, UR10, RZ, P2, !PT ;  /* 0x0000000a24137c10 */ /* 0x000fc600097fe4ff */
[----:B------:R-:W2:Y:S01]  /*8db0*/  LDL R36, [R1+0x1a0] ;  /* 0x0001a00001247983 */ /* 0x000ea20000100800 */
[----:B---3--:R-:W-:-:S03]  /*8dc0*/  IADD3.X R17, PT, PT, R31, UR10, RZ, P1, !PT ;  /* 0x0000000a1f117c10 */ /* 0x008fc60008ffe4ff */
[----:B------:R4:W3:Y:S02]  /*8dd0*/  LDG.E.U8 R31, desc[UR12][R18.64] ;  /* 0x0000000c121f7981 */ /* 0x0008e4000c1e1100 */
[----:B----4-:R-:W-:Y:S02]  /*8de0*/  IADD3 R18, P1, PT, R39, UR4, RZ ;  /* 0x0000000427127c10 */ /* 0x010fe4000ff3e0ff */
[----:B------:R-:W4:Y:S01]  /*8df0*/  LDL R39, [R1+0x1b0] ;  /* 0x0001b00001277983 */ /* 0x000f220000100800 */
[----:B------:R-:W-:-:S03]  /*8e00*/  IADD3 R20, P2, PT, R46, UR4, RZ ;  /* 0x000000042e147c10 */ /* 0x000fc6000ff5e0ff */
[----:B------:R-:W3:Y:S01]  /*8e10*/  LDL R46, [R1+0x1ac] ;  /* 0x0001ac00012e7983 */ /* 0x000ee20000100800 */
[----:B-----5:R-:W-:-:S03]  /*8e20*/  IADD3.X R21, PT, PT, R30, UR10, RZ, P2, !PT ;  /* 0x0000000a1e157c10 */ /* 0x020fc600097fe4ff */
[----:B------:R0:W5:Y:S01]  /*8e30*/  LDG.E.U8 R30, desc[UR12][R16.64] ;  /* 0x0000000c101e7981 */ /* 0x000162000c1e1100 */
[----:B--2---:R-:W-:-:S03]  /*8e40*/  IADD3.X R19, PT, PT, R27, UR10, RZ, P1, !PT ;  /* 0x0000000a1b137c10 */ /* 0x004fc60008ffe4ff */
[----:B------:R-:W2:Y:S01]  /*8e50*/  LDG.E.U8 R21, desc[UR12][R20.64] ;  /* 0x0000000c14157981 */ /* 0x000ea2000c1e1100 */
[----:B0-----:R-:W-:-:S03]  /*8e60*/  IADD3 R16, P2, PT, R38, UR4, RZ ;  /* 0x0000000426107c10 */ /* 0x001fc6000ff5e0ff */
[----:B------:R-:W2:Y:S04]  /*8e70*/  LDL R38, [R1+0x1b8] ;  /* 0x0001b80001267983 */ /* 0x000ea80000100800 */
[----:B------:R0:W5:Y:S01]  /*8e80*/  LDG.E.U8 R20, desc[UR12][R18.64] ;  /* 0x0000000c12147981 */ /* 0x000162000c1e1100 */
[----:B------:R-:W-:Y:S02]  /*8e90*/  IADD3 R26, P1, PT, R26, UR4, RZ ;  /* 0x000000041a1a7c10 */ /* 0x000fe4000ff3e0ff */
[----:B------:R-:W-:Y:S02]  /*8ea0*/  IADD3.X R17, PT, PT, R29, UR10, RZ, P2, !PT ;  /* 0x0000000a1d117c10 */ /* 0x000fe400097fe4ff */
[----:B0-----:R-:W-:Y:S01]  /*8eb0*/  IADD3 R18, P2, PT, R122, UR4, RZ ;  /* 0x000000047a127c10 */ /* 0x001fe2000ff5e0ff */
[----:B------:R-:W5:Y:S04]  /*8ec0*/  LDL R29, [R1+0x1c0] ;  /* 0x0001c000011d7983 */ /* 0x000f680000100800 */
[----:B------:R-:W5:Y:S04]  /*8ed0*/  LDL R122, [R1+0x1b4] ;  /* 0x0001b400017a7983 */ /* 0x000f680000100800 */
[----:B------:R0:W5:Y:S01]  /*8ee0*/  LDG.E.U8 R150, desc[UR12][R16.64] ;  /* 0x0000000c10967981 */ /* 0x000162000c1e1100 */
[----:B------:R-:W-:-:S03]  /*8ef0*/  IADD3.X R27, PT, PT, R28, UR10, RZ, P1, !PT ;  /* 0x0000000a1c1b7c10 */ /* 0x000fc60008ffe4ff */
[----:B------:R-:W5:Y:S01]  /*8f00*/  LDL R28, [R1+0x1c8] ;  /* 0x0001c800011c7983 */ /* 0x000f620000100800 */
[----:B0-----:R-:W-:-:S03]  /*8f10*/  IADD3 R16, P1, PT, R113, UR4, RZ ;  /* 0x0000000471107c10 */ /* 0x001fc6000ff3e0ff */
[----:B------:R0:W5:Y:S01]  /*8f20*/  LDG.E.U8 R149, desc[UR12][R26.64] ;  /* 0x0000000c1a957981 */ /* 0x000162000c1e1100 */
[----:B------:R-:W-:-:S03]  /*8f30*/  IADD3.X R19, PT, PT, R37, UR10, RZ, P2, !PT ;  /* 0x0000000a25137c10 */ /* 0x000fc600097fe4ff */
[----:B------:R-:W5:Y:S04]  /*8f40*/  LDL R113, [R1+0x1bc] ;  /* 0x0001bc0001717983 */ /* 0x000f680000100800 */
[----:B------:R-:W5:Y:S01]  /*8f50*/  LDL R37, [R1+0x1d0] ;  /* 0x0001d00001257983 */ /* 0x000f620000100800 */
[----:B------:R-:W-:-:S03]  /*8f60*/  IADD3.X R17, PT, PT, R121, UR10, RZ, P1, !PT ;  /* 0x0000000a79117c10 */ /* 0x000fc60008ffe4ff */
[----:B------:R-:W5:Y:S01]  /*8f70*/  LDL R121, [R1+0x1d8] ;  /* 0x0001d80001797983 */ /* 0x000f620000100800 */
[----:B0-----:R-:W-:-:S03]  /*8f80*/  IADD3 R26, P2, PT, R36, UR4, RZ ;  /* 0x00000004241a7c10 */ /* 0x001fc6000ff5e0ff */
[----:B------:R-:W5:Y:S04]  /*8f90*/  LDL R36, [R1+0x1c4] ;  /* 0x0001c40001247983 */ /* 0x000f680000100800 */
[----:B------:R0:W5:Y:S01]  /*8fa0*/  LDG.E.U8 R140, desc[UR12][R18.64] ;  /* 0x0000000c128c7981 */ /* 0x000162000c1e1100 */
[----:B------:R-:W-:-:S03]  /*8fb0*/  IADD3.X R27, PT, PT, R120, UR10, RZ, P2, !PT ;  /* 0x0000000a781b7c10 */ /* 0x000fc600097fe4ff */
[----:B------:R-:W5:Y:S04]  /*8fc0*/  LDL R120, [R1+0x1e0] ;  /* 0x0001e00001787983 */ /* 0x000f680000100800 */
[----:B------:R4:W5:Y:S01]  /*8fd0*/  LDG.E.U8 R139, desc[UR12][R16.64] ;  /* 0x0000000c108b7981 */ /* 0x000962000c1e1100 */
[----:B0-----:R-:W-:-:S03]  /*8fe0*/  IADD3 R18, P1, PT, R112, UR4, RZ ;  /* 0x0000000470127c10 */ /* 0x001fc6000ff3e0ff */
[----:B------:R-:W5:Y:S01]  /*8ff0*/  LDL R112, [R1+0x1cc] ;  /* 0x0001cc0001707983 */ /* 0x000f620000100800 */
[----:B------:R-:W-:-:S03]  /*9000*/  IADD3.X R19, PT, PT, R47, UR10, RZ, P1, !PT ;  /* 0x0000000a2f137c10 */ /* 0x000fc60008ffe4ff */
[----:B------:R-:W5:Y:S04]  /*9010*/  LDL R47, [R1+0x1e8] ;  /* 0x0001e800012f7983 */ /* 0x000f680000100800 */
[----:B------:R2:W5:Y:S04]  /*9020*/  LDG.E.U8 R131, desc[UR12][R26.64] ;  /* 0x0000000c1a837981 */ /* 0x000568000c1e1100 */
[----:B------:R5:W5:Y:S01]  /*9030*/  LDG.E.U8 R130, desc[UR12][R18.64] ;  /* 0x0000000c12827981 */ /* 0x000b62000c1e1100 */
[----:B----4-:R-:W-:-:S03]  /*9040*/  IADD3 R16, P2, PT, R39, UR4, RZ ;  /* 0x0000000427107c10 */ /* 0x010fc6000ff5e0ff */
[----:B------:R-:W4:Y:S01]  /*9050*/  LDL R39, [R1+0x1d4] ;  /* 0x0001d40001277983 */ /* 0x000f220000100800 */
[----:B---3--:R-:W-:-:S03]  /*9060*/  IADD3.X R17, PT, PT, R46, UR10, RZ, P2, !PT ;  /* 0x0000000a2e117c10 */ /* 0x008fc600097fe4ff */
[----:B------:R-:W3:Y:S04]  /*9070*/  LDL R46, [R1+0x1f0] ;  /* 0x0001f000012e7983 */ /* 0x000ee80000100800 */
[----:B------:R0:W3:Y:S01]  /*9080*/  LDG.E.U8 R123, desc[UR12][R16.64] ;  /* 0x0000000c107b7981 */ /* 0x0000e2000c1e1100 */
[----:B--2---:R-:W-:-:S03]  /*9090*/  IADD3 R26, P1, PT, R38, UR4, RZ ;  /* 0x00000004261a7c10 */ /* 0x004fc6000ff3e0ff */
[----:B------:R-:W2:Y:S01]  /*90a0*/  LDL R38, [R1+0x1dc] ;  /* 0x0001dc0001267983 */ /* 0x000ea20000100800 */
[----:B-----5:R-:W-:-:S03]  /*90b0*/  IADD3 R18, P2, PT, R29, UR4, RZ ;  /* 0x000000041d127c10 */ /* 0x020fc6000ff5e0ff */
[----:B------:R-:W5:Y:S01]  /*90c0*/  LDL R29, [R1+0x1e4] ;  /* 0x0001e400011d7983 */ /* 0x000f620000100800 */
[----:B------:R-:W-:-:S05]  /*90d0*/  IADD3.X R27, PT, PT, R122, UR10, RZ, P1, !PT ;  /* 0x0000000a7a1b7c10 */ /* 0x000fca0008ffe4ff */
[----:B------:R1:W5:Y:S01]  /*90e0*/  LDG.E.U8 R122, desc[UR12][R26.64] ;  /* 0x0000000c1a7a7981 */ /* 0x000362000c1e1100 */
[----:B0-----:R-:W-:-:S03]  /*90f0*/  IADD3 R16, P1, PT, R28, UR4, RZ ;  /* 0x000000041c107c10 */ /* 0x001fc6000ff3e0ff */
[----:B------:R-:W5:Y:S01]  /*9100*/  LDL R28, [R1+0x1ec] ;  /* 0x0001ec00011c7983 */ /* 0x000f620000100800 */
[----:B------:R-:W-:Y:S02]  /*9110*/  IADD3.X R19, PT, PT, R113, UR10, RZ, P2, !PT ;  /* 0x0000000a71137c10 */ /* 0x000fe400097fe4ff */
[----:B-1----:R-:W-:-:S03]  /*9120*/  IADD3 R26, P2, PT, R37, UR4, RZ ;  /* 0x00000004251a7c10 */ /* 0x002fc6000ff5e0ff */
[----:B------:R0:W5:Y:S04]  /*9130*/  LDG.E.U8 R113, desc[UR12][R18.64] ;  /* 0x0000000c12717981 */ /* 0x000168000c1e1100 */
[----:B------:R-:W5:Y:S01]  /*9140*/  LDL R37, [R1+0x1f4] ;  /* 0x0001f40001257983 */ /* 0x000f620000100800 */
[----:B------:R-:W-:-:S03]  /*9150*/  IADD3.X R17, PT, PT, R36, UR10, RZ, P1, !PT ;  /* 0x0000000a24117c10 */ /* 0x000fc60008ffe4ff */
[----:B------:R-:W5:Y:S01]  /*9160*/  LDL R36, [R1+0x208] ;  /* 0x0002080001247983 */ /* 0x000f620000100800 */
[----:B0-----:R-:W-:-:S03]  /*9170*/  IADD3 R18, P1, PT, R121, UR4, RZ ;  /* 0x0000000479127c10 */ /* 0x001fc6000ff3e0ff */
[----:B------:R-:W5:Y:S01]  /*9180*/  LDL R121, [R1+0x210] ;  /* 0x0002100001797983 */ /* 0x000f620000100800 */
[----:B------:R-:W-:-:S03]  /*9190*/  IADD3.X R27, PT, PT, R112, UR10, RZ, P2, !PT ;  /* 0x0000000a701b7c10 */ /* 0x000fc600097fe4ff */
[----:B------:R0:W5:Y:S02]  /*91a0*/  LDG.E.U8 R112, desc[UR12][R16.64] ;  /* 0x0000000c10707981 */ /* 0x000164000c1e1100 */
[----:B0-----:R-:W-:Y:S02]  /*91b0*/  IADD3 R16, P2, PT, R120, UR4, RZ ;  /* 0x0000000478107c10 */ /* 0x001fe4000ff5e0ff */
[----:B------:R-:W5:Y:S01]  /*91c0*/  LDL R120, [R1+0x218] ;  /* 0x0002180001787983 */ /* 0x000f620000100800 */
[----:B----4-:R-:W-:-:S03]  /*91d0*/  IADD3.X R19, PT, PT, R39, UR10, RZ, P1, !PT ;  /* 0x0000000a27137c10 */ /* 0x010fc60008ffe4ff */
[----:B------:R0:W4:Y:S02]  /*91e0*/  LDG.E.U8 R39, desc[UR12][R26.64] ;  /* 0x0000000c1a277981 */ /* 0x000124000c1e1100 */
[----:B0-----:R-:W-:Y:S02]  /*91f0*/  IADD3 R26, P1, PT, R47, UR4, RZ ;  /* 0x000000042f1a7c10 */ /* 0x001fe4000ff3e0ff */
[----:B------:R-:W4:Y:S01]  /*9200*/  LDL R47, [R1+0x220] ;  /* 0x00022000012f7983 */ /* 0x000f220000100800 */
[----:B--2---:R-:W-:-:S03]  /*9210*/  IADD3.X R17, PT, PT, R38, UR10, RZ, P2, !PT ;  /* 0x0000000a26117c10 */ /* 0x004fc600097fe4ff */
[----:B------:R3:W2:Y:S02]  /*9220*/  LDG.E.U8 R38, desc[UR12][R18.64] ;  /* 0x0000000c12267981 */ /* 0x0006a4000c1e1100 */
[----:B---3--:R-:W-:Y:S02]  /*9230*/  IADD3 R18, P2, PT, R46, UR4, RZ ;  /* 0x000000042e127c10 */ /* 0x008fe4000ff5e0ff */
[----:B------:R-:W3:Y:S01]  /*9240*/  LDL R46, [R1+0x228] ;  /* 0x00022800012e7983 */ /* 0x000ee20000100800 */
[----:B-----5:R-:W-:-:S03]  /*9250*/  IADD3.X R27, PT, PT, R29, UR10, RZ, P1, !PT ;  /* 0x0000000a1d1b7c10 */ /* 0x020fc60008ffe4ff */
[----:B------:R0:W5:Y:S02]  /*9260*/  LDG.E.U8 R29, desc[UR12][R16.64] ;  /* 0x0000000c101d7981 */ /* 0x000164000c1e1100 */
[----:B0-----:R-:W-:Y:S02]  /*9270*/  IADD3 R16, P1, PT, R129, UR4, RZ ;  /* 0x0000000481107c10 */ /* 0x001fe4000ff3e0ff */
[----:B------:R-:W2:Y:S01]  /*9280*/  LDL R129, [R1+0x224] ;  /* 0x0002240001817983 */ /* 0x000ea20000100800 */
[----:B------:R-:W-:-:S03]  /*9290*/  IADD3.X R19, PT, PT, R28, UR10, RZ, P2, !PT ;  /* 0x0000000a1c137c10 */ /* 0x000fc600097fe4ff */
[----:B------:R0:W5:Y:S04]  /*92a0*/  LDG.E.U8 R28, desc[UR12][R26.64] ;  /* 0x0000000c1a1c7981 */ /* 0x000168000c1e1100 */
[----:B------:R-:W5:Y:S01]  /*92b0*/  LDG.E.U8 R19, desc[UR12][R18.64] ;  /* 0x0000000c12137981 */ /* 0x000f62000c1e1100 */
[----:B0-----:R-:W-:Y:S02]  /*92c0*/  IADD3 R26, P2, PT, R128, UR4, RZ ;  /* 0x00000004801a7c10 */ /* 0x001fe4000ff5e0ff */
[----:B------:R-:W-:Y:S01]  /*92d0*/  IADD3.X R17, PT, PT, R37, UR10, RZ, P1, !PT ;  /* 0x0000000a25117c10 */ /* 0x000fe20008ffe4ff */
[----:B------:R-:W5:Y:S01]  /*92e0*/  LDL R128, [R1+0x22c] ;  /* 0x00022c0001807983 */ /* 0x000f620000100800 */
[----:B------:R-:W-:Y:S02]  /*92f0*/  IADD3.X R27, PT, PT, R148, UR10, RZ, P2, !PT ;  /* 0x0000000a941b7c10 */ /* 0x000fe400097fe4ff */
[----:B------:R-:W-:Y:S01]  /*9300*/  IADD3 R36, P1, PT, R36, UR4, RZ ;  /* 0x0000000424247c10 */ /* 0x000fe2000ff3e0ff */
[----:B------:R0:W5:Y:S03]  /*9310*/  LDG.E.U8 R18, desc[UR12][R16.64] ;  /* 0x0000000c10127981 */ /* 0x000166000c1e1100 */
[----:B------:R-:W-:Y:S01]  /*9320*/  IADD3.X R37, PT, PT, R147, UR10, RZ, P1, !PT ;  /* 0x0000000a93257c10 */ /* 0x000fe20008ffe4ff */
[----:B------:R1:W5:Y:S04]  /*9330*/  LDG.E.U8 R148, desc[UR12][R26.64] ;  /* 0x0000000c1a947981 */ /* 0x000368000c1e1100 */
[----:B------:R4:W5:Y:S01]  /*9340*/  LDG.E.U8 R147, desc[UR12][R36.64] ;  /* 0x0000000c24937981 */ /* 0x000962000c1e1100 */
[----:B0-----:R-:W-:-:S03]  /*9350*/  IADD3 R16, P2, PT, R121, UR4, RZ ;  /* 0x0000000479107c10 */ /* 0x001fc6000ff5e0ff */
[----:B------:R-:W5:Y:S01]  /*9360*/  LDL R121, [R1+0x234] ;  /* 0x0002340001797983 */ /* 0x000f620000100800 */
[----:B------:R-:W-:-:S03]  /*9370*/  IADD3.X R17, PT, PT, R146, UR10, RZ, P2, !PT ;  /* 0x0000000a92117c10 */ /* 0x000fc600097fe4ff */
[----:B------:R-:W5:Y:S01]  /*9380*/  LDL R146, [R1+0x258] ;  /* 0x0002580001927983 */ /* 0x000f620000100800 */
[----:B-1----:R-:W-:-:S03]  /*9390*/  IADD3 R26, P1, PT, R120, UR4, RZ ;  /* 0x00000004781a7c10 */ /* 0x002fc6000ff3e0ff */
[----:B------:R-:W5:Y:S01]  /*93a0*/  LDL R120, [R1+0x23c] ;  /* 0x00023c0001787983 */ /* 0x000f620000100800 */
[----:B----4-:R-:W-:-:S03]  /*93b0*/  IADD3 R36, P2, PT, R47, UR4, RZ ;  /* 0x000000042f247c10 */ /* 0x010fc6000ff5e0ff */
[----:B------:R-:W4:Y:S01]  /*93c0*/  LDL R47, [R1+0x244] ;  /* 0x00024400012f7983 */ /* 0x000f220000100800 */
[----:B------:R-:W-:Y:S02]  /*93d0*/  IADD3.X R27, PT, PT, R138, UR10, RZ, P1, !PT ;  /* 0x0000000a8a1b7c10 */ /* 0x000fe40008ffe4ff */
[----:B------:R-:W-:Y:S01]  /*93e0*/  IADD3.X R37, PT, PT, R137, UR10, RZ, P2, !PT ;  /* 0x0000000a89257c10 */ /* 0x000fe200097fe4ff */
[----:B------:R3:W4:Y:S04]  /*93f0*/  LDG.E.U8 R138, desc[UR12][R16.64] ;  /* 0x0000000c108a7981 */ /* 0x000728000c1e1100 */
[----:B------:R0:W4:Y:S01]  /*9400*/  LDG.E.U8 R137, desc[UR12][R26.64] ;  /* 0x0000000c1a897981 */ /* 0x000122000c1e1100 */
[----:B---3--:R-:W-:-:S03]  /*9410*/  IADD3 R16, P1, PT, R46, UR4, RZ ;  /* 0x000000042e107c10 */ /* 0x008fc6000ff3e0ff */
[----:B------:R-:W3:Y:S01]  /*9420*/  LDL R46, [R1+0x24c] ;  /* 0x00024c00012e7983 */ /* 0x000ee20000100800 */
[----:B0-----:R-:W-:-:S03]  /*9430*/  IADD3 R26, P2, PT, R145, UR4, RZ ;  /* 0x00000004911a7c10 */ /* 0x001fc6000ff5e0ff */
[----:B------:R-:W3:Y:S01]  /*9440*/  LDL R145, [R1+0x254] ;  /* 0x0002540001917983 */ /* 0x000ee20000100800 */
[----:B--2---:R-:W-:-:S03]  /*9450*/  IADD3.X R17, PT, PT, R129, UR10, RZ, P1, !PT ;  /* 0x0000000a81117c10 */ /* 0x004fc60008ffe4ff */
[----:B------:R0:W2:Y:S02]  /*9460*/  LDG.E.U8 R129, desc[UR12][R36.64] ;  /* 0x0000000c24817981 */ /* 0x0000a4000c1e1100 */
[----:B0-----:R-:W-:Y:S02]  /*9470*/  IADD3 R36, P1, PT, R156, UR4, RZ ;  /* 0x000000049c247c10 */ /* 0x001fe4000ff3e0ff */
[----:B------:R-:W2:Y:S01]  /*9480*/  LDL R156, [R1+0x268] ;  /* 0x00026800019c7983 */ /* 0x000ea20000100800 */
[----:B-----5:R-:W-:-:S03]  /*9490*/  IADD3.X R27, PT, PT, R128, UR10, RZ, P2, !PT ;  /* 0x0000000a801b7c10 */ /* 0x020fc600097fe4ff */
[----:B------:R0:W5:Y:S02]  /*94a0*/  LDG.E.U8 R128, desc[UR12][R16.64] ;  /* 0x0000000c10807981 */ /* 0x000164000c1e1100 */
[----:B0-----:R-:W-:Y:S02]  /*94b0*/  IADD3 R16, P2, PT, R160, UR4, RZ ;  /* 0x00000004a0107c10 */ /* 0x001fe4000ff5e0ff */
[----:B------:R-:W5:Y:S01]  /*94c0*/  LDL R160, [R1+0x278] ;  /* 0x0002780001a07983 */ /* 0x000f620000100800 */
[----:B------:R-:W-:-:S03]  /*94d0*/  IADD3.X R37, PT, PT, R121, UR10, RZ, P1, !PT ;  /* 0x0000000a79257c10 */ /* 0x000fc60008ffe4ff */
[----:B------:R0:W5:Y:S02]  /*94e0*/  LDG.E.U8 R121, desc[UR12][R26.64] ;  /* 0x0000000c1a797981 */ /* 0x000164000c1e1100 */
[----:B0-----:R-:W-:Y:S02]  /*94f0*/  IADD3 R26, P1, PT, R159, UR4, RZ ;  /* 0x000000049f1a7c10 */ /* 0x001fe4000ff3e0ff */
        /* <DEDUP_REMOVED lines=9> */
[----:B---3--:R-:W-:-:S03]  /*9590*/  IADD3.X R37, PT, PT, R46, UR10, RZ, P2, !PT ;  /* 0x0000000a2e257c10 */ /* 0x008fc600097fe4ff */
[----:B------:R0:W3:Y:S01]  /*95a0*/  LDG.E.U8 R46, desc[UR12][R26.64] ;  /* 0x0000000c1a2e7981 */ /* 0x0000e2000c1e1100 */
[----:B------:R-:W-:-:S03]  /*95b0*/  IADD3.X R17, PT, PT, R145, UR10, RZ, P1, !PT ;  /* 0x0000000a91117c10 */ /* 0x000fc60008ffe4ff */
[----:B------:R-:W3:Y:S04]  /*95c0*/  LDL R145, [R1+0x28c] ;  /* 0x00028c0001917983 */ /* 0x000ee80000100800 */
[----:B------:R-:W3:Y:S01]  /*95d0*/  LDG.E.U8 R37, desc[UR12][R36.64] ;  /* 0x0000000c24257981 */ /* 0x000ee2000c1e1100 */
[----:B0-----:R-:W-:-:S04]  /*95e0*/  IADD3 R26, P2, PT, R157, UR4, RZ ;  /* 0x000000049d1a7c10 */ /* 0x001fc8000ff5e0ff */
[----:B------:R-:W-:Y:S02]  /*95f0*/  IADD3.X R27, PT, PT, R163, UR10, RZ, P2, !PT ;  /* 0x0000000aa31b7c10 */ /* 0x000fe400097fe4ff */
[----:B------:R-:W3:Y:S04]  /*9600*/  LDL R163, [R1+0x294] ;  /* 0x0002940001a37983 */ /* 0x000ee80000100800 */
[----:B------:R0:W3:Y:S04]  /*9610*/  LDG.E.U8 R36, desc[UR12][R16.64] ;  /* 0x0000000c10247981 */ /* 0x0000e8000c1e1100 */
[----:B------:R-:W3:Y:S01]  /*9620*/  LDG.E.U8 R27, desc[UR12][R26.64] ;  /* 0x0000000c1a1b7981 */ /* 0x000ee2000c1e1100 */
[----:B0-----:R-:W-:-:S03]  /*9630*/  IADD3 R16, P2, PT, R164, UR4, RZ ;  /* 0x00000004a4107c10 */ /* 0x001fc6000ff5e0ff */
[----:B------:R-:W3:Y:S01]  /*9640*/  LDL R164, [R1+0x29c] ;  /* 0x00029c0001a47983 */ /* 0x000ee20000100800 */
[----:B--2---:R-:W-:-:S04]  /*9650*/  IADD3 R156, P1, PT, R156, UR4, RZ ;  /* 0x000000049c9c7c10 */ /* 0x004fc8000ff3e0ff */
[----:B------:R-:W-:Y:S02]  /*9660*/  IADD3.X R157, PT, PT, R161, UR10, RZ, P1, !PT ;  /* 0x0000000aa19d7c10 */ /* 0x000fe40008ffe4ff */
[----:B------:R-:W-:Y:S02]  /*9670*/  IADD3.X R17, PT, PT, R174, UR10, RZ, P2, !PT ;  /* 0x0000000aae117c10 */ /* 0x000fe400097fe4ff */
[----:B------:R-:W2:Y:S01]  /*9680*/  LDL R174, [R1+0x2d4] ;  /* 0x0002d40001ae7983 */ /* 0x000ea20000100800 */
[----:B-----5:R-:W-:-:S03]  /*9690*/  IADD3 R160, P1, PT, R160, UR4, RZ ;  /* 0x00000004a0a07c10 */ /* 0x020fc6000ff3e0ff */
[----:B------:R0:W5:Y:S04]  /*96a0*/  LDG.E.U8 R26, desc[UR12][R156.64] ;  /* 0x0000000c9c1a7981 */ /* 0x000168000c1e1100 */
[----:B------:R-:W2:Y:S01]  /*96b0*/  LDG.E.U8 R17, desc[UR12][R16.64] ;  /* 0x0000000c10117981 */ /* 0x000ea2000c1e1100 */
[----:B0-----:R-:W-:-:S03]  /*96c0*/  IADD3 R156, P2, PT, R166, UR4, RZ ;  /* 0x00000004a69c7c10 */ /* 0x001fc6000ff5e0ff */
[----:B------:R-:W2:Y:S01]  /*96d0*/  LDL R166, [R1+0x2a4] ;  /* 0x0002a40001a67983 */ /* 0x000ea20000100800 */
[----:B------:R-:W-:Y:S02]  /*96e0*/  IADD3.X R157, PT, PT, R167, UR10, RZ, P2, !PT ;  /* 0x0000000aa79d7c10 */ /* 0x000fe400097fe4ff */
[----:B------:R-:W-:Y:S01]  /*96f0*/  IADD3.X R161, PT, PT, R159, UR10, RZ, P1, !PT ;  /* 0x0000000a9fa17c10 */ /* 0x000fe20008ffe4ff */
[----:B------:R-:W5:Y:S04]  /*9700*/  LDL R167, [R1+0x2ac] ;  /* 0x0002ac0001a77983 */ /* 0x000f680000100800 */
[----:B------:R-:W5:Y:S01]  /*9710*/  LDG.E.U8 R16, desc[UR12][R160.64] ;  /* 0x0000000ca0107981 */ /* 0x000f62000c1e1100 */
[----:B------:R-:W-:-:S04]  /*9720*/  IADD3 R158, P1, PT, R158, UR4, RZ ;  /* 0x000000049e9e7c10 */ /* 0x000fc8000ff3e0ff */
[----:B----4-:R-:W-:Y:S02]  /*9730*/  IADD3.X R159, PT, PT, R146, UR10, RZ, P1, !PT ;  /* 0x0000000a929f7c10 */ /* 0x010fe40008ffe4ff */
[----:B------:R0:W4:Y:S02]  /*9740*/  LDG.E.U8 R146, desc[UR12][R156.64] ;  /* 0x0000000c9c927981 */ /* 0x000124000c1e1100 */
[----:B0-----:R-:W-:Y:S02]  /*9750*/  IADD3 R156, P1, PT, R168, UR4, RZ ;  /* 0x00000004a89c7c10 */ /* 0x001fe4000ff3e0ff */
[----:B------:R-:W4:Y:S01]  /*9760*/  LDL R168, [R1+0x2b4] ;  /* 0x0002b40001a87983 */ /* 0x000f220000100800 */
[----:B------:R-:W-:-:S03]  /*9770*/  IADD3 R160, P2, PT, R169, UR4, RZ ;  /* 0x00000004a9a07c10 */ /* 0x000fc6000ff5e0ff */
[----:B------:R-:W4:Y:S01]  /*9780*/  LDL R169, [R1+0x2bc] ;  /* 0x0002bc0001a97983 */ /* 0x000f220000100800 */
[----:B---3--:R-:W-:-:S03]  /*9790*/  IADD3.X R161, PT, PT, R145, UR10, RZ, P2, !PT ;  /* 0x0000000a91a17c10 */ /* 0x008fc600097fe4ff */
[----:B------:R0:W3:Y:S01]  /*97a0*/  LDG.E.U8 R145, desc[UR12][R158.64] ;  /* 0x0000000c9e917981 */ /* 0x0000e2000c1e1100 */
[----:B------:R-:W-:-:S03]  /*97b0*/  IADD3.X R157, PT, PT, R163, UR10, RZ, P1, !PT ;  /* 0x0000000aa39d7c10 */ /* 0x000fc60008ffe4ff */
[----:B------:R1:W3:Y:S01]  /*97c0*/  LDG.E.U8 R163, desc[UR12][R160.64] ;  /* 0x0000000ca0a37981 */ /* 0x0002e2000c1e1100 */
[----:B0-----:R-:W-:-:S03]  /*97d0*/  IADD3 R158, P2, PT, R170, UR4, RZ ;  /* 0x00000004aa9e7c10 */ /* 0x001fc6000ff5e0ff */
[----:B------:R-:W3:Y:S01]  /*97e0*/  LDL R170, [R1+0x2c4] ;  /* 0x0002c40001aa7983 */ /* 0x000ee20000100800 */
[----:B-1----:R-:W-:-:S03]  /*97f0*/  IADD3 R160, P1, PT, R172, UR4, RZ ;  /* 0x00000004aca07c10 */ /* 0x002fc6000ff3e0ff */
[----:B------:R-:W3:Y:S01]  /*9800*/  LDL R172, [R1+0x2cc] ;  /* 0x0002cc0001ac7983 */ /* 0x000ee20000100800 */
[----:B------:R-:W-:-:S03]  /*9810*/  IADD3.X R159, PT, PT, R164, UR10, RZ, P2, !PT ;  /* 0x0000000aa49f7c10 */ /* 0x000fc600097fe4ff */
[----:B------:R0:W3:Y:S02]  /*9820*/  LDG.E.U8 R164, desc[UR12][R156.64] ;  /* 0x0000000c9ca47981 */ /* 0x0000e4000c1e1100 */
[----:B0-----:R-:W-:Y:S02]  /*9830*/  IADD3 R156, P2, PT, R175, UR4, RZ ;  /* 0x00000004af9c7c10 */ /* 0x001fe4000ff5e0ff */
[----:B------:R-:W3:Y:S01]  /*9840*/  LDL R175, [R1+0x2dc] ;  /* 0x0002dc0001af7983 */ /* 0x000ee20000100800 */
[----:B--2---:R-:W-:-:S03]  /*9850*/  IADD3.X R161, PT, PT, R166, UR10, RZ, P1, !PT ;  /* 0x0000000aa6a17c10 */ /* 0x004fc60008ffe4ff */
[----:B------:R0:W2:Y:S01]  /*9860*/  LDG.E.U8 R166, desc[UR12][R158.64] ;  /* 0x0000000c9ea67981 */ /* 0x0000a2000c1e1100 */
[----:B-----5:R-:W-:-:S03]  /*9870*/  IADD3.X R157, PT, PT, R167, UR10, RZ, P2, !PT ;  /* 0x0000000aa79d7c10 */ /* 0x020fc600097fe4ff */
[----:B------:R1:W5:Y:S01]  /*9880*/  LDG.E.U8 R167, desc[UR12][R160.64] ;  /* 0x0000000ca0a77981 */ /* 0x000362000c1e1100 */
[----:B0-----:R-:W-:-:S03]  /*9890*/  IADD3 R158, P1, PT, R177, UR4, RZ ;  /* 0x00000004b19e7c10 */ /* 0x001fc6000ff3e0ff */
[----:B------:R-:W2:Y:S01]  /*98a0*/  LDL R177, [R1+0x2ec] ;  /* 0x0002ec0001b17983 */ /* 0x000ea20000100800 */
[----:B-1----:R-:W-:-:S03]  /*98b0*/  IADD3 R160, P2, PT, R178, UR4, RZ ;  /* 0x00000004b2a07c10 */ /* 0x002fc6000ff5e0ff */
[----:B------:R-:W2:Y:S01]  /*98c0*/  LDL R178, [R1+0x2f4] ;  /* 0x0002f40001b27983 */ /* 0x000ea20000100800 */
[----:B----4-:R-:W-:-:S03]  /*98d0*/  IADD3.X R159, PT, PT, R168, UR10, RZ, P1, !PT ;  /* 0x0000000aa89f7c10 */ /* 0x010fc60008ffe4ff */
[----:B------:R0:W4:Y:S02]  /*98e0*/  LDG.E.U8 R168, desc[UR12][R156.64] ;  /* 0x0000000c9ca87981 */ /* 0x000124000c1e1100 */
[----:B0-----:R-:W-:Y:S02]  /*98f0*/  IADD3 R156, P1, PT, R184, UR4, RZ ;  /* 0x00000004b89c7c10 */ /* 0x001fe4000ff3e0ff */
[----:B------:R-:W4:Y:S01]  /*9900*/  LDL R184, [R1+0x308] ;  /* 0x0003080001b87983 */ /* 0x000f220000100800 */
[----:B------:R-:W-:-:S03]  /*9910*/  IADD3.X R161, PT, PT, R169, UR10, RZ, P2, !PT ;  /* 0x0000000aa9a17c10 */ /* 0x000fc600097fe4ff */
[----:B------:R0:W5:Y:S01]  /*9920*/  LDG.E.U8 R169, desc[UR12][R158.64] ;  /* 0x0000000c9ea97981 */ /* 0x000162000c1e1100 */
[----:B---3--:R-:W-:-:S03]  /*9930*/  IADD3.X R157, PT, PT, R170, UR10, RZ, P1, !PT ;  /* 0x0000000aaa9d7c10 */ /* 0x008fc60008ffe4ff */
[----:B------:R1:W3:Y:S01]  /*9940*/  LDG.E.U8 R170, desc[UR12][R160.64] ;  /* 0x0000000ca0aa7981 */ /* 0x0002e2000c1e1100 */
[----:B0-----:R-:W-:-:S03]  /*9950*/  IADD3 R158, P2, PT, R179, UR4, RZ ;  /* 0x00000004b39e7c10 */ /* 0x001fc6000ff5e0ff */
[----:B------:R-:W3:Y:S01]  /*9960*/  LDL R179, [R1+0x2fc] ;  /* 0x0002fc0001b37983 */ /* 0x000ee20000100800 */
[----:B-1----:R-:W-:Y:S02]  /*9970*/  IADD3 R160, P1, PT, R186, UR4, RZ ;  /* 0x00000004baa07c10 */ /* 0x002fe4000ff3e0ff */
[----:B------:R-:W-:Y:S01]  /*9980*/  IADD3.X R159, PT, PT, R172, UR10, RZ, P2, !PT ;  /* 0x0000000aac9f7c10 */ /* 0x000fe200097fe4ff */
[----:B------:R-:W5:Y:S01]  /*9990*/  LDL R186, [R1+0x334] ;  /* 0x0003340001ba7983 */ /* 0x000f620000100800 */
[----:B------:R-:W-:-:S03]  /*99a0*/  IADD3.X R161, PT, PT, R174, UR10, RZ, P1, !PT ;  /* 0x0000000aaea17c10 */ /* 0x000fc60008ffe4ff */
[----:B------:R0:W5:Y:S04]  /*99b0*/  LDG.E.U8 R172, desc[UR12][R156.64] ;  /* 0x0000000c9cac7981 */ /* 0x000168000c1e1100 */
[----:B------:R1:W5:Y:S01]  /*99c0*/  LDG.E.U8 R174, desc[UR12][R158.64] ;  /* 0x0000000c9eae7981 */ /* 0x000362000c1e1100 */
[----:B0-----:R-:W-:-:S03]  /*99d0*/  IADD3 R156, P2, PT, R180, UR4, RZ ;  /* 0x00000004b49c7c10 */ /* 0x001fc6000ff5e0ff */
[----:B------:R-:W5:Y:S01]  /*99e0*/  LDL R180, [R1+0x304] ;  /* 0x0003040001b47983 */ /* 0x000f620000100800 */
        /* <DEDUP_REMOVED lines=9> */
[----:B--2---:R-:W-:Y:S01]  /*9a80*/  IADD3.X R157, PT, PT, R178, UR10, RZ, P1, !PT ;  /* 0x0000000ab29d7c10 */ /* 0x004fe20008ffe4ff */
[----:B------:R-:W2:Y:S01]  /*9a90*/  LDL R183, [R1+0x31c] ;  /* 0x00031c0001b77983 */ /* 0x000ea20000100800 */
[----:B------:R-:W-:-:S03]  /*9aa0*/  IADD3.X R161, PT, PT, R177, UR10, RZ, P2, !PT ;  /* 0x0000000ab1a17c10 */ /* 0x000fc600097fe4ff */
[----:B------:R0:W2:Y:S04]  /*9ab0*/  LDG.E.U8 R177, desc[UR12][R158.64] ;  /* 0x0000000c9eb17981 */ /* 0x0000a8000c1e1100 */
[----:B------:R4:W2:Y:S01]  /*9ac0*/  LDG.E.U8 R178, desc[UR12][R160.64] ;  /* 0x0000000ca0b27981 */ /* 0x0008a2000c1e1100 */
[----:B0-----:R-:W-:-:S03]  /*9ad0*/  IADD3 R158, P2, PT, R182, UR4, RZ ;  /* 0x00000004b69e7c10 */ /* 0x001fc6000ff5e0ff */
[----:B------:R-:W2:Y:S01]  /*9ae0*/  LDL R182, [R1+0x314] ;  /* 0x0003140001b67983 */ /* 0x000ea20000100800 */
[----:B----4-:R-:W-:-:S03]  /*9af0*/  IADD3 R160, P1, PT, R184, UR4, RZ ;  /* 0x00000004b8a07c10 */ /* 0x010fc6000ff3e0ff */
[----:B------:R-:W4:Y:S01]  /*9b00*/  LDL R184, [R1+0x324] ;  /* 0x0003240001b87983 */ /* 0x000f220000100800 */
[----:B---3--:R-:W-:-:S03]  /*9b10*/  IADD3.X R159, PT, PT, R179, UR10, RZ, P2, !PT ;  /* 0x0000000ab39f7c10 */ /* 0x008fc600097fe4ff */
[----:B------:R0:W3:Y:S02]  /*9b20*/  LDG.E.U8 R179, desc[UR12][R156.64] ;  /* 0x0000000c9cb37981 */ /* 0x0000e4000c1e1100 */
[----:B0-----:R-:W-:Y:S02]  /*9b30*/  IADD3 R156, P2, PT, R187, UR4, RZ ;  /* 0x00000004bb9c7c10 */ /* 0x001fe4000ff5e0ff */
[----:B------:R-:W3:Y:S01]  /*9b40*/  LDL R187, [R1+0x33c] ;  /* 0x00033c0001bb7983 */ /* 0x000ee20000100800 */
[----:B-----5:R-:W-:-:S03]  /*9b50*/  IADD3.X R161, PT, PT, R180, UR10, RZ, P1, !PT ;  /* 0x0000000ab4a17c10 */ /* 0x020fc60008ffe4ff */
[----:B------:R0:W5:Y:S02]  /*9b60*/  LDG.E.U8 R180, desc[UR12][R158.64] ;  /* 0x0000000c9eb47981 */ /* 0x000164000c1e1100 */
[----:B0-----:R-:W-:Y:S02]  /*9b70*/  IADD3 R158, P1, PT, R192, UR4, RZ ;  /* 0x00000004c09e7c10 */ /* 0x001fe4000ff3e0ff */
[----:B------:R-:W5:Y:S01]  /*9b80*/  LDL R192, [R1+0x354] ;  /* 0x0003540001c07983 */ /* 0x000f620000100800 */
[----:B------:R-:W-:-:S03]  /*9b90*/  IADD3.X R157, PT, PT, R181, UR10, RZ, P2, !PT ;  /* 0x0000000ab59d7c10 */ /* 0x000fc600097fe4ff */
[----:B------:R0:W5:Y:S02]  /*9ba0*/  LDG.E.U8 R181, desc[UR12][R160.64] ;  /* 0x0000000ca0b57981 */ /* 0x000164000c1e1100 */
[----:B0-----:R-:W-:Y:S02]  /*9bb0*/  IADD3 R160, P2, PT, R194, UR4, RZ ;  /* 0x00000004c2a07c10 */ /* 0x001fe4000ff5e0ff */
[----:B------:R-:W5:Y:S02]  /*9bc0*/  LDL R194, [R1+0x364] ;  /* 0x0003640001c27983 */ /* 0x000f640000100800 */
[----:B--2---:R-:W-:Y:S02]  /*9bd0*/  IADD3.X R161, PT, PT, R183, UR10, RZ, P2, !PT ;  /* 0x0000000ab7a17c10 */ /* 0x004fe400097fe4ff */
[----:B------:R-:W-:Y:S02]  /*9be0*/  IADD3.X R159, PT, PT, R182, UR10, RZ, P1, !PT ;  /* 0x0000000ab69f7c10 */ /* 0x000fe40008ffe4ff */
[----:B------:R0:W2:Y:S04]  /*9bf0*/  LDG.E.U8 R182, desc[UR12][R156.64] ;  /* 0x0000000c9cb67981 */ /* 0x0000a8000c1e1100 */
[----:B------:R1:W2:Y:S01]  /*9c00*/  LDG.E.U8 R183, desc[UR12][R158.64] ;  /* 0x0000000c9eb77981 */ /* 0x0002a2000c1e1100 */
[----:B0-----:R-:W-:-:S03]  /*9c10*/  IADD3 R156, P1, PT, R203, UR4, RZ ;  /* 0x00000004cb9c7c10 */ /* 0x001fc6000ff3e0ff */
[----:B------:R-:W2:Y:S01]  /*9c20*/  LDL R203, [R1+0x1c] ;  /* 0x00001c0001cb7983 */ /* 0x000ea20000100800 */
[----:B-1----:R-:W-:-:S03]  /*9c30*/  IADD3 R158, P2, PT, R202, UR4, RZ ;  /* 0x00000004ca9e7c10 */ /* 0x002fc6000ff5e0ff */
[----:B------:R-:W2:Y:S01]  /*9c40*/  LDL R202, [R1+0x18] ;  /* 0x0000180001ca7983 */ /* 0x000ea20000100800 */
[----:B------:R-:W-:Y:S02]  /*9c50*/  IADD3.X R159, PT, PT, R185, UR10, RZ, P2, !PT ;  /* 0x0000000ab99f7c10 */ /* 0x000fe400097fe4ff */
[----:B----4-:R-:W-:Y:S02]  /*9c60*/  IADD3.X R157, PT, PT, R184, UR10, RZ, P1, !PT ;  /* 0x0000000ab89d7c10 */ /* 0x010fe40008ffe4ff */
[----:B------:R-:W4:Y:S04]  /*9c70*/  LDG.E.U8 R184, desc[UR12][R160.64] ;  /* 0x0000000ca0b87981 */ /* 0x000f28000c1e1100 */
[----:B------:R0:W2:Y:S02]  /*9c80*/  LDG.E.U8 R185, desc[UR12][R156.64] ;  /* 0x0000000c9cb97981 */ /* 0x0000a4000c1e1100 */
[----:B0-----:R-:W-:-:S02]  /*9c90*/  IADD3 R156, P2, PT, R200, UR4, RZ ;  /* 0x00000004c89c7c10 */ /* 0x001fc4000ff5e0ff */
[----:B------:R-:W2:Y:S01]  /*9ca0*/  LDL R200, [R1+0x10] ;  /* 0x0000100001c87983 */ /* 0x000ea20000100800 */
[----:B------:R-:W-:-:S03]  /*9cb0*/  IADD3 R160, P1, PT, R201, UR4, RZ ;  /* 0x00000004c9a07c10 */ /* 0x000fc6000ff3e0ff */
[----:B------:R-:W4:Y:S01]  /*9cc0*/  LDL R201, [R1+0x14] ;  /* 0x0000140001c97983 */ /* 0x000f220000100800 */
[----:B------:R-:W-:-:S03]  /*9cd0*/  IADD3.X R161, PT, PT, R186, UR10, RZ, P1, !PT ;  /* 0x0000000abaa17c10 */ /* 0x000fc60008ffe4ff */
[----:B------:R0:W4:Y:S01]  /*9ce0*/  LDG.E.U8 R186, desc[UR12][R158.64] ;  /* 0x0000000c9eba7981 */ /* 0x000122000c1e1100 */
[----:B---3--:R-:W-:-:S03]  /*9cf0*/  IADD3.X R157, PT, PT, R187, UR10, RZ, P2, !PT ;  /* 0x0000000abb9d7c10 */ /* 0x008fc600097fe4ff */
[----:B------:R1:W3:Y:S01]  /*9d00*/  LDG.E.U8 R187, desc[UR12][R160.64] ;  /* 0x0000000ca0bb7981 */ /* 0x0002e2000c1e1100 */
[----:B0-----:R-:W-:Y:S02]  /*9d10*/  IADD3 R158, P1, PT, R199, UR4, RZ ;  /* 0x00000004c79e7c10 */ /* 0x001fe4000ff3e0ff */
[----:B-1----:R-:W-:Y:S02]  /*9d20*/  IADD3 R160, P2, PT, R198, UR4, RZ ;  /* 0x00000004c6a07c10 */ /* 0x002fe4000ff5e0ff */
[----:B------:R-:W-:Y:S02]  /*9d30*/  IADD3.X R159, PT, PT, R190, UR10, RZ, P1, !PT ;  /* 0x0000000abe9f7c10 */ /* 0x000fe40008ffe4ff */
[----:B------:R0:W3:Y:S01]  /*9d40*/  LDG.E.U8 R190, desc[UR12][R156.64] ;  /* 0x0000000c9cbe7981 */ /* 0x0000e2000c1e1100 */
[----:B------:R-:W-:-:S03]  /*9d50*/  IADD3.X R161, PT, PT, R191, UR10, RZ, P2, !PT ;  /* 0x0000000abfa17c10 */ /* 0x000fc600097fe4ff */
[----:B------:R1:W3:Y:S01]  /*9d60*/  LDG.E.U8 R191, desc[UR12][R158.64] ;  /* 0x0000000c9ebf7981 */ /* 0x0002e2000c1e1100 */
[----:B0-----:R-:W-:-:S04]  /*9d70*/  IADD3 R156, P1, PT, R197, UR4, RZ ;  /* 0x00000004c59c7c10 */ /* 0x001fc8000ff3e0ff */
[----:B-----5:R-:W-:Y:S02]  /*9d80*/  IADD3.X R157, PT, PT, R192, UR10, RZ, P1, !PT ;  /* 0x0000000ac09d7c10 */ /* 0x020fe40008ffe4ff */
[----:B-1----:R-:W-:Y:S01]  /*9d90*/  IADD3 R158, P2, PT, R196, UR4, RZ ;  /* 0x00000004c49e7c10 */ /* 0x002fe2000ff5e0ff */
[----:B------:R0:W5:Y:S03]  /*9da0*/  LDG.E.U8 R192, desc[UR12][R160.64] ;  /* 0x0000000ca0c07981 */ /* 0x000166000c1e1100 */
[----:B------:R-:W-:Y:S02]  /*9db0*/  IADD3.X R159, PT, PT, R193, UR10, RZ, P2, !PT ;  /* 0x0000000ac19f7c10 */ /* 0x000fe400097fe4ff */
[----:B------:R1:W3:Y:S01]  /*9dc0*/  LDG.E.U8 R193, desc[UR12][R156.64] ;  /* 0x0000000c9cc17981 */ /* 0x0002e2000c1e1100 */
[----:B0-----:R-:W-:Y:S01]  /*9dd0*/  VIADD R161, R9, UR7 ;  /* 0x0000000709a17c36 */ /* 0x001fe20008000000 */
[----:B------:R-:W-:-:S04]  /*9de0*/  IADD3 R160, P3, PT, R195, UR4, RZ ;  /* 0x00000004c3a07c10 */ /* 0x000fc8000ff7e0ff */
[----:B-1----:R-:W-:Y:S02]  /*9df0*/  IADD3 R156, P1, PT, R161, UR4, RZ ;  /* 0x00000004a19c7c10 */ /* 0x002fe4000ff3e0ff */
[----:B------:R-:W-:Y:S02]  /*9e00*/  IADD3.X R161, PT, PT, R194, UR10, RZ, P3, !PT ;  /* 0x0000000ac2a17c10 */ /* 0x000fe40009ffe4ff */
[----:B------:R0:W3:Y:S01]  /*9e10*/  LDG.E.U8 R194, desc[UR12][R158.64] ;  /* 0x0000000c9ec27981 */ /* 0x0000e2000c1e1100 */
[----:B------:R-:W-:-:S03]  /*9e20*/  IADD3.X R157, PT, PT, R233, UR10, RZ, P1, !PT ;  /* 0x0000000ae99d7c10 */ /* 0x000fc60008ffe4ff */
[----:B------:R-:W3:Y:S01]  /*9e30*/  LDG.E.U8 R160, desc[UR12][R160.64] ;  /* 0x0000000ca0a07981 */ /* 0x000ee2000c1e1100 */
[----:B0-----:R-:W-:-:S03]  /*9e40*/  VIADD R158, R10, UR7 ;  /* 0x000000070a9e7c36 */ /* 0x001fc60008000000 */
[----:B------:R0:W3:Y:S01]  /*9e50*/  LDG.E.U8 R161, desc[UR12][R156.64] ;  /* 0x0000000c9ca17981 */ /* 0x0000e2000c1e1100 */
[----:B------:R-:W-:Y:S01]  /*9e60*/  VIADD R159, R9, UR11 ;  /* 0x0000000b099f7c36 */ /* 0x000fe20008000000 */
[----:B0-----:R-:W-:-:S04]  /*9e70*/  IADD3 R156, P1, PT, R158, UR4, RZ ;  /* 0x000000049e9c7c10 */ /* 0x001fc8000ff3e0ff */
[----:B------:R-:W-:Y:S02]  /*9e80*/  IADD3.X R157, PT, PT, R235, UR10, RZ, P1, !PT ;  /* 0x0000000aeb9d7c10 */ /* 0x000fe40008ffe4ff */
[----:B------:R-:W-:-:S03]  /*9e90*/  IADD3 R158, P2, PT, R159, UR4, RZ ;  /* 0x000000049f9e7c10 */ /* 0x000fc6000ff5e0ff */
[----:B------:R0:W3:Y:S01]  /*9ea0*/  LDG.E.U8 R195, desc[UR12][R156.64] ;  /* 0x0000000c9cc37981 */ /* 0x0000e2000c1e1100 */
[----:B------:R-:W-:-:S05]  /*9eb0*/  IADD3.X R159, PT, PT, R237, UR10, RZ, P2, !PT ;  /* 0x0000000aed9f7c10 */ /* 0x000fca00097fe4ff */
[----:B------:R1:W3:Y:S01]  /*9ec0*/  LDG.E.U8 R196, desc[UR12][R158.64] ;  /* 0x0000000c9ec47981 */ /* 0x0002e2000c1e1100 */
[----:B0-----:R-:W-:Y:S01]  /*9ed0*/  VIADD R156, R10, UR11 ;  /* 0x0000000b0a9c7c36 */ /* 0x001fe20008000000 */
[----:B------:R-:W-:-:S04]  /*9ee0*/  UIMAD UR11, UR7, 0x3, URZ ;  /* 0x00000003070b78a4 */ /* 0x000fc8000f8e02ff */
[----:B------:R-:W-:Y:S02]  /*9ef0*/  IADD3 R156, P1, PT, R156, UR4, RZ ;  /* 0x000000049c9c7c10 */ /* 0x000fe4000ff3e0ff */
[----:B-1----:R-:W-:Y:S02]  /*9f00*/  VIADD R158, R9, UR11 ;  /* 0x0000000b099e7c36 */ /* 0x002fe40008000000 */
[----:B------:R-:W-:-:S03]  /*9f10*/  IADD3.X R157, PT, PT, R239, UR10, RZ, P1, !PT ;  /* 0x0000000aef9d7c10 */ /* 0x000fc60008ffe4ff */
[----:B------:R-:W-:Y:S02]  /*9f20*/  IADD3 R158, P1, PT, R158, UR4, RZ ;  /* 0x000000049e9e7c10 */ /* 0x000fe4000ff3e0ff */
[----:B------:R0:W3:Y:S02]  /*9f30*/  LDG.E.U8 R197, desc[UR12][R156.64] ;  /* 0x0000000c9cc57981 */ /* 0x0000e4000c1e1100 */
[----:B------:R-:W-:-:S05]  /*9f40*/  IADD3.X R159, PT, PT, R241, UR10, RZ, P1, !PT ;  /* 0x0000000af19f7c10 */ /* 0x000fca0008ffe4ff */
[----:B------:R1:W3:Y:S01]  /*9f50*/  LDG.E.U8 R198, desc[UR12][R158.64] ;  /* 0x0000000c9ec67981 */ /* 0x0002e2000c1e1100 */
[----:B0-----:R-:W-:-:S05]  /*9f60*/  VIADD R156, R10, UR11 ;  /* 0x0000000b0a9c7c36 */ /* 0x001fca0008000000 */
[----:B------:R-:W-:Y:S01]  /*9f70*/  IADD3 R156, P1, PT, R156, UR4, RZ ;  /* 0x000000049c9c7c10 */ /* 0x000fe2000ff3e0ff */
[----:B-1----:R-:W-:-:S03]  /*9f80*/  VIADD R158, R9, UR17 ;  /* 0x00000011099e7c36 */ /* 0x002fc60008000000 */
[----:B------:R-:W-:Y:S02]  /*9f90*/  IADD3.X R157, PT, PT, R243, UR10, RZ, P1, !PT ;  /* 0x0000000af39d7c10 */ /* 0x000fe40008ffe4ff */
[----:B------:R-:W-:-:S03]  /*9fa0*/  IADD3 R158, P1, PT, R158, UR4, RZ ;  /* 0x000000049e9e7c10 */ /* 0x000fc6000ff3e0ff */
[----:B------:R0:W3:Y:S01]  /*9fb0*/  LDG.E.U8 R199, desc[UR12][R156.64] ;  /* 0x0000000c9cc77981 */ /* 0x0000e2000c1e1100 */
[----:B------:R-:W-:Y:S01]  /*9fc0*/  UIMAD UR11, UR7, 0x9, URZ ;  /* 0x00000009070b78a4 */ /* 0x000fe2000f8e02ff */
[----:B0-----:R-:W-:Y:S01]  /*9fd0*/  VIADD R156, R10, UR17 ;  /* 0x000000110a9c7c36 */ /* 0x001fe20008000000 */
[----:B------:R-:W-:Y:S01]  /*9fe0*/  USHF.L.U32 UR17, UR7, 0x2, URZ ;  /* 0x0000000207117899 */ /* 0x000fe200080006ff */
[----:B--2---:R-:W-:-:S03]  /*9ff0*/  IADD3.X R159, PT, PT, R200, UR10, RZ, P1, !PT ;  /* 0x0000000ac89f7c10 */ /* 0x004fc60008ffe4ff */
[----:B------:R-:W-:Y:S02]  /*a000*/  IADD3 R156, P1, PT, R156, UR4, RZ ;  /* 0x000000049c9c7c10 */ /* 0x000fe4000ff3e0ff */
[----:B------:R-:W2:Y:S02]  /*a010*/  LDG.E.U8 R200, desc[UR12][R158.64] ;  /* 0x0000000c9ec87981 */ /* 0x000ea4000c1e1100 */
[----:B----4-:R-:W-:-:S05]  /*a020*/  IADD3.X R157, PT, PT, R201, UR10, RZ, P1, !PT ;  /* 0x0000000ac99d7c10 */ /* 0x010fca0008ffe4ff */
[----:B------:R0:W4:Y:S02]  /*a030*/  LDG.E.U8 R201, desc[UR12][R156.64] ;  /* 0x0000000c9cc97981 */ /* 0x000124000c1e1100 */
[----:B0-----:R-:W-:-:S05]  /*a040*/  VIADD R156, R9, UR11 ;  /* 0x0000000b099c7c36 */ /* 0x001fca0008000000 */
[----:B------:R-:W-:Y:S01]  /*a050*/  IADD3 R156, P1, PT, R156, UR4, RZ ;  /* 0x000000049c9c7c10 */ /* 0x000fe2000ff3e0ff */
[----:B------:R-:W-:-:S03]  /*a060*/  VIADD R158, R10, UR11 ;  /* 0x0000000b0a9e7c36 */ /* 0x000fc60008000000 */
[----:B------:R-:W-:Y:S02]  /*a070*/  IADD3.X R157, PT, PT, R202, UR10, RZ, P1, !PT ;  /* 0x0000000aca9d7c10 */ /* 0x000fe40008ffe4ff */
[----:B------:R-:W-:-:S03]  /*a080*/  IADD3 R158, P1, PT, R158, UR4, RZ ;  /* 0x000000049e9e7c10 */ /* 0x000fc6000ff3e0ff */
[----:B------:R0:W5:Y:S01]  /*a090*/  LDG.E.U8 R202, desc[UR12][R156.64] ;  /* 0x0000000c9cca7981 */ /* 0x000162000c1e1100 */
[----:B------:R-:W-:Y:S01]  /*a0a0*/  IADD3.X R159, PT, PT, R203, UR10, RZ, P1, !PT ;  /* 0x0000000acb9f7c10 */ /* 0x000fe20008ffe4ff */
[----:B------:R-:W-:-:S04]  /*a0b0*/  UIMAD UR11, UR7, 0xa, URZ ;  /* 0x0000000a070b78a4 */ /* 0x000fc8000f8e02ff */
[----:B------:R1:W5:Y:S01]  /*a0c0*/  LDG.E.U8 R203, desc[UR12][R158.64] ;  /* 0x0000000c9ecb7981 */ /* 0x000362000c1e1100 */
[----:B0-----:R-:W-:-:S05]  /*a0d0*/  VIADD R156, R9, UR17 ;  /* 0x00000011099c7c36 */ /* 0x001fca0008000000 */
[----:B------:R-:W-:Y:S01]  /*a0e0*/  IADD3 R156, P1, PT, R156, UR4, RZ ;  /* 0x000000049c9c7c10 */ /* 0x000fe2000ff3e0ff */
[----:B-1----:R-:W-:-:S03]  /*a0f0*/  VIADD R158, R9, UR11 ;  /* 0x0000000b099e7c36 */ /* 0x002fc60008000000 */
        /* <DEDUP_REMOVED lines=25> */
[----:B------:R-:W-:-:S04]  /*a290*/  IADD3 R156, P1, PT, R156, UR4, RZ ;  /* 0x000000049c9c7c10 */ /* 0x000fc8000ff3e0ff */
[----:B------:R-:W-:-:S05]  /*a2a0*/  IADD3.X R157, PT, PT, R210, UR10, RZ, P1, !PT ;  /* 0x0000000ad29d7c10 */ /* 0x000fca0008ffe4ff */
[----:B------:R0:W5:Y:S01]  /*a2b0*/  LDG.E.U8 R210, desc[UR12][R156.64] ;  /* 0x0000000c9cd27981 */ /* 0x000162000c1e1100 */
[----:B-1----:R-:W-:Y:S02]  /*a2c0*/  VIADD R158, R10, UR11 ;  /* 0x0000000b0a9e7c36 */ /* 0x002fe40008000000 */
[----:B0-----:R-:W-:-:S05]  /*a2d0*/  VIADD R156, R9, UR11 ;  /* 0x0000000b099c7c36 */ /* 0x001fca0008000000 */
[----:B------:R-:W-:-:S04]  /*a2e0*/  IADD3 R156, P1, PT, R156, UR4, RZ ;  /* 0x000000049c9c7c10 */ /* 0x000fc8000ff3e0ff */
[----:B------:R-:W-:Y:S02]  /*a2f0*/  IADD3.X R157, PT, PT, R211, UR10, RZ, P1, !PT ;  /* 0x0000000ad39d7c10 */ /* 0x000fe40008ffe4ff */
[----:B------:R-:W-:-:S03]  /*a300*/  IADD3 R158, P1, PT, R158, UR4, RZ ;  /* 0x000000049e9e7c10 */ /* 0x000fc6000ff3e0ff */
[----:B------:R0:W5:Y:S01]  /*a310*/  LDG.E.U8 R211, desc[UR12][R156.64] ;  /* 0x0000000c9cd37981 */ /* 0x000162000c1e1100 */
[----:B------:R-:W-:-:S05]  /*a320*/  IADD3.X R159, PT, PT, R217, UR10, RZ, P1, !PT ;  /* 0x0000000ad99f7c10 */ /* 0x000fca0008ffe4ff */
[----:B------:R-:W5:Y:S01]  /*a330*/  LDG.E.U8 R158, desc[UR12][R158.64] ;  /* 0x0000000c9e9e7981 */ /* 0x000f62000c1e1100 */
[----:B0-----:R-:W-:Y:S01]  /*a340*/  IADD3 R156, P1, PT, R216, UR4, RZ ;  /* 0x00000004d89c7c10 */ /* 0x001fe2000ff3e0ff */
[----:B------:R-:W0:Y:S02]  /*a350*/  S2UR UR11, SR_CgaCtaId ;  /* 0x00000000000b79c3 */ /* 0x000e240000008800 */
[----:B------:R-:W5:Y:S01]  /*a360*/  LDL R216, [R1+0x6c0] ;  /* 0x0006c00001d87983 */ /* 0x000f620000100800 */
[----:B------:R-:W-:-:S03]  /*a370*/  IADD3.X R157, PT, PT, R214, UR10, RZ, P1, !PT ;  /* 0x0000000ad69d7c10 */ /* 0x000fc60008ffe4ff */
[----:B------:R-:W5:Y:S04]  /*a380*/  LDL R214, [R1+0x6b0] ;  /* 0x0006b00001d67983 */ /* 0x000f680000100800 */
[----:B------:R1:W5:Y:S02]  /*a390*/  LDG.E.U8 R159, desc[UR12][R156.64] ;  /* 0x0000000c9c9f7981 */ /* 0x000364000c1e1100 */
[----:B-1----:R-:W-:-:S04]  /*a3a0*/  IADD3 R156, P1, PT, R213, UR4, RZ ;  /* 0x00000004d59c7c10 */ /* 0x002fc8000ff3e0ff */
[----:B------:R-:W-:-:S06]  /*a3b0*/  IADD3.X R157, PT, PT, R212, UR10, RZ, P1, !PT ;  /* 0x0000000ad49d7c10 */ /* 0x000fcc0008ffe4ff */
[----:B------:R1:W5:Y:S01]  /*a3c0*/  LDG.E.U8 R157, desc[UR12][R156.64] ;  /* 0x0000000c9c9d7981 */ /* 0x000362000c1e1100 */
[----:B------:R-:W1:Y:S01]  /*a3d0*/  S2R R212, SR_TID.X ;  /* 0x0000000000d47919 */ /* 0x000e620000002100 */
[----:B------:R-:W-:Y:S02]  /*a3e0*/  UMOV UR10, 0x400 ;  /* 0x00000400000a7882 */ /* 0x000fe40000000000 */
[----:B0-----:R-:W-:Y:S01]  /*a3f0*/  ULEA UR10, UR11, UR10, 0x18 ;  /* 0x0000000a0b0a7291 */ /* 0x001fe2000f8ec0ff */
[----:B-1----:R-:W-:Y:S01]  /*a400*/  LOP3.LUT R156, R212, 0x7f, RZ, 0xc0, !PT ;  /* 0x0000007fd49c7812 */ /* 0x002fe200078ec0ff */
[----:B------:R-:W-:Y:S07]  /*a410*/  BAR.SYNC.DEFER_BLOCKING 0x0 ;  /* 0x0000000000007b1d */ /* 0x000fee0000010000 */
[----:B------:R0:W-:Y:S04]  /*a420*/  STS.U8 [R156+UR10+0x4080], R13 ;  /* 0x0040800d9c007988 */ /* 0x0001e8000800000a */
[----:B------:R-:W-:Y:S01]  /*a430*/  STS.U8 [R156+UR10+0x4000], R165 ;  /* 0x004000a59c007988 */ /* 0x000fe2000800000a */
[----:B0-----:R-:W-:-:S03]  /*a440*/  LOP3.LUT R13, R156, 0x10, RZ, 0x3c, !PT ;  /* 0x000000109c0d7812 */ /* 0x001fc600078e3cff */
[----:B------:R-:W-:Y:S04]  /*a450*/  STS.U8 [R156+UR10+0x5000], R162 ;  /* 0x005000a29c007988 */ /* 0x000fe8000800000a */
[----:B------:R-:W-:Y:S04]  /*a460*/  STS.U8 [R156+UR10+0x5080], R153 ;  /* 0x005080999c007988 */ /* 0x000fe8000800000a */
[----:B------:R-:W-:Y:S04]  /*a470*/  STS.U8 [R156+UR10+0x5800], R152 ;  /* 0x005800989c007988 */ /* 0x000fe8000800000a */
[----:B------:R0:W-:Y:S04]  /*a480*/  STS.U8 [R156+UR10+0x5880], R151 ;  /* 0x005880979c007988 */ /* 0x0001e8000800000a */
[----:B------:R-:W-:Y:S04]  /*a490*/  STS.U8 [R156+UR10+0x6000], R150 ;  /* 0x006000969c007988 */ /* 0x000fe8000800000a */
[----:B------:R-:W-:Y:S04]  /*a4a0*/  STS.U8 [R156+UR10+0x6080], R149 ;  /* 0x006080959c007988 */ /* 0x000fe8000800000a */
[----:B------:R-:W-:Y:S04]  /*a4b0*/  STS.U8 [R156+UR10+0x6800], R148 ;  /* 0x006800949c007988 */ /* 0x000fe8000800000a */
[----:B------:R-:W-:Y:S04]  /*a4c0*/  STS.U8 [R156+UR10+0x6880], R147 ;  /* 0x006880939c007988 */ /* 0x000fe8000800000a */
[----:B------:R-:W-:Y:S04]  /*a4d0*/  STS.U8 [R156+UR10+0x7000], R146 ;  /* 0x007000929c007988 */ /* 0x000fe8000800000a */
[----:B------:R-:W-:Y:S04]  /*a4e0*/  STS.U8 [R156+UR10+0x7080], R145 ;  /* 0x007080919c007988 */ /* 0x000fe8000800000a */
[----:B--2---:R-:W-:Y:S04]  /*a4f0*/  STS.U8 [R156+UR10+0x4800], R200 ;  /* 0x004800c89c007988 */ /* 0x004fe8000800000a */
[----:B----4-:R-:W-:Y:S04]  /*a500*/  STS.U8 [R156+UR10+0x4880], R201 ;  /* 0x004880c99c007988 */ /* 0x010fe8000800000a */
[----:B------:R-:W-:Y:S04]  /*a510*/  STS.U8 [R156+UR10+0x7800], R180 ;  /* 0x007800b49c007988 */ /* 0x000fe8000800000a */
[----:B------:R-:W-:Y:S04]  /*a520*/  STS.U8 [R156+UR10+0x7880], R181 ;  /* 0x007880b59c007988 */ /* 0x000fe8000800000a */
[----:B------:R1:W-:Y:S04]  /*a530*/  STS.U8 [R13+UR10+0x6980], R137 ;  /* 0x006980890d007988 */ /* 0x0003e8000800000a */
[----:B---3--:R-:W-:Y:S01]  /*a540*/  STS.U8 [R13+UR10+0x4100], R161 ;  /* 0x004100a10d007988 */ /* 0x008fe2000800000a */
[----:B------:R-:W-:-:S02]  /*a550*/  LOP3.LUT R213, R7, 0x40, RZ, 0x3c, !PT ;  /* 0x0000004007d57812 */ /* 0x000fc400078e3cff */
[----:B------:R-:W-:Y:S01]  /*a560*/  LOP3.LUT R231, R212, 0x1c, RZ, 0xc0, !PT ;  /* 0x0000001cd4e77812 */ /* 0x000fe200078ec0ff */
[----:B------:R-:W-:Y:S01]  /*a570*/  USHF.R.S32.HI UR11, URZ, 0x1f, UR5 ;  /* 0x0000001fff0b7899 */ /* 0x000fe20008011405 */
[----:B0-----:R-:W2:Y:S01]  /*a580*/  LDL R151, [R1+0x574] ;  /* 0x0005740001977983 */ /* 0x001ea20000100800 */
[----:B-1----:R-:W-:-:S03]  /*a590*/  LOP3.LUT R137, R156, 0x20, RZ, 0x3c, !PT ;  /* 0x000000209c897812 */ /* 0x002fc600078e3cff */
[----:B------:R-:W-:Y:S04]  /*a5a0*/  STS.U8 [R13+UR10+0x4180], R195 ;  /* 0x004180c30d007988 */ /* 0x000fe8000800000a */
[----:B-----5:R-:W-:Y:S04]  /*a5b0*/  STS.U8 [R13+UR10+0x4900], R202 ;  /* 0x004900ca0d007988 */ /* 0x020fe8000800000a */
[----:B------:R-:W-:Y:S04]  /*a5c0*/  STS.U8 [R13+UR10+0x4980], R203 ;  /* 0x004980cb0d007988 */ /* 0x000fe8000800000a */
[----:B------:R-:W-:Y:S04]  /*a5d0*/  STS.U8 [R13+UR10+0x5100], R144 ;  /* 0x005100900d007988 */ /* 0x000fe8000800000a */
[----:B------:R-:W-:Y:S04]  /*a5e0*/  STS.U8 [R13+UR10+0x5180], R143 ;  /* 0x0051808f0d007988 */ /* 0x000fe8000800000a */
[----:B------:R-:W-:Y:S04]  /*a5f0*/  STS.U8 [R13+UR10+0x5900], R142 ;  /* 0x0059008e0d007988 */ /* 0x000fe8000800000a */
        /* <DEDUP_REMOVED lines=8> */
[----:B------:R1:W-:Y:S04]  /*a680*/  STS.U8 [R137+UR10+0x6a80], R128 ;  /* 0x006a808089007988 */ /* 0x0003e8000800000a */
[----:B------:R-:W-:Y:S01]  /*a690*/  STS.U8 [R137+UR10+0x4200], R196 ;  /* 0x004200c489007988 */ /* 0x000fe2000800000a */
[----:B------:R-:W-:-:S03]  /*a6a0*/  LEA R152, R231, UR10, 0x2 ;  /* 0x0000000ae7987c11 */ /* 0x000fc6000f8e10ff */
[----:B0-----:R-:W3:Y:S01]  /*a6b0*/  LDL R138, [R1+0x520] ;  /* 0x00052000018a7983 */ /* 0x001ee20000100800 */
[----:B-1----:R-:W-:-:S03]  /*a6c0*/  LOP3.LUT R128, R156, 0x30, RZ, 0x3c, !PT ;  /* 0x000000309c807812 */ /* 0x002fc600078e3cff */
[----:B------:R-:W-:Y:S04]  /*a6d0*/  STS.U8 [R137+UR10+0x4280], R197 ;  /* 0x004280c589007988 */ /* 0x000fe8000800000a */
        /* <DEDUP_REMOVED lines=15> */
[----:B0-----:R-:W0:Y:S01]  /*a7d0*/  S2R R129, SR_TID.X ;  /* 0x0000000000817919 */ /* 0x001e220000002100 */
[----:B-1----:R-:W-:-:S02]  /*a7e0*/  LOP3.LUT R120, R156, 0x40, RZ, 0x3c, !PT ;  /* 0x000000409c787812 */ /* 0x002fc400078e3cff */
        /* <DEDUP_REMOVED lines=15> */
[----:B------:R-:W-:Y:S01]  /*a8e0*/  STS.U8 [R120+UR10+0x4400], R204 ;  /* 0x004400cc78007988 */ /* 0x000fe2000800000a */
[----:B0-----:R-:W-:-:S03]  /*a8f0*/  LOP3.LUT R129, R129, 0x60, RZ, 0xc0, !PT ;  /* 0x0000006081817812 */ /* 0x001fc600078ec0ff */
[----:B------:R-:W4:Y:S01]  /*a900*/  LDL R139, [R1+0x51c] ;  /* 0x00051c00018b7983 */ /* 0x000f220000100800 */
        /* <DEDUP_REMOVED lines=16> */
[----:B------:R1:W-:Y:S04]  /*aa10*/  STS.U8 [R46+UR10+0x4d80], R44 ;  /* 0x004d802c2e007988 */ /* 0x0003e8000800000a */
[----:B------:R-:W5:Y:S01]  /*aa20*/  LDL R136, [R1+0x530] ;  /* 0x0005300001887983 */ /* 0x000f620000100800 */
[----:B0-----:R-:W-:-:S03]  /*aa30*/  LOP3.LUT R36, R156, 0x60, RZ, 0x3c, !PT ;  /* 0x000000609c247812 */ /* 0x001fc600078e3cff */
[----:B------:R-:W2:Y:S01]  /*aa40*/  LDL R150, [R1+0x588] ;  /* 0x0005880001967983 */ /* 0x000ea20000100800 */
        /* <DEDUP_REMOVED lines=46> */
[----:B------:R1:W-:Y:S01]  /*ad30*/  STS.U8 [R44+UR10+0x7f80], R157 ;  /* 0x007f809d2c007988 */ /* 0x0003e2000800000a */
[----:B------:R-:W-:Y:S06]  /*ad40*/  BAR.SYNC.DEFER_BLOCKING 0x0 ;  /* 0x0000000000007b1d */ /* 0x000fec0000010000 */
[----:B0-----:R-:W2:Y:S04]  /*ad50*/  LDL R158, [R1+0x55c] ;  /* 0x00055c00019e7983 */ /* 0x001ea80000100800 */
[----:B-1----:R-:W2:Y:S04]  /*ad60*/  LDL R157, [R1+0x570] ;  /* 0x00057000019d7983 */ /* 0x002ea80000100800 */
[----:B------:R-:W2:Y:S04]  /*ad70*/  LDL R159, [R1+0x568] ;  /* 0x00056800019f7983 */ /* 0x000ea80000100800 */
[----:B------:R-:W2:Y:S04]  /*ad80*/  LDL R162, [R1+0x59c] ;  /* 0x00059c0001a27983 */ /* 0x000ea80000100800 */
[----:B------:R-:W0:Y:S04]  /*ad90*/  LDSM.16.M88.4 R24, [R7+UR9+0x4000] ;  /* 0x004000090718783b */ /* 0x000e280008000200 */
[----:B------:R-:W1:Y:S04]  /*ada0*/  LDSM.16.MT88.4 R32, [R8+UR9] ;  /* 0x000000090820783b */ /* 0x000e680008004200 */
[----:B------:R-:W3:Y:S04]  /*adb0*/  LDSM.16.MT88.4 R40, [R8+UR9+0x400] ;  /* 0x000400090828783b */ /* 0x000ee80008004200 */
[----:B------:R-:W4:Y:S04]  /*adc0*/  LDSM.16.MT88.4 R28, [R15+UR9] ;  /* 0x000000090f1c783b */ /* 0x000f280008004200 */
[----:B------:R-:W4:Y:S04]  /*add0*/  LDSM.16.MT88.4 R36, [R15+UR9+0x400] ;  /* 0x000400090f24783b */ /* 0x000f280008004200 */
[----:B------:R-:W4:Y:S04]  /*ade0*/  LDSM.16.M88.4 R120, [R7+UR9+0x6000] ;  /* 0x006000090778783b */ /* 0x000f280008000200 */
[----:B------:R-:W5:Y:S04]  /*adf0*/  LDSM.16.MT88.4 R124, [R8+UR9+0x800] ;  /* 0x00080009087c783b */ /* 0x000f680008004200 */
[----:B------:R-:W5:Y:S04]  /*ae00*/  LDSM.16.MT88.4 R132, [R8+UR9+0xc00] ;  /* 0x000c00090884783b */ /* 0x000f680008004200 */
[----:B------:R-:W2:Y:S04]  /*ae10*/  LDL R148, [R1+0x598] ;  /* 0x0005980001947983 */ /* 0x000ea80000100800 */
[----:B------:R-:W2:Y:S01]  /*ae20*/  LDL R149, [R1+0x590] ;  /* 0x0005900001957983 */ /* 0x000ea20000100800 */
[----:B0-----:R-:W-:-:S03]  /*ae30*/  F2FP.F16.E4M3.UNPACK_B R140, R24 ;  /* 0x00000018ff8c723e */ /* 0x001fc600020006ff */
[----:B------:R-:W2:Y:S01]  /*ae40*/  LDL R168, [R1+0x594] ;  /* 0x0005940001a87983 */ /* 0x000ea20000100800 */
[----:B------:R-:W-:Y:S01]  /*ae50*/  F2FP.F16.E4M3.UNPACK_B R141, R25 ;  /* 0x00000019ff8d723e */ /* 0x000fe200020006ff */
[----:B-1----:R-:W-:Y:S02]  /*ae60*/  IMAD.MOV.U32 R20, RZ, RZ, R32 ;  /* 0x000000ffff147224 */ /* 0x002fe400078e0020 */
[----:B------:R-:W2:Y:S01]  /*ae70*/  LDL R170, [R1+0x58c] ;  /* 0x00058c0001aa7983 */ /* 0x000ea20000100800 */
[----:B------:R-:W-:Y:S02]  /*ae80*/  IMAD.MOV.U32 R21, RZ, RZ, R34 ;  /* 0x000000ffff157224 */ /* 0x000fe400078e0022 */
[----:B---3--:R-:W-:Y:S01]  /*ae90*/  IMAD.MOV.U32 R22, RZ, RZ, R40 ;  /* 0x000000ffff167224 */ /* 0x008fe200078e0028 */
[----:B------:R-:W3:Y:S01]  /*aea0*/  LDL R161, [R1+0x5a8] ;  /* 0x0005a80001a17983 */ /* 0x000ee20000100800 */
[----:B------:R-:W-:Y:S02]  /*aeb0*/  IMAD.MOV.U32 R23, RZ, RZ, R42 ;  /* 0x000000ffff177224 */ /* 0x000fe400078e002a */
[----:B----4-:R-:W-:Y:S01]  /*aec0*/  IMAD.MOV.U32 R16, RZ, RZ, R28 ;  /* 0x000000ffff107224 */ /* 0x010fe200078e001c */
[----:B------:R-:W4:Y:S01]  /*aed0*/  LDL R166, [R1+0x5a4] ;  /* 0x0005a40001a67983 */ /* 0x000f220000100800 */
[----:B------:R-:W-:-:S02]  /*aee0*/  IMAD.MOV.U32 R17, RZ, RZ, R30 ;  /* 0x000000ffff117224 */ /* 0x000fc400078e001e */
[----:B------:R-:W-:Y:S01]  /*aef0*/  IMAD.MOV.U32 R18, RZ, RZ, R36 ;  /* 0x000000ffff127224 */ /* 0x000fe200078e0024 */
[----:B------:R-:W2:Y:S01]  /*af00*/  LDL R160, [R1+0x5b0] ;  /* 0x0005b00001a07983 */ /* 0x000ea20000100800 */
[----:B------:R-:W-:Y:S01]  /*af10*/  IMAD.MOV.U32 R19, RZ, RZ, R38 ;  /* 0x000000ffff137224 */ /* 0x000fe200078e0026 */
[-C--:B------:R-:W-:Y:S01]  /*af20*/  HMMA.16816.F32 R116, R20, R140.reuse, RZ ;  /* 0x0000008c1474723c */ /* 0x080fe200000018ff */
[----:B------:R-:W-:Y:S01]  /*af30*/  F2FP.F16.E4M3.UNPACK_B R20, R120 ;  /* 0x00000078ff14723e */ /* 0x000fe200020006ff */
[----:B------:R-:W-:Y:S01]  /*af40*/  IMAD.MOV.U32 R44, RZ, RZ, R32 ;  /* 0x000000ffff2c7224 */ /* 0x000fe200078e0020 */
[----:B------:R-:W-:Y:S01]  /*af50*/  F2FP.F16.E4M3.UNPACK_B R21, R121 ;  /* 0x00000079ff15723e */ /* 0x000fe200020006ff */
[----:B------:R-:W2:Y:S04]  /*af60*/  LDL R163, [R1+0x5ac] ;  /* 0x0005ac0001a37983 */ /* 0x000ea80000100800 */
[----:B------:R-:W-:Y:S01]  /*af70*/  HMMA.16816.F32 R140, R16, R140, RZ ;  /* 0x0000008c108c723c */ /* 0x000fe200000018ff */
[----:B------:R-:W-:Y:S01]  /*af80*/  IMAD.MOV.U32 R45, RZ, RZ, R34 ;  /* 0x000000ffff2d7224 */ /* 0x000fe200078e0022 */
[----:B------:R-:W2:Y:S01]  /*af90*/  LDL R184, [R1+0x5c4] ;  /* 0x0005c40001b87983 */ /* 0x000ea20000100800 */
[----:B------:R-:W-:-:S02]  /*afa0*/  IMAD.MOV.U32 R46, RZ, RZ, R40 ;  /* 0x000000ffff2e7224 */ /* 0x000fc400078e0028 */
[----:B------:R-:W-:Y:S01]  /*afb0*/  IMAD.MOV.U32 R47, RZ, RZ, R42 ;  /* 0x000000ffff2f7224 */ /* 0x000fe200078e002a */
[----:B------:R-:W2:Y:S01]  /*afc0*/  LDL R172, [R1+0x5e0] ;  /* 0x0005e00001ac7983 */ /* 0x000ea20000100800 */
[----:B------:R-:W-:Y:S02]  /*afd0*/  IMAD.MOV.U32 R112, RZ, RZ, R28 ;  /* 0x000000ffff707224 */ /* 0x000fe400078e001c */
[----:B------:R-:W-:Y:S01]  /*afe0*/  IMAD.MOV.U32 R113, RZ, RZ, R30 ;  /* 0x000000ffff717224 */ /* 0x000fe200078e001e */
[----:B------:R-:W2:Y:S01]  /*aff0*/  LDL R174, [R1+0x5dc] ;  /* 0x0005dc0001ae7983 */ /* 0x000ea20000100800 */
[----:B------:R-:W-:Y:S02]  /*b000*/  IMAD.MOV.U32 R114, RZ, RZ, R36 ;  /* 0x000000ffff727224 */ /* 0x000fe400078e0024 */
[----:B------:R-:W-:Y:S01]  /*b010*/  IMAD.MOV.U32 R115, RZ, RZ, R38 ;  /* 0x000000ffff737224 */ /* 0x000fe200078e0026 */
[----:B------:R-:W-:Y:S01]  /*b020*/  HMMA.16816.F32 R44, R44, R20, RZ ;  /* 0x000000142c2c723c */ /* 0x000fe200000018ff */
[----:B------:R-:W-:Y:S01]  /*b030*/  F2FP.F16.E4M3.UNPACK_B R24, R24.H1 ;  /* 0x00000018ff18723e */ /* 0x000fe200030006ff */
[----:B------:R-:W-:Y:S01]  /*b040*/  IMAD.MOV.U32 R16, RZ, RZ, R33 ;  /* 0x000000ffff107224 */ /* 0x000fe200078e0021 */
[----:B------:R-:W-:Y:S01]  /*b050*/  F2FP.F16.E4M3.UNPACK_B R25, R25.H1 ;  /* 0x00000019ff19723e */ /* 0x000fe200030006ff */
[----:B------:R-:W-:Y:S01]  /*b060*/  IMAD.MOV.U32 R17, RZ, RZ, R35 ;  /* 0x000000ffff117224 */ /* 0x000fe200078e0023 */
[----:B------:R-:W2:Y:S01]  /*b070*/  LDL R176, [R1+0x5e8] ;  /* 0x0005e80001b07983 */ /* 0x000ea20000100800 */
[----:B------:R-:W-:-:S02]  /*b080*/  IMAD.MOV.U32 R18, RZ, RZ, R41 ;  /* 0x000000ffff127224 */ /* 0x000fc400078e0029 */
[----:B------:R-:W-:Y:S01]  /*b090*/  HMMA.16816.F32 R112, R112, R20, RZ ;  /* 0x000000147070723c */ /* 0x000fe200000018ff */
[----:B------:R-:W-:Y:S01]  /*b0a0*/  IMAD.MOV.U32 R19, RZ, RZ, R43 ;  /* 0x000000ffff137224 */ /* 0x000fe200078e002b */
[----:B------:R-:W2:Y:S01]  /*b0b0*/  LDL R180, [R1+0x5f0] ;  /* 0x0005f00001b47983 */ /* 0x000ea20000100800 */
[----:B------:R-:W-:Y:S02]  /*b0c0*/  IMAD.MOV.U32 R20, RZ, RZ, R29 ;  /* 0x000000ffff147224 */ /* 0x000fe400078e001d */
[----:B------:R-:W-:Y:S01]  /*b0d0*/  IMAD.MOV.U32 R21, RZ, RZ, R31 ;  /* 0x000000ffff157224 */ /* 0x000fe200078e001f */
[----:B------:R-:W2:Y:S01]  /*b0e0*/  LDL R178, [R1+0x5e4] ;  /* 0x0005e40001b27983 */ /* 0x000ea20000100800 */
[----:B------:R-:W-:Y:S02]  /*b0f0*/  IMAD.MOV.U32 R22, RZ, RZ, R37 ;  /* 0x000000ffff167224 */ /* 0x000fe400078e0025 */
[----:B------:R-:W-:Y:S01]  /*b100*/  IMAD.MOV.U32 R23, RZ, RZ, R39 ;  /* 0x000000ffff177224 */ /* 0x000fe200078e0027 */
[-C--:B------:R-:W-:Y:S01]  /*b110*/  HMMA.16816.F32 R116, R16, R24.reuse, R116 ;  /* 0x000000181074723c */ /* 0x080fe20000001874 */
[----:B------:R-:W0:Y:S04]  /*b120*/  LDSM.16.MT88.4 R16, [R15+UR9+0x800] ;  /* 0x000800090f10783b */ /* 0x000e280008004200 */
[----:B------:R-:W2:Y:S03]  /*b130*/  LDL R186, [R1+0x5d4] ;  /* 0x0005d40001ba7983 */ /* 0x000ea60000100800 */
[----:B------:R-:W-:Y:S01]  /*b140*/  HMMA.16816.F32 R140, R20, R24, R140 ;  /* 0x00000018148c723c */ /* 0x000fe2000000188c */
[----:B------:R-:W1:Y:S01]  /*b150*/  LDSM.16.MT88.4 R20, [R15+UR9+0xc00] ;  /* 0x000c00090f14783b */ /* 0x000e620008004200 */
[----:B------:R-:W-:Y:S01]  /*b160*/  IMAD.MOV.U32 R32, RZ, RZ, R33 ;  /* 0x000000ffff207224 */ /* 0x000fe200078e0021 */
[----:B------:R-:W-:Y:S01]  /*b170*/  F2FP.F16.E4M3.UNPACK_B R120, R120.H1 ;  /* 0x00000078ff78723e */ /* 0x000fe200030006ff */
[----:B------:R-:W-:Y:S01]  /*b180*/  IMAD.MOV.U32 R33, RZ, RZ, R35 ;  /* 0x000000ffff217224 */ /* 0x000fe200078e0023 */
[----:B------:R-:W-:Y:S01]  /*b190*/  F2FP.F16.E4M3.UNPACK_B R121, R121.H1 ;  /* 0x00000079ff79723e */ /* 0x000fe200030006ff */
[----:B------:R-:W-:Y:S01]  /*b1a0*/  IMAD.MOV.U32 R34, RZ, RZ, R41 ;  /* 0x000000ffff227224 */ /* 0x000fe200078e0029 */
[----:B------:R-:W2:Y:S01]  /*b1b0*/  LDL R182, [R1+0x5ec] ;  /* 0x0005ec0001b67983 */ /* 0x000ea20000100800 */
[----:B------:R-:W-:-:S02]  /*b1c0*/  IMAD.MOV.U32 R35, RZ, RZ, R43 ;  /* 0x000000ffff237224 */ /* 0x000fc400078e002b */
[----:B------:R-:W-:Y:S01]  /*b1d0*/  IMAD.MOV.U32 R28, RZ, RZ, R29 ;  /* 0x000000ffff1c7224 */ /* 0x000fe200078e001d */
[----:B------:R-:W2:Y:S01]  /*b1e0*/  LDL R187, [R1+0x60c] ;  /* 0x00060c0001bb7983 */ /* 0x000ea20000100800 */
[----:B------:R-:W-:Y:S02]  /*b1f0*/  IMAD.MOV.U32 R29, RZ, RZ, R31 ;  /* 0x000000ffff1d7224 */ /* 0x000fe400078e001f */
[----:B------:R-:W-:Y:S01]  /*b200*/  IMAD.MOV.U32 R30, RZ, RZ, R37 ;  /* 0x000000ffff1e7224 */ /* 0x000fe200078e0025 */
[----:B------:R-:W-:Y:S01]  /*b210*/  HMMA.16816.F32 R32, R32, R120, R44 ;  /* 0x000000782020723c */ /* 0x000fe2000000182c */
[----:B------:R-:W-:Y:S01]  /*b220*/  IMAD.MOV.U32 R31, RZ, RZ, R39 ;  /* 0x000000ffff1f7224 */ /* 0x000fe200078e0027 */
[----:B------:R-:W-:Y:S01]  /*b230*/  F2FP.F16.E4M3.UNPACK_B R24, R26 ;  /* 0x0000001aff18723e */ /* 0x000fe200020006ff */
[----:B-----5:R-:W-:Y:S01]  /*b240*/  IMAD.MOV.U32 R36, RZ, RZ, R124 ;  /* 0x000000ffff247224 */ /* 0x020fe200078e007c */
[----:B------:R-:W-:Y:S01]  /*b250*/  F2FP.F16.E4M3.UNPACK_B R25, R27 ;  /* 0x0000001bff19723e */ /* 0x000fe200020006ff */
[----:B------:R-:W-:Y:S01]  /*b260*/  IMAD.MOV.U32 R37, RZ, RZ, R126 ;  /* 0x000000ffff257224 */ /* 0x000fe200078e007e */
[----:B------:R-:W-:Y:S01]  /*b270*/  LDSM.16.MT88.4 R44, [R8+UR9+0x1000] ;  /* 0x00100009082c783b */ /* 0x000fe20008004200 */
[----:B------:R-:W-:-:S02]  /*b280*/  IMAD.MOV.U32 R38, RZ, RZ, R132 ;  /* 0x000000ffff267224 */ /* 0x000fc400078e0084 */
[----:B------:R-:W-:Y:S01]  /*b290*/  IMAD.MOV.U32 R39, RZ, RZ, R134 ;  /* 0x000000ffff277224 */ /* 0x000fe200078e0086 */
[----:B------:R-:W-:Y:S01]  /*b2a0*/  HMMA.16816.F32 R28, R28, R120, R112 ;  /* 0x000000781c1c723c */ /* 0x000fe20000001870 */
[----:B------:R-:W5:Y:S04]  /*b2b0*/  LDL R194, [R1+0x628] ;  /* 0x0006280001c27983 */ /* 0x000f680000100800 */
[----:B------:R-:W2:Y:S01]  /*b2c0*/  LDL R190, [R1+0x650] ;  /* 0x0006500001be7983 */ /* 0x000ea20000100800 */
[----:B0-----:R-:W-:-:S03]  /*b2d0*/  IMAD.MOV.U32 R40, RZ, RZ, R16 ;  /* 0x000000ffff287224 */ /* 0x001fc600078e0010 */
[----:B------:R-:W2:Y:S01]  /*b2e0*/  LDL R192, [R1+0x658] ;  /* 0x0006580001c07983 */ /* 0x000ea20000100800 */
[----:B------:R-:W-:-:S03]  /*b2f0*/  IMAD.MOV.U32 R41, RZ, RZ, R18 ;  /* 0x000000ffff297224 */ /* 0x000fc600078e0012 */
[----:B------:R-:W2:Y:S01]  /*b300*/  LDL R196, [R1+0x668] ;  /* 0x0006680001c47983 */ /* 0x000ea20000100800 */
[----:B-1----:R-:W-:-:S03]  /*b310*/  IMAD.MOV.U32 R42, RZ, RZ, R20 ;  /* 0x000000ffff2a7224 */ /* 0x002fc600078e0014 */
[----:B------:R-:W2:Y:S01]  /*b320*/  LDL R202, [R1+0x670] ;  /* 0x0006700001ca7983 */ /* 0x000ea20000100800 */
[----:B------:R-:W-:Y:S01]  /*b330*/  IMAD.MOV.U32 R43, RZ, RZ, R22 ;  /* 0x000000ffff2b7224 */ /* 0x000fe200078e0016 */
[-C--:B------:R-:W-:Y:S01]  /*b340*/  HMMA.16816.F32 R36, R36, R24.reuse, R116 ;  /* 0x000000182424723c */ /* 0x080fe20000001874 */
[----:B------:R-:W-:Y:S01]  /*b350*/  IMAD.MOV.U32 R116, RZ, RZ, R124 ;  /* 0x000000ffff747224 */ /* 0x000fe200078e007c */
[----:B------:R-:W-:Y:S01]  /*b360*/  F2FP.F16.E4M3.UNPACK_B R120, R26.H1 ;  /* 0x0000001aff78723e */ /* 0x000fe200030006ff */
[----:B------:R-:W-:Y:S01]  /*b370*/  IMAD.MOV.U32 R117, RZ, RZ, R126 ;  /* 0x000000ffff757224 */ /* 0x000fe200078e007e */
[----:B------:R-:W-:Y:S01]  /*b380*/  F2FP.F16.E4M3.UNPACK_B R121, R27.H1 ;  /* 0x0000001bff79723e */ /* 0x000fe200030006ff */
[----:B------:R-:W-:Y:S01]  /*b390*/  IMAD.MOV.U32 R118, RZ, RZ, R132 ;  /* 0x000000ffff767224 */ /* 0x000fe200078e0084 */
[----:B------:R-:W-:Y:S01]  /*b3a0*/  LDSM.16.MT88.4 R112, [R8+UR9+0x1400] ;  /* 0x001400090870783b */ /* 0x000fe20008004200 */
[----:B------:R-:W-:Y:S01]  /*b3b0*/  IMAD.MOV.U32 R119, RZ, RZ, R134 ;  /* 0x000000ffff777224 */ /* 0x000fe200078e0086 */
[----:B------:R-:W-:Y:S01]  /*b3c0*/  HMMA.16816.F32 R140, R40, R24, R140 ;  /* 0x00000018288c723c */ /* 0x000fe2000000188c */
[----:B------:R-:W-:Y:S01]  /*b3d0*/  F2FP.F16.E4M3.UNPACK_B R24, R122 ;  /* 0x0000007aff18723e */ /* 0x000fe200020006ff */
[----:B------:R-:W-:Y:S01]  /*b3e0*/  IMAD.MOV.U32 R26, RZ, RZ, R133 ;  /* 0x000000ffff1a7224 */ /* 0x000fe200078e0085 */
[----:B------:R-:W-:Y:S01]  /*b3f0*/  F2FP.F16.E4M3.UNPACK_B R25, R123 ;  /* 0x0000007bff19723e */ /* 0x000fe200020006ff */
[----:B------:R-:W-:Y:S01]  /*b400*/  IMAD.MOV.U32 R27, RZ, RZ, R135 ;  /* 0x000000ffff1b7224 */ /* 0x000fe200078e0087 */
[----:B------:R-:W-:Y:S04]  /*b410*/  LDSM.16.MT88.4 R40, [R15+UR9+0x1400] ;  /* 0x001400090f28783b */ /* 0x000fe80008004200 */
[----:B------:R-:W2:Y:S01]  /*b420*/  LDL R200, [R1+0x678] ;  /* 0x0006780001c87983 */ /* 0x000ea20000100800 */
[----:B------:R-:W-:Y:S01]  /*b430*/  HMMA.16816.F32 R116, R116, R24, R32 ;  /* 0x000000187474723c */ /* 0x000fe20000001820 */
[----:B------:R-:W-:-:S02]  /*b440*/  IMAD.MOV.U32 R32, RZ, RZ, R16 ;  /* 0x000000ffff207224 */ /* 0x000fc400078e0010 */
[----:B------:R-:W-:Y:S01]  /*b450*/  IMAD.MOV.U32 R33, RZ, RZ, R18 ;  /* 0x000000ffff217224 */ /* 0x000fe200078e0012 */
[----:B------:R-:W2:Y:S01]  /*b460*/  LDL R204, [R1+0x680] ;  /* 0x0006800001cc7983 */ /* 0x000ea20000100800 */
[----:B------:R-:W-:Y:S02]  /*b470*/  IMAD.MOV.U32 R34, RZ, RZ, R20 ;  /* 0x000000ffff227224 */ /* 0x000fe400078e0014 */
[----:B------:R-:W-:Y:S01]  /*b480*/  IMAD.MOV.U32 R35, RZ, RZ, R22 ;  /* 0x000000ffff237224 */ /* 0x000fe200078e0016 */
[----:B------:R-:W2:Y:S04]  /*b490*/  LDL R206, [R1+0x688] ;  /* 0x0006880001ce7983 */ /* 0x000ea80000100800 */
[----:B------:R-:W2:Y:S02]  /*b4a0*/  LDL R208, [R1+0x698] ;  /* 0x0006980001d07983 */ /* 0x000ea40000100800 */
[----:B------:R-:W-:Y:S01]  /*b4b0*/  HMMA.16816.F32 R28, R32, R24, R28 ;  /* 0x00000018201c723c */ /* 0x000fe2000000181c */
[----:B------:R-:W-:Y:S01]  /*b4c0*/  IMAD.MOV.U32 R24, RZ, RZ, R125 ;  /* 0x000000ffff187224 */ /* 0x000fe200078e007d */
[----:B------:R-:W0:Y:S01]  /*b4d0*/  LDSM.16.M88.4 R32, [R213+UR9+0x4000] ;  /* 0x00400009d520783b */ /* 0x000e220008000200 */
[----:B------:R-:W-:-:S02]  /*b4e0*/  IMAD.MOV.U32 R25, RZ, RZ, R127 ;  /* 0x000000ffff197224 */ /* 0x000fc400078e007f */
[----:B------:R-:W-:Y:S01]  /*b4f0*/  IMAD.MOV.U32 R144, RZ, RZ, R17 ;  /* 0x000000ffff907224 */ /* 0x000fe200078e0011 */
[----:B------:R-:W2:Y:S01]  /*b500*/  LDL R210, [R1+0x6a0] ;  /* 0x0006a00001d27983 */ /* 0x000ea20000100800 */
[----:B------:R-:W-:Y:S02]  /*b510*/  IMAD.MOV.U32 R145, RZ, RZ, R19 ;  /* 0x000000ffff917224 */ /* 0x000fe400078e0013 */
[----:B------:R-:W-:Y:S01]  /*b520*/  IMAD.MOV.U32 R146, RZ, RZ, R21 ;  /* 0x000000ffff927224 */ /* 0x000fe200078e0015 */
[-C--:B------:R-:W-:Y:S01]  /*b530*/  HMMA.16816.F32 R24, R24, R120.reuse, R36 ;  /* 0x000000781818723c */ /* 0x080fe20000001824 */
[----:B------:R-:W-:Y:S01]  /*b540*/  IMAD.MOV.U32 R147, RZ, RZ, R23 ;  /* 0x000000ffff937224 */ /* 0x000fe200078e0017 */
[----:B------:R-:W1:Y:S01]  /*b550*/  LDSM.16.MT88.4 R36, [R15+UR9+0x1000] ;  /* 0x001000090f24783b */ /* 0x000e620008004200 */
[----:B------:R-:W-:Y:S02]  /*b560*/  F2FP.F16.E4M3.UNPACK_B R130, R122.H1 ;  /* 0x0000007aff82723e */ /* 0x000fe400030006ff */
[----:B------:R-:W-:Y:S01]  /*b570*/  F2FP.F16.E4M3.UNPACK_B R131, R123.H1 ;  /* 0x0000007bff83723e */ /* 0x000fe200030006ff */
[----:B------:R-:W2:Y:S02]  /*b580*/  LDL R198, [R1+0x69c] ;  /* 0x00069c0001c67983 */ /* 0x000ea40000100800 */
[----:B------:R-:W-:Y:S02]  /*b590*/  HMMA.16816.F32 R140, R144, R120, R140 ;  /* 0x00000078908c723c */ /* 0x000fe4000000188c */
[----:B------:R-:W1:Y:S01]  /*b5a0*/  LDSM.16.M88.4 R120, [R213+UR9+0x6000] ;  /* 0x00600009d578783b */ /* 0x000e620008000200 */
[----:B------:R-:W-:-:S02]  /*b5b0*/  IMAD.MOV.U32 R124, RZ, RZ, R125 ;  /* 0x000000ffff7c7224 */ /* 0x000fc400078e007d */
[----:B------:R-:W-:Y:S02]  /*b5c0*/  IMAD.MOV.U32 R16, RZ, RZ, R17 ;  /* 0x000000ffff107224 */ /* 0x000fe400078e0011 */
[----:B------:R-:W-:Y:S02]  /*b5d0*/  IMAD.MOV.U32 R125, RZ, RZ, R127 ;  /* 0x000000ffff7d7224 */ /* 0x000fe400078e007f */
[----:B------:R-:W-:Y:S02]  /*b5e0*/  IMAD.MOV.U32 R17, RZ, RZ, R19 ;  /* 0x000000ffff117224 */ /* 0x000fe400078e0013 */
[----:B------:R-:W-:Y:S02]  /*b5f0*/  IMAD.MOV.U32 R126, RZ, RZ, R133 ;  /* 0x000000ffff7e7224 */ /* 0x000fe400078e0085 */
[----:B------:R-:W-:Y:S02]  /*b600*/  IMAD.MOV.U32 R127, RZ, RZ, R135 ;  /* 0x000000ffff7f7224 */ /* 0x000fe400078e0087 */
[----:B------:R-:W-:-:S02]  /*b610*/  IMAD.MOV.U32 R18, RZ, RZ, R21 ;  /* 0x000000ffff127224 */ /* 0x000fc400078e0015 */
[----:B------:R-:W-:-:S03]  /*b620*/  IMAD.MOV.U32 R19, RZ, RZ, R23 ;  /* 0x000000ffff137224 */ /* 0x000fc600078e0017 */
[----:B------:R-:W-:Y:S01]  /*b630*/  HMMA.16816.F32 R124, R124, R130, R116 ;  /* 0x000000827c7c723c */ /* 0x000fe20000001874 */
[----:B0-----:R-:W-:Y:S02]  /*b640*/  F2FP.F16.E4M3.UNPACK_B R116, R32 ;  /* 0x00000020ff74723e */ /* 0x001fe400020006ff */
[----:B------:R-:W-:-:S05]  /*b650*/  F2FP.F16.E4M3.UNPACK_B R117, R33 ;  /* 0x00000021ff75723e */ /* 0x000fca00020006ff */
[----:B------:R-:W-:Y:S01]  /*b660*/  HMMA.16816.F32 R28, R16, R130, R28 ;  /* 0x00000082101c723c */ /* 0x000fe2000000181c */
[----:B------:R-:W-:Y:S02]  /*b670*/  IMAD.MOV.U32 R16, RZ, RZ, R44 ;  /* 0x000000ffff107224 */ /* 0x000fe400078e002c */
[----:B------:R-:W-:Y:S02]  /*b680*/  IMAD.MOV.U32 R17, RZ, RZ, R46 ;  /* 0x000000ffff117224 */ /* 0x000fe400078e002e */
[----:B------:R-:W-:Y:S02]  /*b690*/  IMAD.MOV.U32 R18, RZ, RZ, R112 ;  /* 0x000000ffff127224 */ /* 0x000fe400078e0070 */
[----:B------:R-:W-:-:S07]  /*b6a0*/  IMAD.MOV.U32 R19, RZ, RZ, R114 ;  /* 0x000000ffff137224 */ /* 0x000fce00078e0072 */
[----:B------:R-:W-:Y:S01]  /*b6b0*/  HMMA.16816.F32 R24, R16, R116, R24 ;  /* 0x000000741018723c */ /* 0x000fe20000001818 */
[----:B-1----:R-:W-:Y:S02]  /*b6c0*/  IMAD.MOV.U32 R16, RZ, RZ, R36 ;  /* 0x000000ffff107224 */ /* 0x002fe400078e0024 */
[----:B------:R-:W-:Y:S02]  /*b6d0*/  IMAD.MOV.U32 R17, RZ, RZ, R38 ;  /* 0x000000ffff117224 */ /* 0x000fe400078e0026 */
[----:B------:R-:W-:Y:S02]  /*b6e0*/  IMAD.MOV.U32 R18, RZ, RZ, R40 ;  /* 0x000000ffff127224 */ /* 0x000fe400078e0028 */
[----:B------:R-:W-:Y:S01]  /*b6f0*/  IMAD.MOV.U32 R19, RZ, RZ, R42 ;  /* 0x000000ffff137224 */ /* 0x000fe200078e002a */
[----:B------:R-:W-:Y:S02]  /*b700*/  F2FP.F16.E4M3.UNPACK_B R20, R120 ;  /* 0x00000078ff14723e */ /* 0x000fe400020006ff */
[----:B------:R-:W-:-:S04]  /*b710*/  F2FP.F16.E4M3.UNPACK_B R21, R121 ;  /* 0x00000079ff15723e */ /* 0x000fc800020006ff */
[----:B------:R-:W-:Y:S01]  /*b720*/  HMMA.16816.F32 R116, R16, R116, R140 ;  /* 0x000000741074723c */ /* 0x000fe2000000188c */
[----:B------:R-:W-:Y:S02]  /*b730*/  IMAD.MOV.U32 R16, RZ, RZ, R44 ;  /* 0x000000ffff107224 */ /* 0x000fe400078e002c */
[----:B------:R-:W-:Y:S02]  /*b740*/  IMAD.MOV.U32 R17, RZ, RZ, R46 ;  /* 0x000000ffff117224 */ /* 0x000fe400078e002e */
[----:B------:R-:W-:Y:S02]  /*b750*/  IMAD.MOV.U32 R18, RZ, RZ, R112 ;  /* 0x000000ffff127224 */ /* 0x000fe400078e0070 */
[----:B------:R-:W-:Y:S01]  /*b760*/  IMAD.MOV.U32 R19, RZ, RZ, R114 ;  /* 0x000000ffff137224 */ /* 0x000fe200078e0072 */
[----:B------:R-:W-:Y:S01]  /*b770*/  F2FP.F16.E4M3.UNPACK_B R32, R32.H1 ;  /* 0x00000020ff20723e */ /* 0x000fe200030006ff */
[----:B------:R-:W-:Y:S01]  /*b780*/  IMAD.MOV.U32 R132, RZ, RZ, R36 ;  /* 0x000000ffff847224 */ /* 0x000fe200078e0024 */
[----:B------:R-:W-:Y:S01]  /*b790*/  F2FP.F16.E4M3.UNPACK_B R33, R33.H1 ;  /* 0x00000021ff21723e */ /* 0x000fe200030006ff */
[----:B------:R-:W-:-:S02]  /*b7a0*/  IMAD.MOV.U32 R133, RZ, RZ, R38 ;  /* 0x000000ffff857224 */ /* 0x000fc400078e0026 */
[----:B------:R-:W-:Y:S01]  /*b7b0*/  IMAD.MOV.U32 R134, RZ, RZ, R40 ;  /* 0x000000ffff867224 */ /* 0x000fe200078e0028 */
[-C--:B------:R-:W-:Y:S01]  /*b7c0*/  HMMA.16816.F32 R124, R16, R20.reuse, R124 ;  /* 0x00000014107c723c */ /* 0x080fe2000000187c */
[----:B------:R-:W-:Y:S02]  /*b7d0*/  IMAD.MOV.U32 R135, RZ, RZ, R42 ;  /* 0x000000ffff877224 */ /* 0x000fe400078e002a */
[----:B------:R-:W-:Y:S02]  /*b7e0*/  IMAD.MOV.U32 R16, RZ, RZ, R45 ;  /* 0x000000ffff107224 */ /* 0x000fe400078e002d */
[----:B------:R-:W-:Y:S02]  /*b7f0*/  IMAD.MOV.U32 R17, RZ, RZ, R47 ;  /* 0x000000ffff117224 */ /* 0x000fe400078e002f */
[----:B------:R-:W-:Y:S02]  /*b800*/  IMAD.MOV.U32 R18, RZ, RZ, R113 ;  /* 0x000000ffff127224 */ /* 0x000fe400078e0071 */
[----:B------:R-:W-:Y:S01]  /*b810*/  IMAD.MOV.U32 R19, RZ, RZ, R115 ;  /* 0x000000ffff137224 */ /* 0x000fe200078e0073 */
[----:B------:R-:W-:Y:S01]  /*b820*/  HMMA.16816.F32 R132, R132, R20, R28 ;  /* 0x000000148484723c */ /* 0x000fe2000000181c */
[----:B------:R-:W0:Y:S04]  /*b830*/  LDSM.16.MT88.4 R28, [R8+UR9+0x1800] ;  /* 0x00180009081c783b */ /* 0x000e280008004200 */
[----:B------:R-:W1:Y:S03]  /*b840*/  LDSM.16.MT88.4 R20, [R8+UR9+0x1c00] ;  /* 0x001c00090814783b */ /* 0x000e660008004200 */
[----:B------:R-:W-:Y:S01]  /*b850*/  HMMA.16816.F32 R140, R16, R32, R24 ;  /* 0x00000020108c723c */ /* 0x000fe20000001818 */
[----:B------:R-:W-:Y:S01]  /*b860*/  IMAD.MOV.U32 R16, RZ, RZ, R37 ;  /* 0x000000ffff107224 */ /* 0x000fe200078e0025 */
[----:B------:R-:W3:Y:S01]  /*b870*/  LDSM.16.MT88.4 R24, [R15+UR9+0x1800] ;  /* 0x001800090f18783b */ /* 0x000ee20008004200 */
[----:B------:R-:W-:-:S02]  /*b880*/  IMAD.MOV.U32 R17, RZ, RZ, R39 ;  /* 0x000000ffff117224 */ /* 0x000fc400078e0027 */
[----:B------:R-:W-:Y:S02]  /*b890*/  IMAD.MOV.U32 R18, RZ, RZ, R41 ;  /* 0x000000ffff127224 */ /* 0x000fe400078e0029 */
[----:B------:R-:W-:-:S07]  /*b8a0*/  IMAD.MOV.U32 R19, RZ, RZ, R43 ;  /* 0x000000ffff137224 */ /* 0x000fce00078e002b */
[----:B------:R-:W-:Y:S01]  /*b8b0*/  HMMA.16816.F32 R116, R16, R32, R116 ;  /* 0x000000201074723c */ /* 0x000fe20000001874 */
[----:B------:R-:W3:Y:S01]  /*b8c0*/  LDSM.16.MT88.4 R16, [R15+UR9+0x1c00] ;  /* 0x001c00090f10783b */ /* 0x000ee20008004200 */
[----:B------:R-:W-:Y:S02]  /*b8d0*/  IMAD.MOV.U32 R44, RZ, RZ, R45 ;  /* 0x000000ffff2c7224 */ /* 0x000fe400078e002d */
[----:B------:R-:W-:Y:S01]  /*b8e0*/  IMAD.MOV.U32 R45, RZ, RZ, R47 ;  /* 0x000000ffff2d7224 */ /* 0x000fe200078e002f */
[----:B------:R-:W-:Y:S01]  /*b8f0*/  F2FP.F16.E4M3.UNPACK_B R120, R120.H1 ;  /* 0x00000078ff78723e */ /* 0x000fe200030006ff */
[----:B------:R-:W-:Y:S01]  /*b900*/  IMAD.MOV.U32 R46, RZ, RZ, R113 ;  /* 0x000000ffff2e7224 */ /* 0x000fe200078e0071 */
[----:B------:R-:W-:Y:S01]  /*b910*/  F2FP.F16.E4M3.UNPACK_B R121, R121.H1 ;  /* 0x00000079ff79723e */ /* 0x000fe200030006ff */
[----:B------:R-:W-:Y:S02]  /*b920*/  IMAD.MOV.U32 R47, RZ, RZ, R115 ;  /* 0x000000ffff2f7224 */ /* 0x000fe400078e0073 */
[----:B------:R-:W-:-:S02]  /*b930*/  IMAD.MOV.U32 R112, RZ, RZ, R37 ;  /* 0x000000ffff707224 */ /* 0x000fc400078e0025 */
[----:B------:R-:W-:Y:S02]  /*b940*/  IMAD.MOV.U32 R113, RZ, RZ, R39 ;  /* 0x000000ffff717224 */ /* 0x000fe400078e0027 */
[----:B------:R-:W-:Y:S02]  /*b950*/  IMAD.MOV.U32 R114, RZ, RZ, R41 ;  /* 0x000000ffff727224 */ /* 0x000fe400078e0029 */
[----:B------:R-:W-:Y:S01]  /*b960*/  IMAD.MOV.U32 R115, RZ, RZ, R43 ;  /* 0x000000ffff737224 */ /* 0x000fe200078e002b */
[----:B------:R-:W-:Y:S02]  /*b970*/  F2FP.F16.E4M3.UNPACK_B R32, R34 ;  /* 0x00000022ff20723e */ /* 0x000fe400020006ff */
[----:B------:R-:W-:Y:S01]  /*b980*/  F2FP.F16.E4M3.UNPACK_B R33, R35 ;  /* 0x00000023ff21723e */ /* 0x000fe200020006ff */
[----:B0-----:R-:W-:Y:S02]  /*b990*/  IMAD.MOV.U32 R36, RZ, RZ, R28 ;  /* 0x000000ffff247224 */ /* 0x001fe400078e001c */
[----:B------:R-:W-:-:S02]  /*b9a0*/  IMAD.MOV.U32 R37, RZ, RZ, R30 ;  /* 0x000000ffff257224 */ /* 0x000fc400078e001e */
[----:B-1----:R-:W-:Y:S02]  /*b9b0*/  IMAD.MOV.U32 R38, RZ, RZ, R20 ;  /* 0x000000ffff267224 */ /* 0x002fe400078e0014 */
[----:B------:R-:W-:Y:S01]  /*b9c0*/  IMAD.MOV.U32 R39, RZ, RZ, R22 ;  /* 0x000000ffff277224 */ /* 0x000fe200078e0016 */
[-C--:B------:R-:W-:Y:S08]  /*b9d0*/  HMMA.16816.F32 R124, R44, R120.reuse, R124 ;  /* 0x000000782c7c723c */ /* 0x080ff0000000187c */
[----:B------:R-:W-:Y:S08]  /*b9e0*/  HMMA.16816.F32 R112, R112, R120, R132 ;  /* 0x000000787070723c */ /* 0x000ff00000001884 */
[----:B------:R-:W-:Y:S01]  /*b9f0*/  HMMA.16816.F32 R44, R36, R32, R140 ;  /* 0x00000020242c723c */ /* 0x000fe2000000188c */
[----:B---3--:R-:W-:-:S02]  /*ba00*/  IMAD.MOV.U32 R36, RZ, RZ, R24 ;  /* 0x000000ffff247224 */ /* 0x008fc400078e0018 */
[----:B------:R-:W-:Y:S02]  /*ba10*/  IMAD.MOV.U32 R40, RZ, RZ, R28 ;  /* 0x000000ffff287224 */ /* 0x000fe400078e001c */
[----:B------:R-:W-:Y:S02]  /*ba20*/  IMAD.MOV.U32 R41, RZ, RZ, R30 ;  /* 0x000000ffff297224 */ /* 0x000fe400078e001e */
[----:B------:R-:W-:Y:S02]  /*ba30*/  IMAD.MOV.U32 R42, RZ, RZ, R20 ;  /* 0x000000ffff2a7224 */ /* 0x000fe400078e0014 */
[----:B------:R-:W-:Y:S01]  /*ba40*/  IMAD.MOV.U32 R43, RZ, RZ, R22 ;  /* 0x000000ffff2b7224 */ /* 0x000fe200078e0016 */
[----:B------:R-:W-:Y:S01]  /*ba50*/  F2FP.F16.E4M3.UNPACK_B R120, R34.H1 ;  /* 0x00000022ff78723e */ /* 0x000fe200030006ff */
[----:B------:R-:W-:Y:S01]  /*ba60*/  IMAD.MOV.U32 R37, RZ, RZ, R26 ;  /* 0x000000ffff257224 */ /* 0x000fe200078e001a */
[----:B------:R-:W-:Y:S01]  /*ba70*/  F2FP.F16.E4M3.UNPACK_B R121, R35.H1 ;  /* 0x00000023ff79723e */ /* 0x000fe200030006ff */
[----:B------:R-:W-:Y:S01]  /*ba80*/  IMAD.MOV.U32 R38, RZ, RZ, R16 ;  /* 0x000000ffff267224 */ /* 0x000fe200078e0010 */
[----:B------:R-:W0:Y:S01]  /*ba90*/  LDSM.16.MT88.4 R132, [R8+UR9+0x2000] ;  /* 0x002000090884783b */ /* 0x000e220008004200 */
[----:B------:R-:W-:-:S03]  /*baa0*/  IMAD.MOV.U32 R39, RZ, RZ, R18 ;  /* 0x000000ffff277224 */ /* 0x000fc600078e0012 */
[----:B------:R-:W1:Y:S04]  /*bab0*/  LDSM.16.MT88.4 R140, [R8+UR9+0x2400] ;  /* 0x00240009088c783b */ /* 0x000e680008004200 */
[----:B------:R-:W-:Y:S01]  /*bac0*/  HMMA.16816.F32 R36, R36, R32, R116 ;  /* 0x000000202424723c */ /* 0x000fe20000001874 */
[----:B------:R-:W-:Y:S01]  /*bad0*/  F2FP.F16.E4M3.UNPACK_B R32, R122 ;  /* 0x0000007aff20723e */ /* 0x000fe200020006ff */
[----:B------:R-:W-:Y:S01]  /*bae0*/  IMAD.MOV.U32 R116, RZ, RZ, R24 ;  /* 0x000000ffff747224 */ /* 0x000fe200078e0018 */
[----:B------:R-:W-:Y:S01]  /*baf0*/  F2FP.F16.E4M3.UNPACK_B R33, R123 ;  /* 0x0000007bff21723e */ /* 0x000fe200020006ff */
[----:B------:R-:W-:Y:S02]  /*bb00*/  IMAD.MOV.U32 R117, RZ, RZ, R26 ;  /* 0x000000ffff757224 */ /* 0x000fe400078e001a */
[----:B------:R-:W-:-:S02]  /*bb10*/  IMAD.MOV.U32 R118, RZ, RZ, R16 ;  /* 0x000000ffff767224 */ /* 0x000fc400078e0010 */
[----:B------:R-:W-:Y:S02]  /*bb20*/  IMAD.MOV.U32 R119, RZ, RZ, R18 ;  /* 0x000000ffff777224 */ /* 0x000fe400078e0012 */
[----:B------:R-:W-:Y:S01]  /*bb30*/  HMMA.16816.F32 R40, R40, R32, R124 ;  /* 0x000000202828723c */ /* 0x000fe2000000187c */
[----:B------:R-:W-:Y:S01]  /*bb40*/  IMAD.MOV.U32 R34, RZ, RZ, R21 ;  /* 0x000000ffff227224 */ /* 0x000fe200078e0015 */
[----:B------:R-:W-:Y:S01]  /*bb50*/  LDSM.16.MT88.4 R124, [R15+UR9+0x2400] ;  /* 0x002400090f7c783b */ /* 0x000fe20008004200 */
[----:B------:R-:W-:-:S05]  /*bb60*/  IMAD.MOV.U32 R35, RZ, RZ, R23 ;  /* 0x000000ffff237224 */ /* 0x000fca00078e0017 */
[----:B------:R-:W-:Y:S01]  /*bb70*/  HMMA.16816.F32 R112, R116, R32, R112 ;  /* 0x000000207470723c */ /* 0x000fe20000001870 */
[----:B------:R-:W-:Y:S01]  /*bb80*/  IMAD.MOV.U32 R32, RZ, RZ, R29 ;  /* 0x000000ffff207224 */ /* 0x000fe200078e001d */
[----:B------:R-:W3:Y:S01]  /*bb90*/  LDSM.16.M88.4 R116, [R7+UR9+0x4080] ;  /* 0x004080090774783b */ /* 0x000ee20008000200 */
[----:B------:R-:W-:Y:S02]  /*bba0*/  IMAD.MOV.U32 R33, RZ, RZ, R31 ;  /* 0x000000ffff217224 */ /* 0x000fe400078e001f */
[----:B------:R-:W-:Y:S02]  /*bbb0*/  IMAD.MOV.U32 R28, RZ, RZ, R29 ;  /* 0x000000ffff1c7224 */ /* 0x000fe400078e001d */
[----:B------:R-:W-:-:S03]  /*bbc0*/  IMAD.MOV.U32 R29, RZ, RZ, R31 ;  /* 0x000000ffff1d7224 */ /* 0x000fc600078e001f */
[----:B------:R-:W-:Y:S01]  /*bbd0*/  HMMA.16816.F32 R44, R32, R120, R44 ;  /* 0x00000078202c723c */ /* 0x000fe2000000182c */
[----:B------:R-:W4:Y:S01]  /*bbe0*/  LDSM.16.MT88.4 R32, [R15+UR9+0x2000] ;  /* 0x002000090f20783b */ /* 0x000f220008004200 */
[----:B------:R-:W-:Y:S02]  /*bbf0*/  IMAD.MOV.U32 R30, RZ, RZ, R21 ;  /* 0x000000ffff1e7224 */ /* 0x000fe400078e0015 */
[----:B------:R-:W-:Y:S02]  /*bc00*/  IMAD.MOV.U32 R31, RZ, RZ, R23 ;  /* 0x000000ffff1f7224 */ /* 0x000fe400078e0017 */
[----:B------:R-:W4:Y:S01]  /*bc10*/  LDSM.16.M88.4 R20, [R7+UR9+0x6080] ;  /* 0x006080090714783b */ /* 0x000f220008000200 */
[----:B------:R-:W-:Y:S02]  /*bc20*/  IMAD.MOV.U32 R144, RZ, RZ, R25 ;  /* 0x000000ffff907224 */ /* 0x000fe400078e0019 */
[----:B------:R-:W-:Y:S02]  /*bc30*/  IMAD.MOV.U32 R145, RZ, RZ, R27 ;  /* 0x000000ffff917224 */ /* 0x000fe400078e001b */
[----:B------:R-:W-:-:S02]  /*bc40*/  IMAD.MOV.U32 R146, RZ, RZ, R17 ;  /* 0x000000ffff927224 */ /* 0x000fc400078e0011 */
[----:B------:R-:W-:Y:S02]  /*bc50*/  IMAD.MOV.U32 R147, RZ, RZ, R19 ;  /* 0x000000ffff937224 */ /* 0x000fe400078e0013 */
[----:B------:R-:W-:Y:S01]  /*bc60*/  IMAD.MOV.U32 R24, RZ, RZ, R25 ;  /* 0x000000ffff187224 */ /* 0x000fe200078e0019 */
[----:B------:R-:W-:Y:S01]  /*bc70*/  F2FP.F16.E4M3.UNPACK_B R122, R122.H1 ;  /* 0x0000007aff7a723e */ /* 0x000fe200030006ff */
[----:B------:R-:W-:Y:S01]  /*bc80*/  IMAD.MOV.U32 R25, RZ, RZ, R27 ;  /* 0x000000ffff197224 */ /* 0x000fe200078e001b */
[----:B------:R-:W-:Y:S01]  /*bc90*/  F2FP.F16.E4M3.UNPACK_B R123, R123.H1 ;  /* 0x0000007bff7b723e */ /* 0x000fe200030006ff */
[----:B------:R-:W-:Y:S02]  /*bca0*/  IMAD.MOV.U32 R26, RZ, RZ, R17 ;  /* 0x000000ffff1a7224 */ /* 0x000fe400078e0011 */
[----:B------:R-:W-:Y:S01]  /*bcb0*/  IMAD.MOV.U32 R27, RZ, RZ, R19 ;  /* 0x000000ffff1b7224 */ /* 0x000fe200078e0013 */
[----:B------:R-:W-:Y:S01]  /*bcc0*/  HMMA.16816.F32 R36, R144, R120, R36 ;  /* 0x000000789024723c */ /* 0x000fe20000001824 */
[----:B0-----:R-:W-:Y:S01]  /*bcd0*/  IMAD.MOV.U32 R16, RZ, RZ, R132 ;  /* 0x000000ffff107224 */ /* 0x001fe200078e0084 */
[----:B------:R-:W-:Y:S01]  /*bce0*/  LDSM.16.MT88.4 R144, [R15+UR9+0x3400] ;  /* 0x003400090f90783b */ /* 0x000fe20008004200 */
[----:B------:R-:W-:-:S02]  /*bcf0*/  IMAD.MOV.U32 R17, RZ, RZ, R134 ;  /* 0x000000ffff117224 */ /* 0x000fc400078e0086 */
[----:B-1----:R-:W-:Y:S02]  /*bd00*/  IMAD.MOV.U32 R18, RZ, RZ, R140 ;  /* 0x000000ffff127224 */ /* 0x002fe400078e008c */
[----:B------:R-:W-:Y:S01]  /*bd10*/  IMAD.MOV.U32 R19, RZ, RZ, R142 ;  /* 0x000000ffff137224 */ /* 0x000fe200078e008e */
[----:B------:R-:W-:Y:S01]  /*bd20*/  HMMA.16816.F32 R28, R28, R122, R40 ;  /* 0x0000007a1c1c723c */ /* 0x000fe20000001828 */
[----:B---3--:R-:W-:Y:S02]  /*bd30*/  F2FP.F16.E4M3.UNPACK_B R40, R116 ;  /* 0x00000074ff28723e */ /* 0x008fe400020006ff */
[----:B------:R-:W-:-:S05]  /*bd40*/  F2FP.F16.E4M3.UNPACK_B R41, R117 ;  /* 0x00000075ff29723e */ /* 0x000fca00020006ff */
[----:B------:R-:W-:Y:S08]  /*bd50*/  HMMA.16816.F32 R112, R24, R122, R112 ;  /* 0x0000007a1870723c */ /* 0x000ff00000001870 */
[----:B------:R-:W-:Y:S01]  /*bd60*/  HMMA.16816.F32 R120, R16, R40, R44 ;  /* 0x000000281078723c */ /* 0x000fe2000000182c */
[----:B----4-:R-:W-:Y:S02]  /*bd70*/  IMAD.MOV.U32 R16, RZ, RZ, R32 ;  /* 0x000000ffff107224 */ /* 0x010fe400078e0020 */
[----:B------:R-:W-:-:S02]  /*bd80*/  IMAD.MOV.U32 R17, RZ, RZ, R34 ;  /* 0x000000ffff117224 */ /* 0x000fc400078e0022 */
[----:B------:R-:W-:Y:S02]  /*bd90*/  IMAD.MOV.U32 R18, RZ, RZ, R124 ;  /* 0x000000ffff127224 */ /* 0x000fe400078e007c */
[----:B------:R-:W-:Y:S01]  /*bda0*/  IMAD.MOV.U32 R19, RZ, RZ, R126 ;  /* 0x000000ffff137224 */ /* 0x000fe200078e007e */
[----:B------:R-:W-:Y:S02]  /*bdb0*/  F2FP.F16.E4M3.UNPACK_B R24, R20 ;  /* 0x00000014ff18723e */ /* 0x000fe400020006ff */
[----:B------:R-:W-:-:S04]  /*bdc0*/  F2FP.F16.E4M3.UNPACK_B R25, R21 ;  /* 0x00000015ff19723e */ /* 0x000fc800020006ff */
[C---:B------:R-:W-:Y:S01]  /*bdd0*/  HMMA.16816.F32 R40, R16.reuse, R40, R36 ;  /* 0x000000281028723c */ /* 0x040fe20000001824 */
[----:B------:R-:W-:Y:S01]  /*bde0*/  IMAD.MOV.U32 R44, RZ, RZ, R132 ;  /* 0x000000ffff2c7224 */ /* 0x000fe200078e0084 */
[----:B------:R-:W-:Y:S01]  /*bdf0*/  F2FP.F16.E4M3.UNPACK_B R116, R116.H1 ;  /* 0x00000074ff74723e */ /* 0x000fe200030006ff */
[----:B------:R-:W-:Y:S01]  /*be00*/  IMAD.MOV.U32 R45, RZ, RZ, R134 ;  /* 0x000000ffff2d7224 */ /* 0x000fe200078e0086 */
[----:B------:R-:W-:Y:S01]  /*be10*/  F2FP.F16.E4M3.UNPACK_B R117, R117.H1 ;  /* 0x00000075ff75723e */ /* 0x000fe200030006ff */
[----:B------:R-:W-:Y:S01]  /*be20*/  IMAD.MOV.U32 R46, RZ, RZ, R140 ;  /* 0x000000ffff2e7224 */ /* 0x000fe200078e008c */
[----:B------:R-:W0:Y:S01]  /*be30*/  LDSM.16.MT88.4 R36, [R8+UR9+0x2800] ;  /* 0x002800090824783b */ /* 0x000e220008004200 */
[----:B------:R-:W-:Y:S01]  /*be40*/  IMAD.MOV.U32 R47, RZ, RZ, R142 ;  /* 0x000000ffff2f7224 */ /* 0x000fe200078e008e */
[----:B------:R-:W-:Y:S01]  /*be50*/  HMMA.16816.F32 R112, R16, R24, R112 ;  /* 0x000000181070723c */ /* 0x000fe20000001870 */
[----:B------:R-:W-:Y:S02]  /*be60*/  IMAD.MOV.U32 R16, RZ, RZ, R133 ;  /* 0x000000ffff107224 */ /* 0x000fe400078e0085 */
[----:B------:R-:W-:-:S02]  /*be70*/  IMAD.MOV.U32 R17, RZ, RZ, R135 ;  /* 0x000000ffff117224 */ /* 0x000fc400078e0087 */
[----:B------:R-:W-:Y:S02]  /*be80*/  IMAD.MOV.U32 R18, RZ, RZ, R141 ;  /* 0x000000ffff127224 */ /* 0x000fe400078e008d */
[----:B------:R-:W-:Y:S01]  /*be90*/  IMAD.MOV.U32 R19, RZ, RZ, R143 ;  /* 0x000000ffff137224 */ /* 0x000fe200078e008f */
[----:B------:R-:W-:Y:S01]  /*bea0*/  HMMA.16816.F32 R44, R44, R24, R28 ;  /* 0x000000182c2c723c */ /* 0x000fe2000000181c */
[----:B------:R-:W1:Y:S04]  /*beb0*/  LDSM.16.MT88.4 R24, [R8+UR9+0x2c00] ;  /* 0x002c00090818783b */ /* 0x000e680008004200 */
[----:B------:R-:W3:Y:S03]  /*bec0*/  LDSM.16.MT88.4 R28, [R15+UR9+0x2800] ;  /* 0x002800090f1c783b */ /* 0x000ee60008004200 */
[----:B------:R-:W-:Y:S01]  /*bed0*/  HMMA.16816.F32 R120, R16, R116, R120 ;  /* 0x000000741078723c */ /* 0x000fe20000001878 */
[----:B------:R-:W-:-:S02]  /*bee0*/  IMAD.MOV.U32 R16, RZ, RZ, R33 ;  /* 0x000000ffff107224 */ /* 0x000fc400078e0021 */
[----:B------:R-:W-:Y:S02]  /*bef0*/  IMAD.MOV.U32 R17, RZ, RZ, R35 ;  /* 0x000000ffff117224 */ /* 0x000fe400078e0023 */
[----:B------:R-:W-:Y:S02]  /*bf00*/  IMAD.MOV.U32 R18, RZ, RZ, R125 ;  /* 0x000000ffff127224 */ /* 0x000fe400078e007d */
[----:B------:R-:W-:-:S07]  /*bf10*/  IMAD.MOV.U32 R19, RZ, RZ, R127 ;  /* 0x000000ffff137224 */ /* 0x000fce00078e007f */
[----:B------:R-:W-:Y:S01]  /*bf20*/  HMMA.16816.F32 R40, R16, R116, R40 ;  /* 0x000000741028723c */ /* 0x000fe20000001828 */
[----:B------:R-:W4:Y:S01]  /*bf30*/  LDSM.16.MT88.4 R16, [R15+UR9+0x2c00] ;  /* 0x002c00090f10783b */ /* 0x000f220008004200 */
        /* <DEDUP_REMOVED lines=8> */
[----:B------:R-:W-:Y:S01]  /*bfc0*/  IMAD.MOV.U32 R34, RZ, RZ, R125 ;  /* 0x000000ffff227224 */ /* 0x000fe200078e007d */
[----:B------:R-:W-:Y:S01]  /*bfd0*/  F2FP.F16.E4M3.UNPACK_B R116, R22 ;  /* 0x00000016ff74723e */ /* 0x000fe200020006ff */
[----:B------:R-:W-:Y:S01]  /*bfe0*/  IMAD.MOV.U32 R35, RZ, RZ, R127 ;  /* 0x000000ffff237224 */ /* 0x000fe200078e007f */
[----:B------:R-:W-:Y:S01]  /*bff0*/  F2FP.F16.E4M3.UNPACK_B R117, R23 ;  /* 0x00000017ff75723e */ /* 0x000fe200020006ff */
[----:B------:R-:W-:Y:S01]  /*c000*/  LDSM.16.MT88.4 R140, [R15+UR9+0x3000] ;  /* 0x003000090f8c783b */ /* 0x000fe20008004200 */
[-C--:B------:R-:W-:Y:S08]  /*c010*/  HMMA.16816.F32 R44, R132, R20.reuse, R44 ;  /* 0x00000014842c723c */ /* 0x080ff0000000182c */
[----:B------:R-:W-:Y:S01]  /*c020*/  HMMA.16816.F32 R112, R32, R20, R112 ;  /* 0x000000142070723c */ /* 0x000fe20000001870 */
[----:B------:R-:W-:Y:S01]  /*c030*/  F2FP.F16.E4M3.UNPACK_B R20, R118 ;  /* 0x00000076ff14723e */ /* 0x000fe200020006ff */
[----:B0-----:R-:W-:Y:S01]  /*c040*/  IMAD.MOV.U32 R32, RZ, RZ, R36 ;  /* 0x000000ffff207224 */ /* 0x001fe200078e0024 */
[----:B------:R-:W-:Y:S01]  /*c050*/  F2FP.F16.E4M3.UNPACK_B R21, R119 ;  /* 0x00000077ff15723e */ /* 0x000fe200020006ff */
[----:B------:R-:W-:-:S02]  /*c060*/  IMAD.MOV.U32 R33, RZ, RZ, R38 ;  /* 0x000000ffff217224 */ /* 0x000fc400078e0026 */
[----:B-1----:R-:W-:Y:S02]  /*c070*/  IMAD.MOV.U32 R34, RZ, RZ, R24 ;  /* 0x000000ffff227224 */ /* 0x002fe400078e0018 */
[----:B------:R-:W-:-:S07]  /*c080*/  IMAD.MOV.U32 R35, RZ, RZ, R26 ;  /* 0x000000ffff237224 */ /* 0x000fce00078e001a */
[----:B------:R-:W-:Y:S01]  /*c090*/  HMMA.16816.F32 R124, R32, R20, R120 ;  /* 0x00000014207c723c */ /* 0x000fe20000001878 */
[----:B---3--:R-:W-:Y:S01]  /*c0a0*/  IMAD.MOV.U32 R32, RZ, RZ, R28 ;  /* 0x000000ffff207224 */ /* 0x008fe200078e001c */
[----:B------:R-:W0:Y:S01]  /*c0b0*/  LDSM.16.MT88.4 R120, [R8+UR9+0x3400] ;  /* 0x003400090878783b */ /* 0x000e220008004200 */
[----:B------:R-:W-:Y:S02]  /*c0c0*/  IMAD.MOV.U32 R33, RZ, RZ, R30 ;  /* 0x000000ffff217224 */ /* 0x000fe400078e001e */
[----:B----4-:R-:W-:Y:S02]  /*c0d0*/  IMAD.MOV.U32 R34, RZ, RZ, R16 ;  /* 0x000000ffff227224 */ /* 0x010fe400078e0010 */
[----:B------:R-:W-:-:S07]  /*c0e0*/  IMAD.MOV.U32 R35, RZ, RZ, R18 ;  /* 0x000000ffff237224 */ /* 0x000fce00078e0012 */
[----:B------:R-:W-:Y:S01]  /*c0f0*/  HMMA.16816.F32 R40, R32, R20, R40 ;  /* 0x000000142028723c */ /* 0x000fe20000001828 */
[----:B------:R-:W-:Y:S02]  /*c100*/  IMAD.MOV.U32 R32, RZ, RZ, R36 ;  /* 0x000000ffff207224 */ /* 0x000fe400078e0024 */
[----:B------:R-:W-:Y:S02]  /*c110*/  IMAD.MOV.U32 R33, RZ, RZ, R38 ;  /* 0x000000ffff217224 */ /* 0x000fe400078e0026 */
[----:B------:R-:W-:Y:S02]  /*c120*/  IMAD.MOV.U32 R34, RZ, RZ, R24 ;  /* 0x000000ffff227224 */ /* 0x000fe400078e0018 */
[----:B------:R-:W-:-:S07]  /*c130*/  IMAD.MOV.U32 R35, RZ, RZ, R26 ;  /* 0x000000ffff237224 */ /* 0x000fce00078e001a */
        /* <DEDUP_REMOVED lines=10> */
[----:B------:R-:W-:Y:S01]  /*c1e0*/  HMMA.16816.F32 R44, R44, R116, R112 ;  /* 0x000000742c2c723c */ /* 0x000fe20000001870 */
[----:B------:R-:W-:Y:S01]  /*c1f0*/  IMAD.MOV.U32 R135, RZ, RZ, R27 ;  /* 0x000000ffff877224 */ /* 0x000fe200078e001b */
[----:B------:R-:W-:Y:S04]  /*c200*/  LDSM.16.M88.4 R112, [R213+UR9+0x4080] ;  /* 0x00408009d570783b */ /* 0x000fe80008000200 */
[----:B------:R-:W1:Y:S02]  /*c210*/  LDSM.16.MT88.4 R116, [R8+UR9+0x3000] ;  /* 0x003000090874783b */ /* 0x000e640008004200 */
[----:B------:R-:W-:Y:S01]  /*c220*/  HMMA.16816.F32 R124, R132, R20, R124 ;  /* 0x00000014847c723c */ /* 0x000fe2000000187c */
[----:B------:R-:W-:-:S02]  /*c230*/  IMAD.MOV.U32 R132, RZ, RZ, R29 ;  /* 0x000000ffff847224 */ /* 0x000fc400078e001d */
[----:B------:R-:W-:Y:S02]  /*c240*/  IMAD.MOV.U32 R133, RZ, RZ, R31 ;  /* 0x000000ffff857224 */ /* 0x000fe400078e001f */
[----:B------:R-:W-:Y:S02]  /*c250*/  IMAD.MOV.U32 R134, RZ, RZ, R17 ;  /* 0x000000ffff867224 */ /* 0x000fe400078e0011 */
[----:B------:R-:W-:Y:S01]  /*c260*/  IMAD.MOV.U32 R135, RZ, RZ, R19 ;  /* 0x000000ffff877224 */ /* 0x000fe200078e0013 */
[----:B------:R-:W-:Y:S02]  /*c270*/  F2FP.F16.E4M3.UNPACK_B R130, R22.H1 ;  /* 0x00000016ff82723e */ /* 0x000fe400030006ff */
[----:B------:R-:W-:-:S04]  /*c280*/  F2FP.F16.E4M3.UNPACK_B R131, R23.H1 ;  /* 0x00000017ff83723e */ /* 0x000fc800030006ff */
[----:B------:R-:W-:Y:S01]  /*c290*/  HMMA.16816.F32 R40, R132, R20, R40 ;  /* 0x000000148428723c */ /* 0x000fe20000001828 */
[----:B------:R-:W3:Y:S01]  /*c2a0*/  LDSM.16.M88.4 R20, [R213+UR9+0x6080] ;  /* 0x00608009d514783b */ /* 0x000ee20008000200 */
[----:B------:R-:W-:Y:S02]  /*c2b0*/  IMAD.MOV.U32 R36, RZ, RZ, R37 ;  /* 0x000000ffff247224 */ /* 0x000fe400078e0025 */
[----:B------:R-:W-:Y:S02]  /*c2c0*/  IMAD.MOV.U32 R37, RZ, RZ, R39 ;  /* 0x000000ffff257224 */ /* 0x000fe400078e0027 */
[----:B------:R-:W-:Y:S02]  /*c2d0*/  IMAD.MOV.U32 R38, RZ, RZ, R25 ;  /* 0x000000ffff267224 */ /* 0x000fe400078e0019 */
[----:B------:R-:W-:Y:S02]  /*c2e0*/  IMAD.MOV.U32 R24, RZ, RZ, R29 ;  /* 0x000000ffff187224 */ /* 0x000fe400078e001d */
[----:B------:R-:W-:-:S02]  /*c2f0*/  IMAD.MOV.U32 R26, RZ, RZ, R17 ;  /* 0x000000ffff1a7224 */ /* 0x000fc400078e0011 */
[----:B0-----:R-:W-:Y:S02]  /*c300*/  IMAD.MOV.U32 R18, RZ, RZ, R120 ;  /* 0x000000ffff127224 */ /* 0x001fe400078e0078 */
[----:B-1----:R-:W-:Y:S01]  /*c310*/  IMAD.MOV.U32 R16, RZ, RZ, R116 ;  /* 0x000000ffff107224 */ /* 0x002fe200078e0074 */
[----:B------:R-:W0:Y:S01]  /*c320*/  S2R R132, SR_TID.X ;  /* 0x0000000000847919 */ /* 0x000e220000002100 */
[----:B------:R-:W-:Y:S02]  /*c330*/  IMAD.MOV.U32 R39, RZ, RZ, R27 ;  /* 0x000000ffff277224 */ /* 0x000fe400078e001b */
[----:B------:R-:W-:Y:S01]  /*c340*/  IMAD.MOV.U32 R25, RZ, RZ, R31 ;  /* 0x000000ffff197224 */ /* 0x000fe200078e001f */
[----:B------:R-:W4:Y:S01]  /*c350*/  LDL R135, [R1+0x538] ;  /* 0x0005380001877983 */ /* 0x000f220000100800 */
[----:B------:R-:W-:Y:S02]  /*c360*/  IMAD.MOV.U32 R27, RZ, RZ, R19 ;  /* 0x000000ffff1b7224 */ /* 0x000fe400078e0013 */
[----:B------:R-:W-:Y:S01]  /*c370*/  IMAD.MOV.U32 R17, RZ, RZ, R118 ;  /* 0x000000ffff117224 */ /* 0x000fe200078e0076 */
[----:B------:R-:W2:Y:S01]  /*c380*/  LDL R134, [R1+0x540] ;  /* 0x0005400001867983 */ /* 0x000ea20000100800 */
[----:B------:R-:W-:-:S03]  /*c390*/  IMAD.MOV.U32 R19, RZ, RZ, R122 ;  /* 0x000000ffff137224 */ /* 0x000fc600078e007a */
[----:B------:R-:W-:Y:S01]  /*c3a0*/  HMMA.16816.F32 R24, R24, R130, R44 ;  /* 0x000000821818723c */ /* 0x000fe2000000182c */
[----:B------:R-:W-:Y:S02]  /*c3b0*/  F2FP.F16.E4M3.UNPACK_B R44, R112 ;  /* 0x00000070ff2c723e */ /* 0x000fe400020006ff */
[----:B------:R-:W-:-:S05]  /*c3c0*/  F2FP.F16.E4M3.UNPACK_B R45, R113 ;  /* 0x00000071ff2d723e */ /* 0x000fca00020006ff */
[----:B------:R-:W-:Y:S08]  /*c3d0*/  HMMA.16816.F32 R32, R36, R130, R32 ;  /* 0x000000822420723c */ /* 0x000ff00000001820 */
[----:B------:R-:W-:Y:S01]  /*c3e0*/  HMMA.16816.F32 R28, R16, R44, R124 ;  /* 0x0000002c101c723c */ /* 0x000fe2000000187c */
[----:B------:R-:W-:Y:S02]  /*c3f0*/  IMAD.MOV.U32 R16, RZ, RZ, R140 ;  /* 0x000000ffff107224 */ /* 0x000fe400078e008c */
[----:B------:R-:W-:-:S02]  /*c400*/  IMAD.MOV.U32 R17, RZ, RZ, R142 ;  /* 0x000000ffff117224 */ /* 0x000fc400078e008e */
[----:B------:R-:W-:Y:S02]  /*c410*/  IMAD.MOV.U32 R18, RZ, RZ, R144 ;  /* 0x000000ffff127224 */ /* 0x000fe400078e0090 */
[----:B------:R-:W-:Y:S01]  /*c420*/  IMAD.MOV.U32 R19, RZ, RZ, R146 ;  /* 0x000000ffff137224 */ /* 0x000fe200078e0092 */
[----:B---3--:R-:W-:Y:S02]  /*c430*/  F2FP.F16.E4M3.UNPACK_B R36, R20 ;  /* 0x00000014ff24723e */ /* 0x008fe400020006ff */
[----:B------:R-:W-:-:S04]  /*c440*/  F2FP.F16.E4M3.UNPACK_B R37, R21 ;  /* 0x00000015ff25723e */ /* 0x000fc800020006ff */
[----:B------:R-:W-:Y:S01]  /*c450*/  HMMA.16816.F32 R44, R16, R44, R40 ;  /* 0x0000002c102c723c */ /* 0x000fe20000001828 */
[----:B------:R-:W-:Y:S01]  /*c460*/  IMAD.MOV.U32 R16, RZ, RZ, R116 ;  /* 0x000000ffff107224 */ /* 0x000fe200078e0074 */
[----:B------:R-:W-:Y:S01]  /*c470*/  F2FP.F16.E4M3.UNPACK_B R112, R112.H1 ;  /* 0x00000070ff70723e */ /* 0x000fe200030006ff */
[----:B------:R-:W-:Y:S01]  /*c480*/  IMAD.MOV.U32 R17, RZ, RZ, R118 ;  /* 0x000000ffff117224 */ /* 0x000fe200078e0076 */
[----:B------:R-:W-:Y:S01]  /*c490*/  F2FP.F16.E4M3.UNPACK_B R113, R113.H1 ;  /* 0x00000071ff71723e */ /* 0x000fe200030006ff */
[----:B------:R-:W-:Y:S01]  /*c4a0*/  IMAD.MOV.U32 R18, RZ, RZ, R120 ;  /* 0x000000ffff127224 */ /* 0x000fe200078e0078 */
[----:B------:R-:W-:Y:S01]  /*c4b0*/  LDSM.16.MT88.4 R40, [R15+UR9+0x3800] ;  /* 0x003800090f28783b */ /* 0x000fe20008004200 */
[----:B------:R-:W-:-:S07]  /*c4c0*/  IMAD.MOV.U32 R19, RZ, RZ, R122 ;  /* 0x000000ffff137224 */ /* 0x000fce00078e007a */
[----:B------:R-:W-:Y:S01]  /*c4d0*/  HMMA.16816.F32 R16, R16, R36, R32 ;  /* 0x000000241010723c */ /* 0x000fe20000001820 */
[----:B------:R-:W-:Y:S02]  /*c4e0*/  IMAD.MOV.U32 R32, RZ, RZ, R140 ;  /* 0x000000ffff207224 */ /* 0x000fe400078e008c */
[----:B------:R-:W-:Y:S02]  /*c4f0*/  IMAD.MOV.U32 R33, RZ, RZ, R142 ;  /* 0x000000ffff217224 */ /* 0x000fe400078e008e */
[----:B------:R-:W-:Y:S02]  /*c500*/  IMAD.MOV.U32 R34, RZ, RZ, R144 ;  /* 0x000000ffff227224 */ /* 0x000fe400078e0090 */
[----:B------:R-:W-:Y:S02]  /*c510*/  IMAD.MOV.U32 R35, RZ, RZ, R146 ;  /* 0x000000ffff237224 */ /* 0x000fe400078e0092 */
[----:B------:R-:W-:Y:S02]  /*c520*/  IMAD.MOV.U32 R124, RZ, RZ, R141 ;  /* 0x000000ffff7c7224 */ /* 0x000fe400078e008d */
[----:B------:R-:W-:-:S02]  /*c530*/  IMAD.MOV.U32 R125, RZ, RZ, R143 ;  /* 0x000000ffff7d7224 */ /* 0x000fc400078e008f */
[----:B------:R-:W-:Y:S01]  /*c540*/  IMAD.MOV.U32 R126, RZ, RZ, R145 ;  /* 0x000000ffff7e7224 */ /* 0x000fe200078e0091 */
[----:B------:R-:W-:Y:S01]  /*c550*/  HMMA.16816.F32 R24, R32, R36, R24 ;  /* 0x000000242018723c */ /* 0x000fe20000001818 */
[----:B------:R-:W-:Y:S01]  /*c560*/  IMAD.MOV.U32 R32, RZ, RZ, R117 ;  /* 0x000000ffff207224 */ /* 0x000fe200078e0075 */
[----:B------:R-:W1:Y:S01]  /*c570*/  LDSM.16.MT88.4 R36, [R8+UR9+0x3c00] ;  /* 0x003c00090824783b */ /* 0x000e620008004200 */
[----:B------:R-:W-:Y:S02]  /*c580*/  IMAD.MOV.U32 R33, RZ, RZ, R119 ;  /* 0x000000ffff217224 */ /* 0x000fe400078e0077 */
[----:B------:R-:W-:Y:S02]  /*c590*/  IMAD.MOV.U32 R34, RZ, RZ, R121 ;  /* 0x000000ffff227224 */ /* 0x000fe400078e0079 */
[----:B------:R-:W-:Y:S01]  /*c5a0*/  IMAD.MOV.U32 R127, RZ, RZ, R147 ;  /* 0x000000ffff7f7224 */ /* 0x000fe200078e0093 */
[----:B------:R-:W-:Y:S01]  /*c5b0*/  F2FP.F16.E4M3.UNPACK_B R20, R20.H1 ;  /* 0x00000014ff14723e */ /* 0x000fe200030006ff */
[----:B------:R-:W-:Y:S01]  /*c5c0*/  IMAD.MOV.U32 R35, RZ, RZ, R123 ;  /* 0x000000ffff237224 */ /* 0x000fe200078e007b */
[----:B------:R-:W-:Y:S01]  /*c5d0*/  F2FP.F16.E4M3.UNPACK_B R21, R21.H1 ;  /* 0x00000015ff15723e */ /* 0x000fe200030006ff */
[----:B------:R-:W-:Y:S01]  /*c5e0*/  IMAD.MOV.U32 R116, RZ, RZ, R117 ;  /* 0x000000ffff747224 */ /* 0x000fe200078e0075 */
[----:B0-----:R-:W-:Y:S01]  /*c5f0*/  LOP3.LUT R132, R132, 0x3, RZ, 0xc0, !PT ;  /* 0x0000000384847812 */ /* 0x001fe200078ec0ff */
[----:B------:R-:W-:Y:S01]  /*c600*/  IMAD.MOV.U32 R118, RZ, RZ, R121 ;  /* 0x000000ffff767224 */ /* 0x000fe200078e0079 */
[----:B------:R-:W3:Y:S02]  /*c610*/  LDL R146, [R1+0x560] ;  /* 0x0005600001927983 */ /* 0x000ee40000100800 */
[-C--:B------:R-:W-:Y:S02]  /*c620*/  HMMA.16816.F32 R28, R32, R112.reuse, R28 ;  /* 0x00000070201c723c */ /* 0x080fe4000000181c */
[----:B------:R-:W0:Y:S06]  /*c630*/  LDSM.16.MT88.4 R32, [R8+UR9+0x3800] ;  /* 0x003800090820783b */ /* 0x000e2c0008004200 */
[----:B------:R-:W-:Y:S01]  /*c640*/  HMMA.16816.F32 R44, R124, R112, R44 ;  /* 0x000000707c2c723c */ /* 0x000fe2000000182c */
[----:B------:R-:W5:Y:S01]  /*c650*/  LDSM.16.MT88.4 R124, [R15+UR9+0x3c00] ;  /* 0x003c00090f7c783b */ /* 0x000f620008004200 */
[----:B------:R-:W-:-:S02]  /*c660*/  IMAD.MOV.U32 R117, RZ, RZ, R119 ;  /* 0x000000ffff757224 */ /* 0x000fc400078e0077 */
[----:B------:R-:W-:-:S07]  /*c670*/  IMAD.MOV.U32 R119, RZ, RZ, R123 ;  /* 0x000000ffff777224 */ /* 0x000fce00078e007b */
[-C--:B------:R-:W-:Y:S01]  /*c680*/  HMMA.16816.F32 R16, R116, R20.reuse, R16 ;  /* 0x000000147410723c */ /* 0x080fe20000001810 */
[----:B------:R-:W-:Y:S02]  /*c690*/  IMAD.MOV.U32 R116, RZ, RZ, R141 ;  /* 0x000000ffff747224 */ /* 0x000fe400078e008d */
[----:B------:R-:W-:Y:S02]  /*c6a0*/  IMAD.MOV.U32 R117, RZ, RZ, R143 ;  /* 0x000000ffff757224 */ /* 0x000fe400078e008f */
[----:B------:R-:W-:Y:S02]  /*c6b0*/  IMAD.MOV.U32 R118, RZ, RZ, R145 ;  /* 0x000000ffff767224 */ /* 0x000fe400078e0091 */
[----:B------:R-:W-:Y:S01]  /*c6c0*/  IMAD.MOV.U32 R119, RZ, RZ, R147 ;  /* 0x000000ffff777224 */ /* 0x000fe200078e0093 */
[----:B------:R-:W-:Y:S01]  /*c6d0*/  F2FP.F16.E4M3.UNPACK_B R112, R22.H1 ;  /* 0x00000016ff70723e */ /* 0x000fe200030006ff */
[----:B------:R-:W-:Y:S01]  /*c6e0*/  IMAD.SHL.U32 R132, R132, 0x2, RZ ;  /* 0x0000000284847824 */ /* 0x000fe200078e00ff */
[----:B------:R-:W-:Y:S01]  /*c6f0*/  F2FP.F16.E4M3.UNPACK_B R113, R23.H1 ;  /* 0x00000017ff71723e */ /* 0x000fe200030006ff */
[----:B------:R-:W2:Y:S03]  /*c700*/  LDL R147, [R1+0x584] ;  /* 0x0005840001937983 */ /* 0x000ea60000100800 */
[----:B------:R-:W-:Y:S01]  /*c710*/  HMMA.16816.F32 R24, R116, R20, R24 ;  /* 0x000000147418723c */ /* 0x000fe20000001818 */
[----:B------:R-:W-:Y:S01]  /*c720*/  F2FP.F16.E4M3.UNPACK_B R20, R114 ;  /* 0x00000072ff14723e */ /* 0x000fe200020006ff */
[----:B-1----:R-:W-:Y:S01]  /*c730*/  IMAD.MOV.U32 R118, RZ, RZ, R36 ;  /* 0x000000ffff767224 */ /* 0x002fe200078e0024 */
[----:B------:R-:W-:Y:S01]  /*c740*/  F2FP.F16.E4M3.UNPACK_B R21, R115 ;  /* 0x00000073ff15723e */ /* 0x000fe200020006ff */
[----:B------:R-:W-:-:S02]  /*c750*/  IMAD.MOV.U32 R119, RZ, RZ, R38 ;  /* 0x000000ffff777224 */ /* 0x000fc400078e0026 */
[----:B0-----:R-:W-:Y:S02]  /*c760*/  IMAD.MOV.U32 R116, RZ, RZ, R32 ;  /* 0x000000ffff747224 */ /* 0x001fe400078e0020 */
[----:B------:R-:W-:-:S07]  /*c770*/  IMAD.MOV.U32 R117, RZ, RZ, R34 ;  /* 0x000000ffff757224 */ /* 0x000fce00078e0022 */
[----:B------:R-:W-:Y:S01]  /*c780*/  HMMA.16816.F32 R28, R116, R20, R28 ;  /* 0x00000014741c723c */ /* 0x000fe2000000181c */
[----:B------:R-:W-:Y:S02]  /*c790*/  IMAD.MOV.U32 R116, RZ, RZ, R40 ;  /* 0x000000ffff747224 */ /* 0x000fe400078e0028 */
[----:B------:R-:W-:Y:S02]  /*c7a0*/  IMAD.MOV.U32 R117, RZ, RZ, R42 ;  /* 0x000000ffff757224 */ /* 0x000fe400078e002a */
[----:B-----5:R-:W-:Y:S02]  /*c7b0*/  IMAD.MOV.U32 R118, RZ, RZ, R124 ;  /* 0x000000ffff767224 */ /* 0x020fe400078e007c */
[----:B------:R-:W-:-:S07]  /*c7c0*/  IMAD.MOV.U32 R119, RZ, RZ, R126 ;  /* 0x000000ffff777224 */ /* 0x000fce00078e007e */
[----:B------:R-:W-:Y:S01]  /*c7d0*/  HMMA.16816.F32 R44, R116, R20, R44 ;  /* 0x00000014742c723c */ /* 0x000fe2000000182c */
[----:B------:R-:W-:Y:S01]  /*c7e0*/  F2FP.F16.E4M3.UNPACK_B R20, R22 ;  /* 0x00000016ff14723e */ /* 0x000fe200020006ff */
[----:B------:R-:W-:Y:S01]  /*c7f0*/  IMAD.MOV.U32 R116, RZ, RZ, R32 ;  /* 0x000000ffff747224 */ /* 0x000fe200078e0020 */
[----:B------:R-:W-:Y:S01]  /*c800*/  F2FP.F16.E4M3.UNPACK_B R21, R23 ;  /* 0x00000017ff15723e */ /* 0x000fe200020006ff */
[----:B------:R-:W-:Y:S02]  /*c810*/  IMAD.MOV.U32 R117, RZ, RZ, R34 ;  /* 0x000000ffff757224 */ /* 0x000fe400078e0022 */
[----:B------:R-:W-:Y:S02]  /*c820*/  IMAD.MOV.U32 R118, RZ, RZ, R36 ;  /* 0x000000ffff767224 */ /* 0x000fe400078e0024 */
[----:B------:R-:W-:-:S07]  /*c830*/  IMAD.MOV.U32 R119, RZ, RZ, R38 ;  /* 0x000000ffff777224 */ /* 0x000fce00078e0026 */
[----:B------:R-:W-:Y:S01]  /*c840*/  HMMA.16816.F32 R16, R116, R20, R16 ;  /* 0x000000147410723c */ /* 0x000fe20000001810 */
[----:B------:R-:W-:Y:S02]  /*c850*/  IMAD.MOV.U32 R116, RZ, RZ, R40 ;  /* 0x000000ffff747224 */ /* 0x000fe400078e0028 */
[----:B------:R-:W-:Y:S02]  /*c860*/  IMAD.MOV.U32 R117, RZ, RZ, R42 ;  /* 0x000000ffff757224 */ /* 0x000fe400078e002a */
[----:B------:R-:W-:Y:S02]  /*c870*/  IMAD.MOV.U32 R118, RZ, RZ, R124 ;  /* 0x000000ffff767224 */ /* 0x000fe400078e007c */
[----:B------:R-:W-:Y:S02]  /*c880*/  IMAD.MOV.U32 R119, RZ, RZ, R126 ;  /* 0x000000ffff777224 */ /* 0x000fe400078e007e */
[----:B------:R-:W-:-:S05]  /*c890*/  IMAD.MOV.U32 R22, RZ, RZ, R37 ;  /* 0x000000ffff167224 */ /* 0x000fca00078e0025 */
[----:B------:R-:W-:Y:S01]  /*c8a0*/  HMMA.16816.F32 R24, R116, R20, R24 ;  /* 0x000000147418723c */ /* 0x000fe20000001818 */
[----:B------:R-:W-:Y:S02]  /*c8b0*/  IMAD.MOV.U32 R20, RZ, RZ, R33 ;  /* 0x000000ffff147224 */ /* 0x000fe400078e0021 */
[----:B------:R-:W-:Y:S01]  /*c8c0*/  IMAD.MOV.U32 R23, RZ, RZ, R39 ;  /* 0x000000ffff177224 */ /* 0x000fe200078e0027 */
[----:B------:R-:W-:Y:S01]  /*c8d0*/  F2FP.F16.E4M3.UNPACK_B R114, R114.H1 ;  /* 0x00000072ff72723e */ /* 0x000fe200030006ff */
[----:B------:R-:W-:Y:S01]  /*c8e0*/  IMAD.MOV.U32 R21, RZ, RZ, R35 ;  /* 0x000000ffff157224 */ /* 0x000fe200078e0023 */
[----:B------:R-:W-:Y:S01]  /*c8f0*/  F2FP.F16.E4M3.UNPACK_B R115, R115.H1 ;  /* 0x00000073ff73723e */ /* 0x000fe200030006ff */
[----:B------:R-:W5:Y:S01]  /*c900*/  LDL R119, [R1+0x380] ;  /* 0x0003800001777983 */ /* 0x000f620000100800 */
[----:B------:R-:W-:Y:S02]  /*c910*/  LEA.HI R129, R129, R132, RZ, 0x1e ;  /* 0x0000008481817211 */ /* 0x000fe400078ff0ff */
[----:B------:R-:W-:Y:S01]  /*c920*/  LEA R34, R156, UR10, 0x2 ;  /* 0x0000000a9c227c11 */ /* 0x000fe2000f8e10ff */
[----:B------:R-:W2:Y:S01]  /*c930*/  LDL R118, [R1+0x37c] ;  /* 0x00037c0001767983 */ /* 0x000ea20000100800 */
[----:B------:R-:W-:Y:S01]  /*c940*/  HMMA.16816.F32 R16, R20, R112, R16 ;  /* 0x000000701410723c */ /* 0x000fe20000001810 */
[----:B------:R-:W-:-:S02]  /*c950*/  IMAD.MOV.U32 R20, RZ, RZ, R41 ;  /* 0x000000ffff147224 */ /* 0x000fc400078e0029 */
[----:B------:R-:W-:Y:S01]  /*c960*/  IMAD.MOV.U32 R21, RZ, RZ, R43 ;  /* 0x000000ffff157224 */ /* 0x000fe200078e002b */
[----:B------:R-:W2:Y:S01]  /*c970*/  LDL R117, [R1+0x384] ;  /* 0x0003840001757983 */ /* 0x000ea20000100800 */
[----:B------:R-:W-:Y:S02]  /*c980*/  IMAD.MOV.U32 R22, RZ, RZ, R125 ;  /* 0x000000ffff167224 */ /* 0x000fe400078e007d */
[----:B------:R-:W-:Y:S01]  /*c990*/  IMAD.MOV.U32 R23, RZ, RZ, R127 ;  /* 0x000000ffff177224 */ /* 0x000fe200078e007f */
[----:B------:R-:W2:Y:S06]  /*c9a0*/  LDL R116, [R1+0x38c] ;  /* 0x00038c0001747983 */ /* 0x000eac0000100800 */
[----:B------:R-:W-:Y:S01]  /*c9b0*/  HMMA.16816.F32 R24, R20, R112, R24 ;  /* 0x000000701418723c */ /* 0x000fe20000001818 */
[----:B------:R-:W-:Y:S01]  /*c9c0*/  IMAD.MOV.U32 R20, RZ, RZ, R33 ;  /* 0x000000ffff147224 */ /* 0x000fe200078e0021 */
[----:B------:R-:W2:Y:S01]  /*c9d0*/  LDL R113, [R1+0x3a8] ;  /* 0x0003a80001717983 */ /* 0x000ea20000100800 */
[----:B------:R-:W-:-:S02]  /*c9e0*/  IMAD.MOV.U32 R21, RZ, RZ, R35 ;  /* 0x000000ffff157224 */ /* 0x000fc400078e0023 */
[----:B------:R-:W-:Y:S02]  /*c9f0*/  IMAD.MOV.U32 R22, RZ, RZ, R37 ;  /* 0x000000ffff167224 */ /* 0x000fe400078e0025 */
[----:B------:R-:W-:Y:S02]  /*ca00*/  VIADD R32, R129, UR6 ;  /* 0x0000000681207c36 */ /* 0x000fe40008000000 */
[----:B------:R-:W-:Y:S01]  /*ca10*/  FMUL R16, R16, UR14 ;  /* 0x0000000e10107c20 */ /* 0x000fe20008400000 */
[----:B------:R-:W-:Y:S02]  /*ca20*/  IMAD.MOV.U32 R23, RZ, RZ, R39 ;  /* 0x000000ffff177224 */ /* 0x000fe400078e0027 */
[----:B------:R-:W-:Y:S01]  /*ca30*/  FMUL R18, R18, UR14 ;  /* 0x0000000e12127c20 */ /* 0x000fe20008400000 */
[----:B------:R-:W-:Y:S01]  /*ca40*/  FMUL R17, R17, UR14 ;  /* 0x0000000e11117c20 */ /* 0x000fe20008400000 */
[----:B------:R-:W-:Y:S01]  /*ca50*/  FMUL R19, R19, UR14 ;  /* 0x0000000e13137c20 */ /* 0x000fe20008400000 */
[----:B------:R-:W2:Y:S02]  /*ca60*/  LDL R112, [R1+0x3b0] ;  /* 0x0003b00001707983 */ /* 0x000ea40000100800 */
[----:B------:R-:W-:Y:S01]  /*ca70*/  HMMA.16816.F32 R20, R20, R114, R28 ;  /* 0x000000721414723c */ /* 0x000fe2000000181c */
[----:B------:R-:W-:-:S02]  /*ca80*/  IMAD.MOV.U32 R28, RZ, RZ, R41 ;  /* 0x000000ffff1c7224 */ /* 0x000fc400078e0029 */
[----:B------:R-:W-:Y:S02]  /*ca90*/  IMAD.MOV.U32 R29, RZ, RZ, R43 ;  /* 0x000000ffff1d7224 */ /* 0x000fe400078e002b */
[----:B------:R-:W-:Y:S02]  /*caa0*/  IMAD.MOV.U32 R30, RZ, RZ, R125 ;  /* 0x000000ffff1e7224 */ /* 0x000fe400078e007d */
[----:B------:R-:W-:Y:S02]  /*cab0*/  IMAD.MOV.U32 R31, RZ, RZ, R127 ;  /* 0x000000ffff1f7224 */ /* 0x000fe400078e007f */
[----:B------:R-:W-:-:S05]  /*cac0*/  VIADD R33, R32, 0x20 ;  /* 0x0000002020217836 */ /* 0x000fca0000000000 */
[----:B------:R-:W-:Y:S01]  /*cad0*/  HMMA.16816.F32 R28, R28, R114, R44 ;  /* 0x000000721c1c723c */ /* 0x000fe2000000182c */
[-C--:B------:R-:W-:Y:S01]  /*cae0*/  ISETP.GE.AND P2, PT, R3, R33.reuse, PT ;  /* 0x000000210300720c */ /* 0x080fe20003f46270 */
[----:B------:R-:W-:Y:S01]  /*caf0*/  FMUL R26, R26, UR14 ;  /* 0x0000000e1a1a7c20 */ /* 0x000fe20008400000 */
[-C--:B------:R-:W-:Y:S01]  /*cb00*/  ISETP.GE.AND P5, PT, R6, R33.reuse, PT ;  /* 0x000000210600720c */ /* 0x080fe20003fa6270 */
[----:B------:R-:W-:Y:S01]  /*cb10*/  FMUL R24, R24, UR14 ;  /* 0x0000000e18187c20 */ /* 0x000fe20008400000 */
[----:B------:R-:W-:Y:S01]  /*cb20*/  FSEL R36, R16, -INF , P2 ;  /* 0xff80000010247808 */ /* 0x000fe20001000000 */
[----:B------:R-:W-:Y:S01]  /*cb30*/  FMUL R16, R20, UR14 ;  /* 0x0000000e14107c20 */ /* 0x000fe20008400000 */
[----:B------:R-:W-:Y:S01]  /*cb40*/  FMUL R21, R21, UR14 ;  /* 0x0000000e15157c20 */ /* 0x000fe20008400000 */
[----:B------:R-:W-:Y:S02]  /*cb50*/  ISETP.GE.AND P3, PT, R4, R33, PT ;  /* 0x000000210400720c */ /* 0x000fe40003f66270 */
[----:B------:R-:W-:-:S02]  /*cb60*/  ISETP.GE.AND P6, PT, R3, R32, PT ;  /* 0x000000200300720c */ /* 0x000fc40003fc6270 */
[----:B------:R-:W-:Y:S01]  /*cb70*/  ISETP.GT.AND P1, PT, R3, R32, PT ;  /* 0x000000200300720c */ /* 0x000fe20003f24270 */
[----:B------:R-:W-:Y:S01]  /*cb80*/  FMUL R22, R22, UR14 ;  /* 0x0000000e16167c20 */ /* 0x000fe20008400000 */
[----:B------:R-:W-:Y:S01]  /*cb90*/  ISETP.GE.AND P4, PT, R5, R33, PT ;  /* 0x000000210500720c */ /* 0x000fe20003f86270 */
[----:B------:R-:W-:Y:S01]  /*cba0*/  FMUL R40, R23, UR14 ;  /* 0x0000000e17287c20 */ /* 0x000fe20008400000 */
[----:B------:R-:W-:Y:S01]  /*cbb0*/  FSEL R33, R26, -INF , P5 ;  /* 0xff8000001a217808 */ /* 0x000fe20002800000 */
[----:B------:R-:W-:Y:S01]  /*cbc0*/  FMUL R25, R25, UR14 ;  /* 0x0000000e19197c20 */ /* 0x000fe20008400000 */
[----:B------:R-:W-:Y:S01]  /*cbd0*/  FSEL R18, R18, -INF , P3 ;  /* 0xff80000012127808 */ /* 0x000fe20001800000 */
[----:B------:R-:W2:Y:S01]  /*cbe0*/  LDL R44, [R1+0x388] ;  /* 0x00038800012c7983 */ /* 0x000ea20000100800 */
[----:B------:R-:W-:Y:S02]  /*cbf0*/  FSEL R20, R24, -INF , P4 ;  /* 0xff80000018147808 */ /* 0x000fe40002000000 */
[----:B------:R-:W-:Y:S01]  /*cc00*/  FSEL R26, R16, -INF , P6 ;  /* 0xff800000101a7808 */ /* 0x000fe20003000000 */
[----:B------:R-:W2:Y:S01]  /*cc10*/  LDL R47, [R1+0x390] ;  /* 0x00039000012f7983 */ /* 0x000ea20000100800 */
[----:B------:R-:W-:-:S02]  /*cc20*/  FSEL R41, R21, -INF , P1 ;  /* 0xff80000015297808 */ /* 0x000fc40000800000 */
[CC--:B------:R-:W-:Y:S01]  /*cc30*/  ISETP.GE.AND P2, PT, R4.reuse, R32.reuse, PT ;  /* 0x000000200400720c */ /* 0x0c0fe20003f46270 */
[----:B------:R-:W2:Y:S01]  /*cc40*/  LDL R45, [R1+0x398] ;  /* 0x00039800012d7983 */ /* 0x000ea20000100800 */
[-C--:B------:R-:W-:Y:S02]  /*cc50*/  ISETP.GT.AND P3, PT, R4, R32.reuse, PT ;  /* 0x000000200400720c */ /* 0x080fe40003f64270 */
[CC--:B------:R-:W-:Y:S01]  /*cc60*/  ISETP.GE.AND P4, PT, R5.reuse, R32.reuse, PT ;  /* 0x000000200500720c */ /* 0x0c0fe20003f86270 */
[----:B------:R-:W2:Y:S01]  /*cc70*/  LDL R115, [R1+0x3a0] ;  /* 0x0003a00001737983 */ /* 0x000ea20000100800 */
[-C--:B------:R-:W-:Y:S02]  /*cc80*/  ISETP.GT.AND P5, PT, R5, R32.reuse, PT ;  /* 0x000000200500720c */ /* 0x080fe40003fa4270 */
[CC--:B------:R-:W-:Y:S01]  /*cc90*/  ISETP.GE.AND P6, PT, R6.reuse, R32.reuse, PT ;  /* 0x000000200600720c */ /* 0x0c0fe20003fc6270 */
[----:B------:R-:W2:Y:S01]  /*cca0*/  LDL R114, [R1+0x394] ;  /* 0x0003940001727983 */ /* 0x000ea20000100800 */
[----:B------:R-:W-:Y:S01]  /*ccb0*/  ISETP.GT.AND P1, PT, R6, R32, PT ;  /* 0x000000200600720c */ /* 0x000fe20003f24270 */
[----:B------:R-:W-:-:S02]  /*ccc0*/  VIADD R32, R32, 0x21 ;  /* 0x0000002120207836 */ /* 0x000fc40000000000 */
[----:B------:R-:W-:Y:S01]  /*ccd0*/  FMUL R28, R28, UR14 ;  /* 0x0000000e1c1c7c20 */ /* 0x000fe20008400000 */
[----:B------:R-:W-:Y:S01]  /*cce0*/  FSEL R23, R22, -INF , P2 ;  /* 0xff80000016177808 */ /* 0x000fe20001000000 */
[----:B------:R-:W-:Y:S01]  /*ccf0*/  FMUL R21, R29, UR14 ;  /* 0x0000000e1d157c20 */ /* 0x000fe20008400000 */
[----:B------:R-:W2:Y:S01]  /*cd00*/  LDL R46, [R1+0x39c] ;  /* 0x00039c00012e7983 */ /* 0x000ea20000100800 */
[-C--:B------:R-:W-:Y:S01]  /*cd10*/  ISETP.GE.AND P2, PT, R3, R32.reuse, PT ;  /* 0x000000200300720c */ /* 0x080fe20003f46270 */
[----:B------:R-:W-:Y:S01]  /*cd20*/  FMUL R30, R30, UR14 ;  /* 0x0000000e1e1e7c20 */ /* 0x000fe20008400000 */
[----:B------:R-:W-:Y:S01]  /*cd30*/  FSEL R22, R28, -INF , P4 ;  /* 0xff8000001c167808 */ /* 0x000fe20002000000 */
[----:B------:R-:W-:Y:S01]  /*cd40*/  FMUL R31, R31, UR14 ;  /* 0x0000000e1f1f7c20 */ /* 0x000fe20008400000 */
[----:B------:R-:W-:Y:S01]  /*cd50*/  FMUL R16, R27, UR14 ;  /* 0x0000000e1b107c20 */ /* 0x000fe20008400000 */
[----:B------:R-:W-:Y:S02]  /*cd60*/  ISETP.GE.AND P4, PT, R5, R32, PT ;  /* 0x000000200500720c */ /* 0x000fe40003f86270 */
[----:B------:R-:W-:-:S02]  /*cd70*/  FSEL R21, R21, -INF , P5 ;  /* 0xff80000015157808 */ /* 0x000fc40002800000 */
[----:B------:R-:W-:Y:S02]  /*cd80*/  FSEL R27, R17, -INF , P2 ;  /* 0xff800000111b7808 */ /* 0x000fe40001000000 */
[----:B------:R-:W-:Y:S02]  /*cd90*/  FMNMX3 R28, R26, R41, R36, !PT ;  /* 0x000000291a1c7276 */ /* 0x000fe40007800024 */
[----:B------:R-:W-:Y:S02]  /*cda0*/  FSEL R40, R40, -INF , P3 ;  /* 0xff80000028287808 */ /* 0x000fe40001800000 */
[-C--:B------:R-:W-:Y:S02]  /*cdb0*/  ISETP.GE.AND P3, PT, R4, R32.reuse, PT ;  /* 0x000000200400720c */ /* 0x080fe40003f66270 */
[----:B------:R-:W-:Y:S02]  /*cdc0*/  ISETP.GE.AND P5, PT, R6, R32, PT ;  /* 0x000000200600720c */ /* 0x000fe40003fa6270 */
[----:B------:R-:W-:-:S02]  /*cdd0*/  FSEL R38, R30, -INF , P6 ;  /* 0xff8000001e267808 */ /* 0x000fc40003000000 */
[----:B------:R-:W-:Y:S02]  /*cde0*/  FSEL R37, R31, -INF , P1 ;  /* 0xff8000001f257808 */ /* 0x000fe40000800000 */
[----:B------:R-:W-:Y:S02]  /*cdf0*/  FSEL R39, R25, -INF , P4 ;  /* 0xff80000019277808 */ /* 0x000fe40002000000 */
[----:B------:R-:W-:Y:S02]  /*ce00*/  FMNMX3 R17, R22, R21, R20, !PT ;  /* 0x0000001516117276 */ /* 0x000fe40007800014 */
[----:B------:R-:W-:Y:S02]  /*ce10*/  FMNMX R28, R27, R28, !PT ;  /* 0x0000001c1b1c7209 */ /* 0x000fe40007800000 */
[----:B------:R-:W-:Y:S02]  /*ce20*/  FSEL R42, R19, -INF , P3 ;  /* 0xff800000132a7808 */ /* 0x000fe40001800000 */
[----:B------:R-:W-:Y:S01]  /*ce30*/  FSEL R25, R16, -INF , P5 ;  /* 0xff80000010197808 */ /* 0x000fe20002800000 */
[----:B------:R-:W0:Y:S01]  /*ce40*/  SHFL.BFLY PT, R31, R28, 0x2, 0x1f ;  /* 0x0c401f001c1f7f89 */ /* 0x000e2200000e0000 */
[----:B------:R-:W-:-:S02]  /*ce50*/  FMNMX3 R19, R38, R37, R33, !PT ;  /* 0x0000002526137276 */ /* 0x000fc40007800021 */
[----:B------:R-:W-:Y:S02]  /*ce60*/  FMNMX R17, R39, R17, !PT ;  /* 0x0000001127117209 */ /* 0x000fe40007800000 */
[----:B------:R-:W-:-:S03]  /*ce70*/  FMNMX R19, R25, R19, !PT ;  /* 0x0000001319137209 */ /* 0x000fc60007800000 */
[----:B------:R-:W1:Y:S01]  /*ce80*/  SHFL.BFLY PT, R29, R17, 0x2, 0x1f ;  /* 0x0c401f00111d7f89 */ /* 0x000e6200000e0000 */
[----:B------:R-:W-:-:S03]  /*ce90*/  FMNMX3 R16, R23, R40, R18, !PT ;  /* 0x0000002817107276 */ /* 0x000fc60007800012 */
[----:B------:R-:W4:Y:S01]  /*cea0*/  SHFL.BFLY PT, R24, R19, 0x2, 0x1f ;  /* 0x0c401f0013187f89 */ /* 0x000f2200000e0000 */
[----:B------:R-:W-:-:S05]  /*ceb0*/  FMNMX R16, R42, R16, !PT ;  /* 0x000000102a107209 */ /* 0x000fca0007800000 */
[----:B------:R-:W4:Y:S01]  /*cec0*/  SHFL.BFLY PT, R30, R16, 0x2, 0x1f ;  /* 0x0c401f00101e7f89 */ /* 0x000f2200000e0000 */
[----:B0-----:R-:W-:-:S05]  /*ced0*/  FMNMX R28, R28, R31, !PT ;  /* 0x0000001f1c1c7209 */ /* 0x001fca0007800000 */
[----:B------:R-:W0:Y:S01]  /*cee0*/  SHFL.BFLY PT, R31, R28, 0x1, 0x1f ;  /* 0x0c201f001c1f7f89 */ /* 0x000e2200000e0000 */
[----:B-1----:R-:W-:Y:S02]  /*cef0*/  FMNMX R17, R17, R29, !PT ;  /* 0x0000001d11117209 */ /* 0x002fe40007800000 */
[----:B----4-:R-:W-:-:S03]  /*cf00*/  FMNMX R19, R19, R24, !PT ;  /* 0x0000001813137209 */ /* 0x010fc60007800000 */
[----:B------:R-:W1:Y:S04]  /*cf10*/  SHFL.BFLY PT, R24, R17, 0x1, 0x1f ;  /* 0x0c201f0011187f89 */ /* 0x000e6800000e0000 */
[----:B------:R-:W4:Y:S01]  /*cf20*/  SHFL.BFLY PT, R29, R19, 0x1, 0x1f ;  /* 0x0c201f00131d7f89 */ /* 0x000f2200000e0000 */
[----:B------:R-:W-:-:S05]  /*cf30*/  FMNMX R16, R16, R30, !PT ;  /* 0x0000001e10107209 */ /* 0x000fca0007800000 */
[----:B------:R-:W3:Y:S01]  /*cf40*/  SHFL.BFLY PT, R30, R16, 0x1, 0x1f ;  /* 0x0c201f00101e7f89 */ /* 0x000ee200000e0000 */
[----:B0-----:R-:W-:Y:S02]  /*cf50*/  FMNMX R28, R28, R31, !PT ;  /* 0x0000001f1c1c7209 */ /* 0x001fe40007800000 */
[----:B------:R-:W-:Y:S01]  /*cf60*/  SHF.R.U32.HI R31, RZ, 0x2, R212 ;  /* 0x00000002ff1f7819 */ /* 0x000fe200000116d4 */
[----:B------:R-:W-:Y:S01]  /*cf70*/  BAR.SYNC.DEFER_BLOCKING 0x0 ;  /* 0x0000000000007b1d */ /* 0x000fe20000010000 */
[----:B-1----:R-:W-:Y:S02]  /*cf80*/  FMNMX R17, R17, R24, !PT ;  /* 0x0000001811117209 */ /* 0x002fe40007800000 */
[----:B------:R-:W-:-:S03]  /*cf90*/  SGXT.U32 R24, R31, 0x3 ;  /* 0x000000031f18781a */ /* 0x000fc60000000000 */
[----:B------:R-:W2:Y:S01]  /*cfa0*/  LDL R212, [R1+0x6a8] ;  /* 0x0006a80001d47983 */ /* 0x000ea20000100800 */
[----:B------:R-:W-:Y:S02]  /*cfb0*/  SHF.R.U32.HI R31, RZ, 0x3, R156 ;  /* 0x00000003ff1f7819 */ /* 0x000fe4000001169c */
[----:B----4-:R-:W-:Y:S02]  /*cfc0*/  FMNMX R19, R19, R29, !PT ;  /* 0x0000001d13137209 */ /* 0x010fe40007800000 */
[C---:B------:R-:W-:Y:S02]  /*cfd0*/  LOP3.LUT R153, R24.reuse, 0x8, RZ, 0xfc, !PT ;  /* 0x0000000818997812 */ /* 0x040fe400078efcff */
[C---:B------:R-:W-:Y:S02]  /*cfe0*/  LOP3.LUT R29, R24.reuse, 0x10, RZ, 0xfc, !PT ;  /* 0x00000010181d7812 */ /* 0x040fe400078efcff */
[----:B------:R-:W-:Y:S02]  /*cff0*/  LOP3.LUT R24, R24, 0x18, RZ, 0xfc, !PT ;  /* 0x0000001818187812 */ /* 0x000fe400078efcff */
[----:B------:R-:W-:-:S02]  /*d000*/  LOP3.LUT R31, R31, 0xc, RZ, 0xc0, !PT ;  /* 0x0000000c1f1f7812 */ /* 0x000fc400078ec0ff */
[----:B------:R-:W-:Y:S02]  /*d010*/  LEA R153, R153, UR10, 0x4 ;  /* 0x0000000a99997c11 */ /* 0x000fe4000f8e20ff */
[----:B------:R-:W-:Y:S02]  /*d020*/  LEA R29, R29, UR10, 0x4 ;  /* 0x0000000a1d1d7c11 */ /* 0x000fe4000f8e20ff */
[----:B------:R-:W-:Y:S02]  /*d030*/  LEA R24, R24, UR10, 0x4 ;  /* 0x0000000a18187c11 */ /* 0x000fe4000f8e20ff */
[----:B---3--:R-:W-:Y:S01]  /*d040*/  FMNMX R16, R16, R30, !PT ;  /* 0x0000001e10107209 */ /* 0x008fe20007800000 */
[----:B------:R-:W-:Y:S02]  /*d050*/  IMAD.IADD R30, R152, 0x1, R31 ;  /* 0x00000001981e7824 */ /* 0x000fe400078e021f */
[C---:B------:R-:W-:Y:S02]  /*d060*/  IMAD.IADD R35, R31.reuse, 0x1, R153 ;  /* 0x000000011f237824 */ /* 0x040fe400078e0299 */
[----:B------:R-:W-:-:S02]  /*d070*/  IMAD.IADD R32, R31, 0x1, R29 ;  /* 0x000000011f207824 */ /* 0x000fc400078e021d */
[----:B------:R-:W-:Y:S01]  /*d080*/  IMAD.IADD R31, R31, 0x1, R24 ;  /* 0x000000011f1f7824 */ /* 0x000fe200078e0218 */
[----:B------:R-:W-:Y:S04]  /*d090*/  @!P0 STS [R30+0x4000], R28 ;  /* 0x0040001c1e008388 */ /* 0x000fe80000000800 */
[----:B------:R-:W-:Y:S04]  /*d0a0*/  @!P0 STS [R35+0x4000], R16 ;  /* 0x0040001023008388 */ /* 0x000fe80000000800 */
[----:B------:R-:W-:Y:S04]  /*d0b0*/  @!P0 STS [R32+0x4000], R17 ;  /* 0x0040001120008388 */ /* 0x000fe80000000800 */
[----:B------:R-:W-:Y:S01]  /*d0c0*/  @!P0 STS [R31+0x4000], R19 ;  /* 0x004000131f008388 */ /* 0x000fe20000000800 */
[----:B------:R-:W-:Y:S06]  /*d0d0*/  BAR.SYNC.DEFER_BLOCKING 0x0 ;  /* 0x0000000000007b1d */ /* 0x000fec0000010000 */
[----:B------:R-:W0:Y:S04]  /*d0e0*/  LDS R16, [R34+0x4000] ;  /* 0x0040000022107984 */ /* 0x000e280000000800 */
[----:B0-----:R-:W0:Y:S02]  /*d0f0*/  SHFL.BFLY PT, R17, R16, 0x2, 0x1f ;  /* 0x0c401f0010117f89 */ /* 0x001e2400000e0000 */
[----:B0-----:R-:W-:-:S05]  /*d100*/  FMNMX R17, R16, R17, !PT ;  /* 0x0000001110117209 */ /* 0x001fca0007800000 */
[----:B------:R-:W0:Y:S02]  /*d110*/  SHFL.BFLY PT, R16, R17, 0x1, 0x1f ;  /* 0x0c201f0011107f89 */ /* 0x000e2400000e0000 */
[----:B0-----:R-:W-:-:S05]  /*d120*/  FMNMX R16, R17, R16, !PT ;  /* 0x0000001011107209 */ /* 0x001fca0007800000 */
[----:B------:R-:W-:Y:S01]  /*d130*/  @!P0 STS [R34+0x4000], R16 ;  /* 0x0040001022008388 */ /* 0x000fe20000000800 */
[----:B------:R-:W-:Y:S06]  /*d140*/  BAR.SYNC.DEFER_BLOCKING 0x0 ;  /* 0x0000000000007b1d */ /* 0x000fec0000010000 */
[----:B------:R-:W0:Y:S04]  /*d150*/  LDS R16, [R152+0x4000] ;  /* 0x0040000098107984 */ /* 0x000e280000000800 */
[----:B------:R-:W1:Y:S04]  /*d160*/  LDS R17, [R153+0x4000] ;  /* 0x0040000099117984 */ /* 0x000e680000000800 */
[----:B------:R-:W-:Y:S04]  /*d170*/  LDS R43, [R29+0x4000] ;  /* 0x004000001d2b7984 */ /* 0x000fe80000000800 */
[----:B------:R-:W3:Y:S01]  /*d180*/  LDS R19, [R24+0x4000] ;  /* 0x0040000018137984 */ /* 0x000ee20000000800 */
[----:B0-----:R-:W-:-:S02]  /*d190*/  FMNMX R16, R16, R0, !PT ;  /* 0x0000000010107209 */ /* 0x001fc40007800000 */
[----:B-1----:R-:W-:-:S03]  /*d1a0*/  FMNMX R17, R17, R14, !PT ;  /* 0x0000000e11117209 */ /* 0x002fc60007800000 */
[--C-:B------:R-:W-:Y:S01]  /*d1b0*/  FADD R28, R26, -R16.reuse ;  /* 0x800000101a1c7221 */ /* 0x100fe20000000000 */
[----:B------:R-:W-:Y:S01]  /*d1c0*/  FADD R26, R27, -R16 ;  /* 0x800000101b1a7221 */ /* 0x000fe20000000000 */
[----:B------:R-:W-:-:S03]  /*d1d0*/  FADD R23, R23, -R17 ;  /* 0x8000001117177221 */ /* 0x000fc60000000000 */
[----:B------:R-:W-:Y:S01]  /*d1e0*/  FMUL R26, R26, 1.4426950216293334961 ;  /* 0x3fb8aa3b1a1a7820 */ /* 0x000fe20000400000 */
[----:B------:R-:W-:-:S03]  /*d1f0*/  FMUL R23, R23, 1.4426950216293334961 ;  /* 0x3fb8aa3b17177820 */ /* 0x000fc60000400000 */
[----:B------:R-:W-:Y:S08]  /*d200*/  MUFU.EX2 R132, R26 ;  /* 0x0000001a00847308 */ /* 0x000ff00000000800 */
[----:B------:R0:W-:Y:S01]  /*d210*/  MUFU.EX2 R26, R23 ;  /* 0x00000017001a7308 */ /* 0x0001e20000000800 */
[----:B---3--:R-:W-:Y:S01]  /*d220*/  FMNMX R19, R19, R215, !PT ;  /* 0x000000d713137209 */ /* 0x008fe20007800000 */
[--C-:B0-----:R-:W-:Y:S01]  /*d230*/  FADD R23, R18, -R17.reuse ;  /* 0x8000001112177221 */ /* 0x101fe20000000000 */
[----:B------:R-:W-:Y:S01]  /*d240*/  FMNMX R18, R43, R219, !PT ;  /* 0x000000db2b127209 */ /* 0x000fe20007800000 */
[----:B------:R-:W-:Y:S01]  /*d250*/  FADD R41, R41, -R16 ;  /* 0x8000001029297221 */ /* 0x000fe20000000000 */
[----:B------:R-:W-:Y:S01]  /*d260*/  FADD R40, R40, -R17 ;  /* 0x8000001128287221 */ /* 0x000fe20000000000 */
[--C-:B------:R-:W-:Y:S01]  /*d270*/  FADD R38, R38, -R19.reuse ;  /* 0x8000001326267221 */ /* 0x100fe20000000000 */
[----:B------:R-:W-:Y:S01]  /*d280*/  FMUL R28, R28, 1.4426950216293334961 ;  /* 0x3fb8aa3b1c1c7820 */ /* 0x000fe20000400000 */
[--C-:B------:R-:W-:Y:S01]  /*d290*/  FADD R21, R21, -R18.reuse ;  /* 0x8000001215157221 */ /* 0x100fe20000000000 */
[--C-:B------:R-:W-:Y:S01]  /*d2a0*/  FADD R20, R20, -R18.reuse ;  /* 0x8000001214147221 */ /* 0x100fe20000000000 */
[----:B------:R-:W-:Y:S01]  /*d2b0*/  FADD R22, R22, -R18 ;  /* 0x8000001216167221 */ /* 0x000fe20000000000 */
[----:B------:R-:W-:Y:S01]  /*d2c0*/  FADD R36, R36, -R16 ;  /* 0x8000001024247221 */ /* 0x000fe20000000000 */
[----:B------:R-:W-:Y:S01]  /*d2d0*/  FMUL R21, R21, 1.4426950216293334961 ;  /* 0x3fb8aa3b15157820 */ /* 0x000fe20000400000 */
[----:B------:R-:W-:Y:S01]  /*d2e0*/  FMUL R20, R20, 1.4426950216293334961 ;  /* 0x3fb8aa3b14147820 */ /* 0x000fe20000400000 */
[--C-:B------:R-:W-:Y:S01]  /*d2f0*/  FADD R37, R37, -R19.reuse ;  /* 0x8000001325257221 */ /* 0x100fe20000000000 */
[----:B------:R-:W-:Y:S01]  /*d300*/  FMUL R41, R41, 1.4426950216293334961 ;  /* 0x3fb8aa3b29297820 */ /* 0x000fe20000400000 */
[----:B------:R-:W-:Y:S01]  /*d310*/  MUFU.EX2 R129, R21 ;  /* 0x0000001500817308 */ /* 0x000fe20000000800 */
[----:B------:R-:W-:Y:S01]  /*d320*/  FMUL R22, R22, 1.4426950216293334961 ;  /* 0x3fb8aa3b16167820 */ /* 0x000fe20000400000 */
[----:B------:R-:W-:Y:S01]  /*d330*/  FMUL R40, R40, 1.4426950216293334961 ;  /* 0x3fb8aa3b28287820 */ /* 0x000fe20000400000 */
[----:B------:R-:W-:Y:S01]  /*d340*/  FMUL R36, R36, 1.4426950216293334961 ;  /* 0x3fb8aa3b24247820 */ /* 0x000fe20000400000 */
[----:B------:R-:W-:Y:S01]  /*d350*/  FMUL R23, R23, 1.4426950216293334961 ;  /* 0x3fb8aa3b17177820 */ /* 0x000fe20000400000 */
[----:B------:R-:W-:Y:S01]  /*d360*/  FMUL R37, R37, 1.4426950216293334961 ;  /* 0x3fb8aa3b25257820 */ /* 0x000fe20000400000 */
[----:B------:R-:W-:Y:S01]  /*d370*/  FADD R33, R33, -R19 ;  /* 0x8000001321217221 */ /* 0x000fe20000000000 */
[----:B------:R-:W-:Y:S01]  /*d380*/  FADD R42, R42, -R17 ;  /* 0x800000112a2a7221 */ /* 0x000fe20000000000 */
[----:B------:R0:W-:Y:S01]  /*d390*/  MUFU.EX2 R21, R20 ;  /* 0x0000001400157308 */ /* 0x0001e20000000800 */
[----:B------:R-:W-:Y:S01]  /*d3a0*/  FADD R39, R39, -R18 ;  /* 0x8000001227277221 */ /* 0x000fe20000000000 */
[----:B------:R-:W-:Y:S01]  /*d3b0*/  FMUL R33, R33, 1.4426950216293334961 ;  /* 0x3fb8aa3b21217820 */ /* 0x000fe20000400000 */
[----:B------:R-:W3:Y:S01]  /*d3c0*/  LDL R43, [R1+0x3d0] ;  /* 0x0003d000012b7983 */ /* 0x000ee20000100800 */
[----:B0-----:R-:W-:-:S04]  /*d3d0*/  FMUL R20, R38, 1.4426950216293334961 ;  /* 0x3fb8aa3b26147820 */ /* 0x001fc80000400000 */
[----:B------:R-:W-:Y:S01]  /*d3e0*/  MUFU.EX2 R28, R28 ;  /* 0x0000001c001c7308 */ /* 0x000fe20000000800 */
[----:B------:R-:W-:Y:S01]  /*d3f0*/  FMUL R42, R42, 1.4426950216293334961 ;  /* 0x3fb8aa3b2a2a7820 */ /* 0x000fe20000400000 */
[----:B------:R-:W-:-:S06]  /*d400*/  FMUL R39, R39, 1.4426950216293334961 ;  /* 0x3fb8aa3b27277820 */ /* 0x000fcc0000400000 */
[----:B------:R-:W0:Y:S08]  /*d410*/  MUFU.EX2 R133, R41 ;  /* 0x0000002900857308 */ /* 0x000e300000000800 */
[----:B------:R-:W1:Y:S08]  /*d420*/  MUFU.EX2 R131, R40 ;  /* 0x0000002800837308 */ /* 0x000e700000000800 */
[----:B------:R4:W-:Y:S08]  /*d430*/  MUFU.EX2 R27, R36 ;  /* 0x00000024001b7308 */ /* 0x0009f00000000800 */
[----:B------:R-:W0:Y:S01]  /*d440*/  MUFU.EX2 R22, R22 ;  /* 0x0000001600167308 */ /* 0x000e220000000800 */
[----:B----4-:R-:W-:-:S07]  /*d450*/  FADD R36, R25, -R19 ;  /* 0x8000001319247221 */ /* 0x010fce0000000000 */
[----:B------:R-:W-:Y:S01]  /*d460*/  MUFU.EX2 R20, R20 ;  /* 0x0000001400147308 */ /* 0x000fe20000000800 */
[----:B------:R-:W-:-:S07]  /*d470*/  FMUL R36, R36, 1.4426950216293334961 ;  /* 0x3fb8aa3b24247820 */ /* 0x000fce0000400000 */
[----:B------:R-:W4:Y:S08]  /*d480*/  MUFU.EX2 R126, R37 ;  /* 0x00000025007e7308 */ /* 0x000f300000000800 */
[----:B------:R-:W0:Y:S08]  /*d490*/  MUFU.EX2 R23, R23 ;  /* 0x0000001700177308 */ /* 0x000e300000000800 */
[----:B------:R-:W1:Y:S08]  /*d4a0*/  MUFU.EX2 R25, R33 ;  /* 0x0000002100197308 */ /* 0x000e700000000800 */
[----:B------:R-:W1:Y:S01]  /*d4b0*/  MUFU.EX2 R130, R42 ;  /* 0x0000002a00827308 */ /* 0x000e620000000800 */
[----:B0-----:R-:W-:-:S07]  /*d4c0*/  FADD R41, R28, R133 ;  /* 0x000000851c297221 */ /* 0x001fce0000000000 */
[----:B------:R1:W0:Y:S08]  /*d4d0*/  MUFU.EX2 R127, R39 ;  /* 0x00000027007f7308 */ /* 0x0002300000000800 */
[----:B------:R-:W2:Y:S01]  /*d4e0*/  MUFU.EX2 R125, R36 ;  /* 0x00000024007d7308 */ /* 0x000ea20000000800 */
[----:B-1----:R-:W-:Y:S01]  /*d4f0*/  FADD R39, R26, R131 ;  /* 0x000000831a277221 */ /* 0x002fe20000000000 */
[----:B------:R-:W-:Y:S01]  /*d500*/  FADD R38, R22, R129 ;  /* 0x0000008116267221 */ /* 0x000fe20000000000 */
[----:B----4-:R-:W-:Y:S01]  /*d510*/  FADD R37, R20, R126 ;  /* 0x0000007e14257221 */ /* 0x010fe20000000000 */
[----:B------:R-:W-:Y:S01]  /*d520*/  FADD R41, R27, R41 ;  /* 0x000000291b297221 */ /* 0x000fe20000000000 */
[----:B------:R-:W-:Y:S01]  /*d530*/  FADD R39, R23, R39 ;  /* 0x0000002717277221 */ /* 0x000fe20000000000 */
[----:B------:R-:W-:Y:S01]  /*d540*/  FADD R38, R21, R38 ;  /* 0x0000002615267221 */ /* 0x000fe20000000000 */
[----:B------:R-:W-:Y:S01]  /*d550*/  FADD R37, R25, R37 ;  /* 0x0000002519257221 */ /* 0x000fe20000000000 */
[----:B------:R-:W-:Y:S01]  /*d560*/  FADD R41, R132, R41 ;  /* 0x0000002984297221 */ /* 0x000fe20000000000 */
[----:B------:R-:W-:Y:S01]  /*d570*/  FADD R39, R130, R39 ;  /* 0x0000002782277221 */ /* 0x000fe20000000000 */
[----:B0-----:R-:W-:-:S03]  /*d580*/  FADD R38, R127, R38 ;  /* 0x000000267f267221 */ /* 0x001fc60000000000 */
[----:B------:R-:W0:Y:S01]  /*d590*/  SHFL.BFLY PT, R42, R41, 0x2, 0x1f ;  /* 0x0c401f00292a7f89 */ /* 0x000e2200000e0000 */
[----:B--2---:R-:W-:-:S03]  /*d5a0*/  FADD R37, R125, R37 ;  /* 0x000000257d257221 */ /* 0x004fc60000000000 */
[----:B------:R-:W1:Y:S04]  /*d5b0*/  SHFL.BFLY PT, R40, R39, 0x2, 0x1f ;  /* 0x0c401f0027287f89 */ /* 0x000e6800000e0000 */
[----:B------:R-:W2:Y:S04]  /*d5c0*/  SHFL.BFLY PT, R36, R38, 0x2, 0x1f ;  /* 0x0c401f0026247f89 */ /* 0x000ea800000e0000 */
[----:B------:R-:W4:Y:S01]  /*d5d0*/  SHFL.BFLY PT, R33, R37, 0x2, 0x1f ;  /* 0x0c401f0025217f89 */ /* 0x000f2200000e0000 */
[----:B0-----:R-:W-:Y:S01]  /*d5e0*/  FADD R42, R41, R42 ;  /* 0x0000002a292a7221 */ /* 0x001fe20000000000 */
[----:B-1----:R-:W-:Y:S01]  /*d5f0*/  FADD R40, R39, R40 ;  /* 0x0000002827287221 */ /* 0x002fe20000000000 */
[----:B--2---:R-:W-:Y:S01]  /*d600*/  FADD R36, R38, R36 ;  /* 0x0000002426247221 */ /* 0x004fe20000000000 */
[----:B----4-:R-:W-:-:S03]  /*d610*/  FADD R33, R37, R33 ;  /* 0x0000002125217221 */ /* 0x010fc60000000000 */
[----:B------:R-:W0:Y:S04]  /*d620*/  SHFL.BFLY PT, R38, R40, 0x1, 0x1f ;  /* 0x0c201f0028267f89 */ /* 0x000e2800000e0000 */
[----:B------:R-:W1:Y:S04]  /*d630*/  SHFL.BFLY PT, R37, R42, 0x1, 0x1f ;  /* 0x0c201f002a257f89 */ /* 0x000e6800000e0000 */
[----:B------:R-:W2:Y:S04]  /*d640*/  SHFL.BFLY PT, R39, R36, 0x1, 0x1f ;  /* 0x0c201f0024277f89 */ /* 0x000ea800000e0000 */
[----:B------:R-:W4:Y:S01]  /*d650*/  SHFL.BFLY PT, R41, R33, 0x1, 0x1f ;  /* 0x0c201f0021297f89 */ /* 0x000f2200000e0000 */
[----:B0-----:R-:W-:-:S03]  /*d660*/  FADD R38, R40, R38 ;  /* 0x0000002628267221 */ /* 0x001fc60000000000 */
[----:B------:R-:W3:Y:S01]  /*d670*/  LDL R40, [R1+0x3d8] ;  /* 0x0003d80001287983 */ /* 0x000ee20000100800 */
[----:B-1----:R-:W-:Y:S01]  /*d680*/  FADD R37, R42, R37 ;  /* 0x000000252a257221 */ /* 0x002fe20000000000 */
[----:B------:R-:W-:Y:S01]  /*d690*/  BAR.SYNC.DEFER_BLOCKING 0x0 ;  /* 0x0000000000007b1d */ /* 0x000fe20000010000 */
[----:B--2---:R-:W-:Y:S01]  /*d6a0*/  FADD R39, R36, R39 ;  /* 0x0000002724277221 */ /* 0x004fe20000000000 */
[----:B----4-:R-:W-:-:S04]  /*d6b0*/  FADD R41, R33, R41 ;  /* 0x0000002921297221 */ /* 0x010fc80000000000 */
[----:B------:R-:W2:Y:S04]  /*d6c0*/  LDL R36, [R1+0x3a4] ;  /* 0x0003a40001247983 */ /* 0x000ea80000100800 */
[----:B------:R-:W4:Y:S04]  /*d6d0*/  LDL R42, [R1+0x3b4] ;  /* 0x0003b400012a7983 */ /* 0x000f280000100800 */
[----:B------:R-:W-:Y:S04]  /*d6e0*/  @!P0 STS [R30+0x4000], R37 ;  /* 0x004000251e008388 */ /* 0x000fe80000000800 */
[----:B------:R-:W-:Y:S04]  /*d6f0*/  @!P0 STS [R35+0x4000], R38 ;  /* 0x0040002623008388 */ /* 0x000fe80000000800 */
[----:B------:R0:W-:Y:S04]  /*d700*/  @!P0 STS [R32+0x4000], R39 ;  /* 0x0040002720008388 */ /* 0x0001e80000000800 */
[----:B------:R1:W-:Y:S01]  /*d710*/  @!P0 STS [R31+0x4000], R41 ;  /* 0x004000291f008388 */ /* 0x0003e20000000800 */
[----:B------:R-:W-:Y:S01]  /*d720*/  BAR.SYNC.DEFER_BLOCKING 0x0 ;  /* 0x0000000000007b1d */ /* 0x000fe20000010000 */
[----:B0-----:R-:W-:-:S05]  /*d730*/  IADD3 R32, P2, PT, R44, UR5, RZ ;  /* 0x000000052c207c10 */ /* 0x001fca000ff5e0ff */
[----:B------:R-:W3:Y:S04]  /*d740*/  LDL R44, [R1+0x3b8] ;  /* 0x0003b800012c7983 */ /* 0x000ee80000100800 */
[----:B------:R-:W4:Y:S04]  /*d750*/  LDL R39, [R1+0x3ac] ;  /* 0x0003ac0001277983 */ /* 0x000f280000100800 */
[----:B------:R-:W4:Y:S04]  /*d760*/  LDL R37, [R1+0x3c8] ;  /* 0x0003c80001257983 */ /* 0x000f280000100800 */
[----:B-1----:R-:W4:Y:S04]  /*d770*/  LDL R41, [R1+0x3c4] ;  /* 0x0003c40001297983 */ /* 0x002f280000100800 */
[----:B------:R-:W0:Y:S04]  /*d780*/  LDS R33, [R34+0x4000] ;  /* 0x0040000022217984 */ /* 0x000e280000000800 */
[----:B------:R-:W4:Y:S04]  /*d790*/  LDL R38, [R1+0x3cc] ;  /* 0x0003cc0001267983 */ /* 0x000f280000100800 */
[----:B0-----:R-:W0:Y:S02]  /*d7a0*/  SHFL.BFLY PT, R30, R33, 0x2, 0x1f ;  /* 0x0c401f00211e7f89 */ /* 0x001e2400000e0000 */
[----:B0-----:R-:W-:-:S05]  /*d7b0*/  FADD R33, R33, R30 ;  /* 0x0000001e21217221 */ /* 0x001fca0000000000 */
[----:B------:R-:W0:Y:S01]  /*d7c0*/  SHFL.BFLY PT, R31, R33, 0x1, 0x1f ;  /* 0x0c201f00211f7f89 */ /* 0x000e2200000e0000 */
[----:B-----5:R-:W-:-:S03]  /*d7d0*/  IADD3 R30, P1, PT, R119, UR5, RZ ;  /* 0x00000005771e7c10 */ /* 0x020fc6000ff3e0ff */
[----:B------:R-:W5:Y:S01]  /*d7e0*/  LDL R119, [R1+0x518] ;  /* 0x0005180001777983 */ /* 0x000f620000100800 */
[----:B0-----:R-:W-:Y:S01]  /*d7f0*/  FADD R33, R33, R31 ;  /* 0x0000001f21217221 */ /* 0x001fe20000000000 */
[----:B------:R-:W-:Y:S02]  /*d800*/  IADD3.X R31, PT, PT, R118, UR11, RZ, P1, !PT ;  /* 0x0000000b761f7c10 */ /* 0x000fe40008ffe4ff */
[----:B------:R-:W5:Y:S04]  /*d810*/  LDL R118, [R1+0x4f8] ;  /* 0x0004f80001767983 */ /* 0x000f680000100800 */
[----:B------:R0:W-:Y:S01]  /*d820*/  @!P0 STS [R34+0x4000], R33 ;  /* 0x0040002122008388 */ /* 0x0001e20000000800 */
[----:B------:R-:W-:Y:S01]  /*d830*/  BAR.SYNC.DEFER_BLOCKING 0x0 ;  /* 0x0000000000007b1d */ /* 0x000fe20000010000 */
[----:B0-----:R-:W-:-:S05]  /*d840*/  IADD3 R34, P1, PT, R47, UR5, RZ ;  /* 0x000000052f227c10 */ /* 0x001fca000ff3e0ff */
[----:B------:R-:W5:Y:S01]  /*d850*/  LDL R47, [R1+0x3c0] ;  /* 0x0003c000012f7983 */ /* 0x000f620000100800 */
[----:B------:R-:W-:Y:S02]  /*d860*/  IADD3.X R33, PT, PT, R117, UR11, RZ, P2, !PT ;  /* 0x0000000b75217c10 */ /* 0x000fe400097fe4ff */
[----:B------:R-:W-:Y:S01]  /*d870*/  IADD3.X R35, PT, PT, R116, UR11, RZ, P1, !PT ;  /* 0x0000000b74237c10 */ /* 0x000fe20008ffe4ff */
[----:B------:R-:W5:Y:S04]  /*d880*/  LDL R117, [R1+0x4e4] ;  /* 0x0004e40001757983 */ /* 0x000f680000100800 */
[----:B------:R-:W5:Y:S04]  /*d890*/  LDL R116, [R1+0x4c0] ;  /* 0x0004c00001747983 */ /* 0x000f680000100800 */
[----:B------:R0:W5:Y:S04]  /*d8a0*/  LDG.E.U8 R227, desc[UR12][R30.64] ;  /* 0x0000000c1ee37981 */ /* 0x000168000c1e1100 */
[----:B------:R1:W5:Y:S04]  /*d8b0*/  LDG.E.U8 R225, desc[UR12][R32.64] ;  /* 0x0000000c20e17981 */ /* 0x000368000c1e1100 */
[----:B------:R1:W5:Y:S01]  /*d8c0*/  LDG.E.U8 R223, desc[UR12][R34.64] ;  /* 0x0000000c22df7981 */ /* 0x000362000c1e1100 */
[----:B0-----:R-:W-:-:S03]  /*d8d0*/  IADD3 R30, P2, PT, R45, UR5, RZ ;  /* 0x000000052d1e7c10 */ /* 0x001fc6000ff5e0ff */
[----:B------:R-:W5:Y:S01]  /*d8e0*/  LDL R45, [R1+0x3bc] ;  /* 0x0003bc00012d7983 */ /* 0x000f620000100800 */
[----:B-1----:R-:W-:Y:S02]  /*d8f0*/  IADD3 R32, P1, PT, R115, UR5, RZ ;  /* 0x0000000573207c10 */ /* 0x002fe4000ff3e0ff */
[----:B------:R-:W-:Y:S01]  /*d900*/  IADD3.X R31, PT, PT, R114, UR11, RZ, P2, !PT ;  /* 0x0000000b721f7c10 */ /* 0x000fe200097fe4ff */
[----:B------:R-:W5:Y:S01]  /*d910*/  LDL R115, [R1+0x4c4] ;  /* 0x0004c40001737983 */ /* 0x000f620000100800 */
[----:B------:R-:W-:Y:S02]  /*d920*/  IADD3 R34, P2, PT, R113, UR5, RZ ;  /* 0x0000000571227c10 */ /* 0x000fe4000ff5e0ff */
[----:B------:R-:W-:Y:S01]  /*d930*/  IADD3.X R33, PT, PT, R46, UR11, RZ, P1, !PT ;  /* 0x0000000b2e217c10 */ /* 0x000fe20008ffe4ff */
[----:B------:R0:W5:Y:S04]  /*d940*/  LDG.E.U8 R221, desc[UR12][R30.64] ;  /* 0x0000000c1edd7981 */ /* 0x000168000c1e1100 */
[----:B------:R-:W5:Y:S04]  /*d950*/  LDL R46, [R1+0x3e0] ;  /* 0x0003e000012e7983 */ /* 0x000f680000100800 */
[----:B------:R3:W5:Y:S01]  /*d960*/  LDG.E.U8 R217, desc[UR12][R32.64] ;  /* 0x0000000c20d97981 */ /* 0x000762000c1e1100 */
[----:B0-----:R-:W-:-:S03]  /*d970*/  IADD3 R30, P1, PT, R112, UR5, RZ ;  /* 0x00000005701e7c10 */ /* 0x001fc6000ff3e0ff */
[----:B------:R-:W5:Y:S04]  /*d980*/  LDL R112, [R1+0x3d4] ;  /* 0x0003d40001707983 */ /* 0x000f680000100800 */
[----:B------:R-:W5:Y:S01]  /*d990*/  LDL R114, [R1+0x4a4] ;  /* 0x0004a40001727983 */ /* 0x000f620000100800 */
[----:B------:R-:W-:Y:S01]  /*d9a0*/  IADD3 R148, P3, PT, R148, UR5, RZ ;  /* 0x0000000594947c10 */ /* 0x000fe2000ff7e0ff */
[----:B------:R-:W-:Y:S02]  /*d9b0*/  FADD R0, -R16, R0 ;  /* 0x0000000010007221 */ /* 0x000fe40000000100 */
[----:B------:R-:W-:Y:S04]  /*d9c0*/  LDS R152, [R152+0x4000] ;  /* 0x0040000098987984 */ /* 0x000fe80000000800 */
[----:B------:R-:W0:Y:S01]  /*d9d0*/  LDS R153, [R153+0x4000] ;  /* 0x0040000099997984 */ /* 0x000e220000000800 */
[----:B--2---:R-:W-:-:S03]  /*d9e0*/  IADD3.X R35, PT, PT, R36, UR11, RZ, P2, !PT ;  /* 0x0000000b24237c10 */ /* 0x004fc600097fe4ff */
[----:B------:R-:W2:Y:S04]  /*d9f0*/  LDL R36, [R1+0x3e8] ;  /* 0x0003e80001247983 */ /* 0x000ea80000100800 */
[----:B------:R5:W2:Y:S01]  /*da00*/  LDG.E.U8 R213, desc[UR12][R34.64] ;  /* 0x0000000c22d57981 */ /* 0x000aa2000c1e1100 */
[----:B---3--:R-:W-:-:S03]  /*da10*/  IADD3 R32, P2, PT, R44, UR5, RZ ;  /* 0x000000052c207c10 */ /* 0x008fc6000ff5e0ff */
[----:B------:R-:W3:Y:S01]  /*da20*/  LDL R44, [R1+0x3dc] ;  /* 0x0003dc00012c7983 */ /* 0x000ee20000100800 */
[----:B----4-:R-:W-:-:S03]  /*da30*/  IADD3.X R31, PT, PT, R39, UR11, RZ, P1, !PT ;  /* 0x0000000b271f7c10 */ /* 0x010fc60008ffe4ff */
[----:B------:R-:W4:Y:S01]  /*da40*/  LDL R39, [R1+0x3f0] ;  /* 0x0003f00001277983 */ /* 0x000f220000100800 */
[----:B------:R-:W-:-:S03]  /*da50*/  IADD3.X R33, PT, PT, R42, UR11, RZ, P2, !PT ;  /* 0x0000000b2a217c10 */ /* 0x000fc600097fe4ff */
[----:B------:R-:W4:Y:S04]  /*da60*/  LDL R42, [R1+0x3f8] ;  /* 0x0003f800012a7983 */ /* 0x000f280000100800 */
[----:B------:R1:W4:Y:S04]  /*da70*/  LDG.E.U8 R211, desc[UR12][R30.64] ;  /* 0x0000000c1ed37981 */ /* 0x000328000c1e1100 */
[----:B------:R0:W4:Y:S01]  /*da80*/  LDG.E.U8 R209, desc[UR12][R32.64] ;  /* 0x0000000c20d17981 */ /* 0x000122000c1e1100 */
[----:B-----5:R-:W-:-:S03]  /*da90*/  IADD3 R34, P1, PT, R47, UR5, RZ ;  /* 0x000000052f227c10 */ /* 0x020fc6000ff3e0ff */
[----:B------:R-:W5:Y:S01]  /*daa0*/  LDL R47, [R1+0x3e4] ;  /* 0x0003e400012f7983 */ /* 0x000f620000100800 */
[----:B-1----:R-:W-:-:S03]  /*dab0*/  IADD3 R30, P2, PT, R37, UR5, RZ ;  /* 0x00000005251e7c10 */ /* 0x002fc6000ff5e0ff */
[----:B------:R-:W5:Y:S01]  /*dac0*/  LDL R37, [R1+0x3ec] ;  /* 0x0003ec0001257983 */ /* 0x000f620000100800 */
[----:B------:R-:W-:-:S03]  /*dad0*/  IADD3.X R31, PT, PT, R41, UR11, RZ, P2, !PT ;  /* 0x0000000b291f7c10 */ /* 0x000fc600097fe4ff */
[----:B------:R-:W5:Y:S04]  /*dae0*/  LDL R41, [R1+0x408] ;  /* 0x0004080001297983 */ /* 0x000f680000100800 */
[----:B------:R1:W5:Y:S01]  /*daf0*/  LDG.E.U8 R205, desc[UR12][R30.64] ;  /* 0x0000000c1ecd7981 */ /* 0x000362000c1e1100 */
[----:B------:R-:W-:-:S03]  /*db00*/  IADD3.X R35, PT, PT, R45, UR11, RZ, P1, !PT ;  /* 0x0000000b2d237c10 */ /* 0x000fc60008ffe4ff */
[----:B------:R-:W5:Y:S01]  /*db10*/  LDL R45, [R1+0x400] ;  /* 0x00040000012d7983 */ /* 0x000f620000100800 */
[----:B0-----:R-:W-:-:S03]  /*db20*/  IADD3 R32, P1, PT, R43, UR5, RZ ;  /* 0x000000052b207c10 */ /* 0x001fc6000ff3e0ff */
[----:B------:R-:W5:Y:S01]  /*db30*/  LDL R43, [R1+0x3f4] ;  /* 0x0003f400012b7983 */ /* 0x000f620000100800 */
[----:B------:R-:W-:-:S03]  /*db40*/  IADD3.X R33, PT, PT, R38, UR11, RZ, P1, !PT ;  /* 0x0000000b26217c10 */ /* 0x000fc60008ffe4ff */
[----:B------:R0:W5:Y:S01]  /*db50*/  LDG.E.U8 R207, desc[UR12][R34.64] ;  /* 0x0000000c22cf7981 */ /* 0x000162000c1e1100 */
[----:B-1----:R-:W-:-:S03]  /*db60*/  IADD3 R30, P1, PT, R46, UR5, RZ ;  /* 0x000000052e1e7c10 */ /* 0x002fc6000ff3e0ff */
        /* <DEDUP_REMOVED lines=8> */
[----:B--2---:R-:W-:-:S03]  /*dbf0*/  IADD3 R32, P2, PT, R36, UR5, RZ ;  /* 0x0000000524207c10 */ /* 0x004fc6000ff5e0ff */
[----:B------:R-:W2:Y:S01]  /*dc00*/  LDL R36, [R1+0x40c] ;  /* 0x00040c0001247983 */ /* 0x000ea20000100800 */
[----:B---3--:R-:W-:-:S03]  /*dc10*/  IADD3.X R31, PT, PT, R44, UR11, RZ, P1, !PT ;  /* 0x0000000b2c1f7c10 */ /* 0x008fc60008ffe4ff */
[----:B------:R-:W3:Y:S01]  /*dc20*/  LDL R44, [R1+0x420] ;  /* 0x00042000012c7983 */ /* 0x000ee20000100800 */
[----:B----4-:R-:W-:-:S03]  /*dc30*/  IADD3 R34, P1, PT, R39, UR5, RZ ;  /* 0x0000000527227c10 */ /* 0x010fc6000ff3e0ff */
[----:B------:R-:W4:Y:S04]  /*dc40*/  LDL R39, [R1+0x414] ;  /* 0x0004140001277983 */ /* 0x000f280000100800 */
[----:B------:R0:W4:Y:S01]  /*dc50*/  LDG.E.U8 R199, desc[UR12][R30.64] ;  /* 0x0000000c1ec77981 */ /* 0x000122000c1e1100 */
[----:B-----5:R-:W-:-:S03]  /*dc60*/  IADD3.X R33, PT, PT, R47, UR11, RZ, P2, !PT ;  /* 0x0000000b2f217c10 */ /* 0x020fc600097fe4ff */
[----:B------:R-:W5:Y:S01]  /*dc70*/  LDL R47, [R1+0x428] ;  /* 0x00042800012f7983 */ /* 0x000f620000100800 */
[----:B0-----:R-:W-:-:S03]  /*dc80*/  IADD3 R30, P2, PT, R42, UR5, RZ ;  /* 0x000000052a1e7c10 */ /* 0x001fc6000ff5e0ff */
[----:B------:R-:W5:Y:S01]  /*dc90*/  LDL R42, [R1+0x41c] ;  /* 0x00041c00012a7983 */ /* 0x000f620000100800 */
[----:B------:R-:W-:-:S03]  /*dca0*/  IADD3.X R35, PT, PT, R37, UR11, RZ, P1, !PT ;  /* 0x0000000b25237c10 */ /* 0x000fc60008ffe4ff */
[----:B------:R-:W5:Y:S04]  /*dcb0*/  LDL R37, [R1+0x430] ;  /* 0x0004300001257983 */ /* 0x000f680000100800 */
[----:B------:R0:W5:Y:S04]  /*dcc0*/  LDG.E.U8 R197, desc[UR12][R32.64] ;  /* 0x0000000c20c57981 */ /* 0x000168000c1e1100 */
[----:B------:R1:W5:Y:S01]  /*dcd0*/  LDG.E.U8 R195, desc[UR12][R34.64] ;  /* 0x0000000c22c37981 */ /* 0x000362000c1e1100 */
[----:B0-----:R-:W-:-:S03]  /*dce0*/  IADD3 R32, P1, PT, R45, UR5, RZ ;  /* 0x000000052d207c10 */ /* 0x001fc6000ff3e0ff */
[----:B------:R-:W5:Y:S01]  /*dcf0*/  LDL R45, [R1+0x424] ;  /* 0x00042400012d7983 */ /* 0x000f620000100800 */
[----:B------:R-:W-:-:S03]  /*dd00*/  IADD3.X R31, PT, PT, R43, UR11, RZ, P2, !PT ;  /* 0x0000000b2b1f7c10 */ /* 0x000fc600097fe4ff */
[----:B------:R-:W5:Y:S01]  /*dd10*/  LDL R43, [R1+0x438] ;  /* 0x00043800012b7983 */ /* 0x000f620000100800 */
[----:B-1----:R-:W-:-:S03]  /*dd20*/  IADD3 R34, P2, PT, R41, UR5, RZ ;  /* 0x0000000529227c10 */ /* 0x002fc6000ff5e0ff */
[----:B------:R-:W5:Y:S04]  /*dd30*/  LDL R41, [R1+0x42c] ;  /* 0x00042c0001297983 */ /* 0x000f680000100800 */
[----:B------:R0:W5:Y:S01]  /*dd40*/  LDG.E.U8 R193, desc[UR12][R30.64] ;  /* 0x0000000c1ec17981 */ /* 0x000162000c1e1100 */
[----:B------:R-:W-:-:S03]  /*dd50*/  IADD3.X R35, PT, PT, R46, UR11, RZ, P2, !PT ;  /* 0x0000000b2e237c10 */ /* 0x000fc600097fe4ff */
[----:B------:R-:W5:Y:S01]  /*dd60*/  LDL R46, [R1+0x448] ;  /* 0x00044800012e7983 */ /* 0x000f620000100800 */
[----:B------:R-:W-:-:S03]  /*dd70*/  IADD3.X R33, PT, PT, R40, UR11, RZ, P1, !PT ;  /* 0x0000000b28217c10 */ /* 0x000fc60008ffe4ff */
[----:B------:R-:W5:Y:S01]  /*dd80*/  LDL R40, [R1+0x440] ;  /* 0x0004400001287983 */ /* 0x000f620000100800 */
[----:B0-----:R-:W-:-:S03]  /*dd90*/  IADD3 R30, P1, PT, R38, UR5, RZ ;  /* 0x00000005261e7c10 */ /* 0x001fc6000ff3e0ff */
[----:B------:R-:W5:Y:S04]  /*dda0*/  LDL R38, [R1+0x434] ;  /* 0x0004340001267983 */ /* 0x000f680000100800 */
[----:B------:R0:W5:Y:S04]  /*ddb0*/  LDG.E.U8 R191, desc[UR12][R32.64] ;  /* 0x0000000c20bf7981 */ /* 0x000168000c1e1100 */
[----:B------:R3:W5:Y:S01]  /*ddc0*/  LDG.E.U8 R185, desc[UR12][R34.64] ;  /* 0x0000000c22b97981 */ /* 0x000762000c1e1100 */
[----:B0-----:R-:W-:-:S03]  /*ddd0*/  IADD3 R32, P2, PT, R112, UR5, RZ ;  /* 0x0000000570207c10 */ /* 0x001fc6000ff5e0ff */
[----:B------:R-:W5:Y:S01]  /*dde0*/  LDL R112, [R1+0x43c] ;  /* 0x00043c0001707983 */ /* 0x000f620000100800 */
[----:B--2---:R-:W-:-:S03]  /*ddf0*/  IADD3.X R31, PT, PT, R36, UR11, RZ, P1, !PT ;  /* 0x0000000b241f7c10 */ /* 0x004fc60008ffe4ff */
        /* <DEDUP_REMOVED lines=11> */
[----:B0-----:R-:W-:-:S03]  /*deb0*/  IADD3 R32, P1, PT, R37, UR5, RZ ;  /* 0x0000000525207c10 */ /* 0x001fc6000ff3e0ff */
[----:B------:R-:W5:Y:S04]  /*dec0*/  LDL R37, [R1+0x454] ;  /* 0x0004540001257983 */ /* 0x000f680000100800 */
[----:B------:R0:W5:Y:S01]  /*ded0*/  LDG.E.U8 R179, desc[UR12][R34.64] ;  /* 0x0000000c22b37981 */ /* 0x000162000c1e1100 */
[----:B------:R-:W-:-:S03]  /*dee0*/  IADD3.X R31, PT, PT, R45, UR11, RZ, P2, !PT ;  /* 0x0000000b2d1f7c10 */ /* 0x000fc600097fe4ff */
        /* <DEDUP_REMOVED lines=9> */
[----:B------:R-:W-:Y:S02]  /*df80*/  IADD3.X R35, PT, PT, R38, UR11, RZ, P2, !PT ;  /* 0x0000000b26237c10 */ /* 0x000fe400097fe4ff */
[----:B-1----:R-:W-:Y:S01]  /*df90*/  IADD3 R32, P2, PT, R46, UR5, RZ ;  /* 0x000000052e207c10 */ /* 0x002fe2000ff5e0ff */
[----:B------:R-:W5:Y:S04]  /*dfa0*/  LDL R38, [R1+0x478] ;  /* 0x0004780001267983 */ /* 0x000f680000100800 */
[----:B------:R-:W5:Y:S04]  /*dfb0*/  LDL R46, [R1+0x46c] ;  /* 0x00046c00012e7983 */ /* 0x000f680000100800 */
[----:B------:R2:W5:Y:S01]  /*dfc0*/  LDG.E.U8 R173, desc[UR12][R34.64] ;  /* 0x0000000c22ad7981 */ /* 0x000562000c1e1100 */
[----:B------:R-:W-:-:S03]  /*dfd0*/  IADD3.X R31, PT, PT, R112, UR11, RZ, P1, !PT ;  /* 0x0000000b701f7c10 */ /* 0x000fc60008ffe4ff */
        /* <DEDUP_REMOVED lines=30> */
[----:B------:R3:W5:Y:S01]  /*e1c0*/  LDG.E.U8 R113, desc[UR12][R30.64] ;  /* 0x0000000c1e717981 */ /* 0x000762000c1e1100 */
[----:B------:R-:W-:-:S03]  /*e1d0*/  IADD3 R144, P1, PT, R112, UR5, RZ ;  /* 0x0000000570907c10 */ /* 0x000fc6000ff3e0ff */
[----:B------:R-:W5:Y:S01]  /*e1e0*/  LDG.E.U8 R124, desc[UR12][R34.64] ;  /* 0x0000000c227c7981 */ /* 0x000f62000c1e1100 */
[----:B--2---:R-:W-:-:S03]  /*e1f0*/  IADD3.X R33, PT, PT, R36, UR11, RZ, P2, !PT ;  /* 0x0000000b24217c10 */ /* 0x004fc600097fe4ff */
[----:B------:R-:W2:Y:S01]  /*e200*/  LDL R36, [R1+0x4b8] ;  /* 0x0004b80001247983 */ /* 0x000ea20000100800 */
[----:B---3--:R-:W-:-:S03]  /*e210*/  IADD3 R30, P2, PT, R44, UR5, RZ ;  /* 0x000000052c1e7c10 */ /* 0x008fc6000ff5e0ff */
[----:B------:R-:W3:Y:S01]  /*e220*/  LDL R44, [R1+0x4ac] ;  /* 0x0004ac00012c7983 */ /* 0x000ee20000100800 */
[----:B----4-:R-:W-:-:S03]  /*e230*/  IADD3.X R145, PT, PT, R39, UR11, RZ, P1, !PT ;  /* 0x0000000b27917c10 */ /* 0x010fc60008ffe4ff */
[----:B------:R5:W4:Y:S04]  /*e240*/  LDG.E.U8 R39, desc[UR12][R32.64] ;  /* 0x0000000c20277981 */ /* 0x000b28000c1e1100 */
[----:B------:R-:W4:Y:S04]  /*e250*/  LDG.E.U8 R144, desc[UR12][R144.64] ;  /* 0x0000000c90907981 */ /* 0x000f28000c1e1100 */
[----:B------:R-:W4:Y:S01]  /*e260*/  LDL R145, [R1+0x558] ;  /* 0x0005580001917983 */ /* 0x000f220000100800 */
[----:B-----5:R-:W-:-:S03]  /*e270*/  IADD3 R32, P1, PT, R47, UR5, RZ ;  /* 0x000000052f207c10 */ /* 0x020fc6000ff3e0ff */
[----:B------:R-:W5:Y:S01]  /*e280*/  LDL R47, [R1+0x4b4] ;  /* 0x0004b400012f7983 */ /* 0x000f620000100800 */
[----:B------:R-:W-:-:S03]  /*e290*/  IADD3.X R31, PT, PT, R42, UR11, RZ, P2, !PT ;  /* 0x0000000b2a1f7c10 */ /* 0x000fc600097fe4ff */
[----:B------:R-:W4:Y:S01]  /*e2a0*/  LDL R42, [R1+0x4c8] ;  /* 0x0004c800012a7983 */ /* 0x000f220000100800 */
[----:B------:R-:W-:-:S03]  /*e2b0*/  IADD3 R34, P2, PT, R37, UR5, RZ ;  /* 0x0000000525227c10 */ /* 0x000fc6000ff5e0ff */
[----:B------:R-:W4:Y:S04]  /*e2c0*/  LDL R37, [R1+0x4bc] ;  /* 0x0004bc0001257983 */ /* 0x000f280000100800 */
[----:B------:R0:W4:Y:S01]  /*e2d0*/  LDG.E.U8 R123, desc[UR12][R30.64] ;  /* 0x0000000c1e7b7981 */ /* 0x000122000c1e1100 */
[----:B------:R-:W-:-:S03]  /*e2e0*/  IADD3.X R33, PT, PT, R45, UR11, RZ, P1, !PT ;  /* 0x0000000b2d217c10 */ /* 0x000fc60008ffe4ff */
[----:B------:R-:W4:Y:S01]  /*e2f0*/  LDL R45, [R1+0x4d0] ;  /* 0x0004d000012d7983 */ /* 0x000f220000100800 */
[----:B0-----:R-:W-:-:S03]  /*e300*/  IADD3 R30, P1, PT, R43, UR5, RZ ;  /* 0x000000052b1e7c10 */ /* 0x001fc6000ff3e0ff */
[----:B------:R-:W4:Y:S01]  /*e310*/  LDL R43, [R1+0x4d8] ;  /* 0x0004d800012b7983 */ /* 0x000f220000100800 */
[----:B------:R-:W-:-:S03]  /*e320*/  IADD3.X R35, PT, PT, R41, UR11, RZ, P2, !PT ;  /* 0x0000000b29237c10 */ /* 0x000fc600097fe4ff */
[----:B------:R-:W4:Y:S04]  /*e330*/  LDL R41, [R1+0x4cc] ;  /* 0x0004cc0001297983 */ /* 0x000f280000100800 */
[----:B------:R0:W4:Y:S02]  /*e340*/  LDG.E.U8 R112, desc[UR12][R32.64] ;  /* 0x0000000c20707981 */ /* 0x000124000c1e1100 */
[----:B0-----:R-:W-:Y:S02]  /*e350*/  IADD3 R32, P2, PT, R40, UR5, RZ ;  /* 0x0000000528207c10 */ /* 0x001fe4000ff5e0ff */
[----:B------:R-:W4:Y:S01]  /*e360*/  LDL R40, [R1+0x4e0] ;  /* 0x0004e00001287983 */ /* 0x000f220000100800 */
[----:B------:R-:W-:-:S03]  /*e370*/  IADD3.X R31, PT, PT, R38, UR11, RZ, P1, !PT ;  /* 0x0000000b261f7c10 */ /* 0x000fc60008ffe4ff */
[----:B------:R0:W4:Y:S01]  /*e380*/  LDG.E.U8 R38, desc[UR12][R34.64] ;  /* 0x0000000c22267981 */ /* 0x000122000c1e1100 */
[----:B------:R-:W-:-:S03]  /*e390*/  IADD3.X R33, PT, PT, R114, UR11, RZ, P2, !PT ;  /* 0x0000000b72217c10 */ /* 0x000fc600097fe4ff */
[----:B------:R-:W4:Y:S04]  /*e3a0*/  LDL R114, [R1+0x4e8] ;  /* 0x0004e80001727983 */ /* 0x000f280000100800 */
[----:B------:R2:W4:Y:S01]  /*e3b0*/  LDG.E.U8 R143, desc[UR12][R30.64] ;  /* 0x0000000c1e8f7981 */ /* 0x000522000c1e1100 */
[----:B0-----:R-:W-:-:S03]  /*e3c0*/  IADD3 R34, P1, PT, R46, UR5, RZ ;  /* 0x000000052e227c10 */ /* 0x001fc6000ff3e0ff */
[----:B------:R-:W4:Y:S04]  /*e3d0*/  LDL R46, [R1+0x4d4] ;  /* 0x0004d400012e7983 */ /* 0x000f280000100800 */
[----:B------:R-:W4:Y:S01]  /*e3e0*/  LDG.E.U8 R122, desc[UR12][R32.64] ;  /* 0x0000000c207a7981 */ /* 0x000f22000c1e1100 */
[----:B--2---:R-:W-:-:S03]  /*e3f0*/  IADD3 R30, P2, PT, R36, UR5, RZ ;  /* 0x00000005241e7c10 */ /* 0x004fc6000ff5e0ff */
[----:B------:R-:W2:Y:S01]  /*e400*/  LDL R36, [R1+0x4dc] ;  /* 0x0004dc0001247983 */ /* 0x000ea20000100800 */
[----:B---3--:R-:W-:-:S03]  /*e410*/  IADD3.X R35, PT, PT, R44, UR11, RZ, P1, !PT ;  /* 0x0000000b2c237c10 */ /* 0x008fc60008ffe4ff */
[----:B------:R-:W3:Y:S01]  /*e420*/  LDL R44, [R1+0x4f0] ;  /* 0x0004f000012c7983 */ /* 0x000ee20000100800 */
[----:B-----5:R-:W-:-:S03]  /*e430*/  IADD3.X R31, PT, PT, R47, UR11, RZ, P2, !PT ;  /* 0x0000000b2f1f7c10 */ /* 0x020fc600097fe4ff */
[----:B------:R4:W5:Y:S02]  /*e440*/  LDG.E.U8 R47, desc[UR12][R34.64] ;  /* 0x0000000c222f7981 */ /* 0x000964000c1e1100 */
[----:B----4-:R-:W-:Y:S02]  /*e450*/  IADD3 R34, P2, PT, R42, UR5, RZ ;  /* 0x000000052a227c10 */ /* 0x010fe4000ff5e0ff */
[----:B------:R-:W4:Y:S01]  /*e460*/  LDL R42, [R1+0x4ec] ;  /* 0x0004ec00012a7983 */ /* 0x000f220000100800 */
[----:B------:R-:W-:Y:S02]  /*e470*/  IADD3 R32, P1, PT, R116, UR5, RZ ;  /* 0x0000000574207c10 */ /* 0x000fe4000ff3e0ff */
[----:B------:R-:W-:Y:S01]  /*e480*/  IADD3.X R35, PT, PT, R115, UR11, RZ, P2, !PT ;  /* 0x0000000b73237c10 */ /* 0x000fe200097fe4ff */
[----:B------:R-:W5:Y:S01]  /*e490*/  LDL R116, [R1+0x500] ;  /* 0x0005000001747983 */ /* 0x000f620000100800 */
[----:B------:R-:W-:-:S03]  /*e4a0*/  IADD3.X R33, PT, PT, R37, UR11, RZ, P1, !PT ;  /* 0x0000000b25217c10 */ /* 0x000fc60008ffe4ff */
[----:B------:R0:W5:Y:S04]  /*e4b0*/  LDG.E.U8 R37, desc[UR12][R30.64] ;  /* 0x0000000c1e257981 */ /* 0x000168000c1e1100 */
[----:B------:R1:W5:Y:S04]  /*e4c0*/  LDG.E.U8 R142, desc[UR12][R32.64] ;  /* 0x0000000c208e7981 */ /* 0x000368000c1e1100 */
[----:B------:R1:W5:Y:S01]  /*e4d0*/  LDG.E.U8 R121, desc[UR12][R34.64] ;  /* 0x0000000c22797981 */ /* 0x000362000c1e1100 */
[----:B0-----:R-:W-:-:S03]  /*e4e0*/  IADD3 R30, P1, PT, R45, UR5, RZ ;  /* 0x000000052d1e7c10 */ /* 0x001fc6000ff3e0ff */
[----:B------:R-:W5:Y:S01]  /*e4f0*/  LDL R45, [R1+0x4f4] ;  /* 0x0004f400012d7983 */ /* 0x000f620000100800 */
[----:B-1----:R-:W-:-:S03]  /*e500*/  IADD3 R32, P2, PT, R43, UR5, RZ ;  /* 0x000000052b207c10 */ /* 0x002fc6000ff5e0ff */
[----:B------:R-:W5:Y:S01]  /*e510*/  LDL R43, [R1+0x508] ;  /* 0x00050800012b7983 */ /* 0x000f620000100800 */
[----:B------:R-:W-:-:S03]  /*e520*/  IADD3.X R31, PT, PT, R41, UR11, RZ, P1, !PT ;  /* 0x0000000b291f7c10 */ /* 0x000fc60008ffe4ff */
[----:B------:R-:W5:Y:S04]  /*e530*/  LDL R41, [R1+0x4fc] ;  /* 0x0004fc0001297983 */ /* 0x000f680000100800 */
[----:B------:R-:W5:Y:S01]  /*e540*/  LDL R115, [R1+0x504] ;  /* 0x0005040001737983 */ /* 0x000f620000100800 */
[----:B------:R-:W-:-:S03]  /*e550*/  IADD3 R34, P1, PT, R40, UR5, RZ ;  /* 0x0000000528227c10 */ /* 0x000fc6000ff3e0ff */
[----:B------:R-:W5:Y:S01]  /*e560*/  LDL R40, [R1+0x510] ;  /* 0x0005100001287983 */ /* 0x000f620000100800 */
[----:B------:R-:W-:-:S03]  /*e570*/  IADD3.X R33, PT, PT, R46, UR11, RZ, P2, !PT ;  /* 0x0000000b2e217c10 */ /* 0x000fc600097fe4ff */
[----:B------:R0:W5:Y:S02]  /*e580*/  LDG.E.U8 R46, desc[UR12][R30.64] ;  /* 0x0000000c1e2e7981 */ /* 0x000164000c1e1100 */
[----:B0-----:R-:W-:Y:S02]  /*e590*/  IADD3 R30, P2, PT, R114, UR5, RZ ;  /* 0x00000005721e7c10 */ /* 0x001fe4000ff5e0ff */
[----:B------:R-:W5:Y:S02]  /*e5a0*/  LDL R114, [R1+0x50c] ;  /* 0x00050c0001727983 */ /* 0x000f640000100800 */
[----:B------:R-:W-:Y:S02]  /*e5b0*/  IADD3.X R31, PT, PT, R117, UR11, RZ, P2, !PT ;  /* 0x0000000b751f7c10 */ /* 0x000fe400097fe4ff */
[----:B------:R-:W5:Y:S04]  /*e5c0*/  LDL R117, [R1+0x528] ;  /* 0x0005280001757983 */ /* 0x000f680000100800 */
[----:B------:R-:W5:Y:S01]  /*e5d0*/  LDG.E.U8 R120, desc[UR12][R30.64] ;  /* 0x0000000c1e787981 */ /* 0x000f62000c1e1100 */
[----:B--2---:R-:W-:-:S03]  /*e5e0*/  IADD3.X R35, PT, PT, R36, UR11, RZ, P1, !PT ;  /* 0x0000000b24237c10 */ /* 0x004fc60008ffe4ff */
[----:B------:R3:W2:Y:S04]  /*e5f0*/  LDG.E.U8 R36, desc[UR12][R32.64] ;  /* 0x0000000c20247981 */ /* 0x0006a8000c1e1100 */
[----:B------:R0:W2:Y:S01]  /*e600*/  LDG.E.U8 R141, desc[UR12][R34.64] ;  /* 0x0000000c228d7981 */ /* 0x0000a2000c1e1100 */
[----:B---3--:R-:W-:-:S03]  /*e610*/  IADD3 R32, P1, PT, R44, UR5, RZ ;  /* 0x000000052c207c10 */ /* 0x008fc6000ff3e0ff */
[----:B------:R-:W3:Y:S01]  /*e620*/  LDL R44, [R1+0x514] ;  /* 0x00051400012c7983 */ /* 0x000ee20000100800 */
[----:B----4-:R-:W-:-:S03]  /*e630*/  IADD3.X R33, PT, PT, R42, UR11, RZ, P1, !PT ;  /* 0x0000000b2a217c10 */ /* 0x010fc60008ffe4ff */
[----:B------:R-:W4:Y:S01]  /*e640*/  LDL R42, [R1+0x524] ;  /* 0x00052400012a7983 */ /* 0x000f220000100800 */
[----:B0-----:R-:W-:Y:S02]  /*e650*/  IADD3 R34, P2, PT, R118, UR5, RZ ;  /* 0x0000000576227c10 */ /* 0x001fe4000ff5e0ff */
[----:B-----5:R-:W-:Y:S01]  /*e660*/  IADD3 R30, P1, PT, R116, UR5, RZ ;  /* 0x00000005741e7c10 */ /* 0x020fe2000ff3e0ff */
[----:B------:R-:W5:Y:S04]  /*e670*/  LDL R118, [R1+0x52c] ;  /* 0x00052c0001767983 */ /* 0x000f680000100800 */
[----:B------:R-:W2:Y:S01]  /*e680*/  LDL R116, [R1+0x548] ;  /* 0x0005480001747983 */ /* 0x000ea20000100800 */
[----:B------:R-:W-:-:S03]  /*e690*/  IADD3.X R35, PT, PT, R45, UR11, RZ, P2, !PT ;  /* 0x0000000b2d237c10 */ /* 0x000fc600097fe4ff */
[----:B------:R0:W2:Y:S04]  /*e6a0*/  LDG.E.U8 R45, desc[UR12][R32.64] ;  /* 0x0000000c202d7981 */ /* 0x0000a8000c1e1100 */
[----:B------:R-:W2:Y:S01]  /*e6b0*/  LDG.E.U8 R35, desc[UR12][R34.64] ;  /* 0x0000000c22237981 */ /* 0x000ea2000c1e1100 */
[----:B------:R-:W-:Y:S02]  /*e6c0*/  IADD3.X R31, PT, PT, R41, UR11, RZ, P1, !PT ;  /* 0x0000000b291f7c10 */ /* 0x000fe40008ffe4ff */
[----:B0-----:R-:W-:-:S03]  /*e6d0*/  IADD3 R32, P2, PT, R43, UR5, RZ ;  /* 0x000000052b207c10 */ /* 0x001fc6000ff5e0ff */
[----:B------:R0:W2:Y:S01]  /*e6e0*/  LDG.E.U8 R140, desc[UR12][R30.64] ;  /* 0x0000000c1e8c7981 */ /* 0x0000a2000c1e1100 */
[----:B------:R-:W-:-:S03]  /*e6f0*/  IADD3.X R33, PT, PT, R115, UR11, RZ, P2, !PT ;  /* 0x0000000b73217c10 */ /* 0x000fc600097fe4ff */
[----:B------:R-:W2:Y:S01]  /*e700*/  LDL R43, [R1+0x534] ;  /* 0x00053400012b7983 */ /* 0x000ea20000100800 */
[----:B------:R-:W-:-:S03]  /*e710*/  IADD3 R40, P1, PT, R40, UR5, RZ ;  /* 0x0000000528287c10 */ /* 0x000fc6000ff3e0ff */
[----:B------:R-:W2:Y:S01]  /*e720*/  LDL R115, [R1+0x53c] ;  /* 0x00053c0001737983 */ /* 0x000ea20000100800 */
[----:B0-----:R-:W-:-:S03]  /*e730*/  IADD3 R30, P2, PT, R119, UR5, RZ ;  /* 0x00000005771e7c10 */ /* 0x001fc6000ff5e0ff */
[----:B------:R0:W2:Y:S01]  /*e740*/  LDG.E.U8 R119, desc[UR12][R32.64] ;  /* 0x0000000c20777981 */ /* 0x0000a2000c1e1100 */
[----:B------:R-:W-:Y:S02]  /*e750*/  IADD3.X R41, PT, PT, R114, UR11, RZ, P1, !PT ;  /* 0x0000000b72297c10 */ /* 0x000fe40008ffe4ff */
[----:B0-----:R-:W-:Y:S01]  /*e760*/  IADD3 R32, P1, PT, R138, UR5, RZ ;  /* 0x000000058a207c10 */ /* 0x001fe2000ff3e0ff */
[----:B------:R-:W2:Y:S04]  /*e770*/  LDL R114, [R1+0x550] ;  /* 0x0005500001727983 */ /* 0x000ea80000100800 */
[----:B------:R-:W2:Y:S01]  /*e780*/  LDL R138, [R1+0x544] ;  /* 0x00054400018a7983 */ /* 0x000ea20000100800 */
[----:B---3--:R-:W-:-:S03]  /*e790*/  IADD3.X R31, PT, PT, R44, UR11, RZ, P2, !PT ;  /* 0x0000000b2c1f7c10 */ /* 0x008fc600097fe4ff */
[----:B------:R0:W3:Y:S01]  /*e7a0*/  LDG.E.U8 R44, desc[UR12][R40.64] ;  /* 0x0000000c282c7981 */ /* 0x0000e2000c1e1100 */
[----:B------:R-:W-:-:S03]  /*e7b0*/  IADD3.X R33, PT, PT, R139, UR11, RZ, P1, !PT ;  /* 0x0000000b8b217c10 */ /* 0x000fc60008ffe4ff */
[----:B------:R1:W3:Y:S04]  /*e7c0*/  LDG.E.U8 R34, desc[UR12][R30.64] ;  /* 0x0000000c1e227981 */ /* 0x0002e8000c1e1100 */
[----:B------:R1:W3:Y:S01]  /*e7d0*/  LDG.E.U8 R139, desc[UR12][R32.64] ;  /* 0x0000000c208b7981 */ /* 0x0002e2000c1e1100 */
[----:B0-----:R-:W-:-:S03]  /*e7e0*/  IADD3 R40, P2, PT, R117, UR5, RZ ;  /* 0x0000000575287c10 */ /* 0x001fc6000ff5e0ff */
[----:B------:R-:W3:Y:S01]  /*e7f0*/  LDL R117, [R1+0x54c] ;  /* 0x00054c0001757983 */ /* 0x000ee20000100800 */
[----:B----4-:R-:W-:-:S03]  /*e800*/  IADD3.X R41, PT, PT, R42, UR11, RZ, P2, !PT ;  /* 0x0000000b2a297c10 */ /* 0x010fc600097fe4ff */
[----:B------:R-:W4:Y:S01]  /*e810*/  LDL R42, [R1+0x554] ;  /* 0x00055400012a7983 */ /* 0x000f220000100800 */
[----:B-1----:R-:W-:Y:S02]  /*e820*/  IADD3 R30, P1, PT, R136, UR5, RZ ;  /* 0x00000005881e7c10 */ /* 0x002fe4000ff3e0ff */
[----:B------:R-:W-:Y:S01]  /*e830*/  IADD3 R32, P2, PT, R135, UR5, RZ ;  /* 0x0000000587207c10 */ /* 0x000fe2000ff5e0ff */
[----:B------:R-:W4:Y:S01]  /*e840*/  LDL R136, [R1+0x564] ;  /* 0x0005640001887983 */ /* 0x000f220000100800 */
[----:B-----5:R-:W-:-:S03]  /*e850*/  IADD3.X R31, PT, PT, R118, UR11, RZ, P1, !PT ;  /* 0x0000000b761f7c10 */ /* 0x020fc60008ffe4ff */
[----:B------:R0:W5:Y:S04]  /*e860*/  LDG.E.U8 R118, desc[UR12][R40.64] ;  /* 0x0000000c28767981 */ /* 0x000168000c1e1100 */
[----:B------:R-:W5:Y:S01]  /*e870*/  LDL R135, [R1+0x578] ;  /* 0x0005780001877983 */ /* 0x000f620000100800 */
[----:B0-----:R-:W-:-:S03]  /*e880*/  IADD3 R40, P1, PT, R134, UR5, RZ ;  /* 0x0000000586287c10 */ /* 0x001fc6000ff3e0ff */
[----:B------:R-:W5:Y:S01]  /*e890*/  LDL R134, [R1+0x580] ;  /* 0x0005800001867983 */ /* 0x000f620000100800 */
[----:B--2---:R-:W-:-:S03]  /*e8a0*/  IADD3.X R33, PT, PT, R43, UR11, RZ, P2, !PT ;  /* 0x0000000b2b217c10 */ /* 0x004fc600097fe4ff */
[----:B------:R0:W2:Y:S01]  /*e8b0*/  LDG.E.U8 R43, desc[UR12][R30.64] ;  /* 0x0000000c1e2b7981 */ /* 0x0000a2000c1e1100 */
[----:B------:R-:W-:-:S03]  /*e8c0*/  IADD3.X R41, PT, PT, R115, UR11, RZ, P1, !PT ;  /* 0x0000000b73297c10 */ /* 0x000fc60008ffe4ff */
[----:B------:R-:W2:Y:S01]  /*e8d0*/  LDG.E.U8 R33, desc[UR12][R32.64] ;  /* 0x0000000c20217981 */ /* 0x000ea2000c1e1100 */
[----:B0-----:R-:W-:-:S03]  /*e8e0*/  IADD3 R30, P2, PT, R116, UR5, RZ ;  /* 0x00000005741e7c10 */ /* 0x001fc6000ff5e0ff */
[----:B------:R-:W2:Y:S01]  /*e8f0*/  LDL R116, [R1+0x56c] ;  /* 0x00056c0001747983 */ /* 0x000ea20000100800 */
[----:B------:R-:W-:Y:S02]  /*e900*/  IADD3 R114, P1, PT, R114, UR5, RZ ;  /* 0x0000000572727c10 */ /* 0x000fe4000ff3e0ff */
[----:B------:R-:W-:Y:S02]  /*e910*/  IADD3.X R31, PT, PT, R138, UR11, RZ, P2, !PT ;  /* 0x0000000b8a1f7c10 */ /* 0x000fe400097fe4ff */
[----:B------:R0:W2:Y:S02]  /*e920*/  LDG.E.U8 R138, desc[UR12][R40.64] ;  /* 0x0000000c288a7981 */ /* 0x0000a4000c1e1100 */
[----:B0-----:R-:W-:Y:S02]  /*e930*/  IADD3 R40, P2, PT, R145, UR5, RZ ;  /* 0x0000000591287c10 */ /* 0x001fe4000ff5e0ff */
[----:B------:R-:W2:Y:S01]  /*e940*/  LDL R145, [R1+0x57c] ;  /* 0x00057c0001917983 */ /* 0x000ea20000100800 */
[----:B---3--:R-:W-:-:S03]  /*e950*/  IADD3.X R115, PT, PT, R117, UR11, RZ, P1, !PT ;  /* 0x0000000b75737c10 */ /* 0x008fc60008ffe4ff */
[----:B------:R0:W3:Y:S02]  /*e960*/  LDG.E.U8 R117, desc[UR12][R30.64] ;  /* 0x0000000c1e757981 */ /* 0x0000e4000c1e1100 */
[----:B0-----:R-:W-:Y:S02]  /*e970*/  IADD3 R30, P1, PT, R146, UR5, RZ ;  /* 0x00000005921e7c10 */ /* 0x001fe4000ff3e0ff */
[----:B------:R-:W3:Y:S02]  /*e980*/  LDL R146, [R1+0x5a0] ;  /* 0x0005a00001927983 */ /* 0x000ee40000100800 */
[----:B------:R-:W-:Y:S02]  /*e990*/  IADD3.X R31, PT, PT, R158, UR11, RZ, P1, !PT ;  /* 0x0000000b9e1f7c10 */ /* 0x000fe40008ffe4ff */
[----:B------:R-:W3:Y:S01]  /*e9a0*/  LDL R158, [R1+0x5bc] ;  /* 0x0005bc00019e7983 */ /* 0x000ee20000100800 */
[----:B----4-:R-:W-:-:S03]  /*e9b0*/  IADD3.X R41, PT, PT, R42, UR11, RZ, P2, !PT ;  /* 0x0000000b2a297c10 */ /* 0x010fc600097fe4ff */
[----:B------:R-:W4:Y:S04]  /*e9c0*/  LDG.E.U8 R42, desc[UR12][R114.64] ;  /* 0x0000000c722a7981 */ /* 0x000f28000c1e1100 */
[----:B------:R0:W4:Y:S02]  /*e9d0*/  LDG.E.U8 R32, desc[UR12][R40.64] ;  /* 0x0000000c28207981 */ /* 0x000124000c1e1100 */
[----:B0-----:R-:W-:Y:S02]  /*e9e0*/  IADD3 R40, P1, PT, R157, UR5, RZ ;  /* 0x000000059d287c10 */ /* 0x001fe4000ff3e0ff */
[----:B------:R-:W4:Y:S01]  /*e9f0*/  LDL R157, [R1+0x5b8] ;  /* 0x0005b800019d7983 */ /* 0x000f220000100800 */
[----:B------:R-:W-:-:S03]  /*ea00*/  IADD3 R114, P2, PT, R159, UR5, RZ ;  /* 0x000000059f727c10 */ /* 0x000fc6000ff5e0ff */
[----:B------:R-:W4:Y:S01]  /*ea10*/  LDL R159, [R1+0x5c0] ;  /* 0x0005c000019f7983 */ /* 0x000f220000100800 */
[----:B------:R-:W-:-:S03]  /*ea20*/  IADD3.X R115, PT, PT, R136, UR11, RZ, P2, !PT ;  /* 0x0000000b88737c10 */ /* 0x000fc600097fe4ff */
[----:B------:R5:W4:Y:S02]  /*ea30*/  LDG.E.U8 R136, desc[UR12][R30.64] ;  /* 0x0000000c1e887981 */ /* 0x000b24000c1e1100 */
[----:B-----5:R-:W-:-:S04]  /*ea40*/  IADD3 R30, P2, PT, R135, UR5, RZ ;  /* 0x00000005871e7c10 */ /* 0x020fc8000ff5e0ff */
[----:B------:R-:W-:-:S06]  /*ea50*/  IADD3.X R31, PT, PT, R151, UR11, RZ, P2, !PT ;  /* 0x0000000b971f7c10 */ /* 0x000fcc00097fe4ff */
[----:B------:R-:W5:Y:S01]  /*ea60*/  LDG.E.U8 R31, desc[UR12][R30.64] ;  /* 0x0000000c1e1f7981 */ /* 0x000f62000c1e1100 */
[----:B--2---:R-:W-:-:S03]  /*ea70*/  IADD3.X R41, PT, PT, R116, UR11, RZ, P1, !PT ;  /* 0x0000000b74297c10 */ /* 0x004fc60008ffe4ff */
[----:B------:R0:W2:Y:S01]  /*ea80*/  LDG.E.U8 R116, desc[UR12][R114.64] ;  /* 0x0000000c72747981 */ /* 0x0000a2000c1e1100 */
[----:B------:R-:W-:-:S03]  /*ea90*/  IADD3 R134, P1, PT, R134, UR5, RZ ;  /* 0x0000000586867c10 */ /* 0x000fc6000ff3e0ff */
[----:B------:R-:W2:Y:S01]  /*eaa0*/  LDG.E.U8 R41, desc[UR12][R40.64] ;  /* 0x0000000c28297981 */ /* 0x000ea2000c1e1100 */
[----:B0-----:R-:W-:-:S04]  /*eab0*/  IADD3 R114, P2, PT, R150, UR5, RZ ;  /* 0x0000000596727c10 */ /* 0x001fc8000ff5e0ff */
[----:B------:R-:W-:-:S06]  /*eac0*/  IADD3.X R115, PT, PT, R147, UR11, RZ, P2, !PT ;  /* 0x0000000b93737c10 */ /* 0x000fcc00097fe4ff */
[----:B------:R-:W2:Y:S01]  /*ead0*/  LDG.E.U8 R115, desc[UR12][R114.64] ;  /* 0x0000000c72737981 */ /* 0x000ea2000c1e1100 */
[----:B------:R-:W-:-:S03]  /*eae0*/  IADD3.X R135, PT, PT, R145, UR11, RZ, P1, !PT ;  /* 0x0000000b91877c10 */ /* 0x000fc60008ffe4ff */
[----:B------:R-:W2:Y:S01]  /*eaf0*/  LDL R145, [R1+0x5b4] ;  /* 0x0005b40001917983 */ /* 0x000ea20000100800 */
[----:B------:R-:W-:Y:S02]  /*eb00*/  IADD3 R150, P1, PT, R149, UR5, RZ ;  /* 0x0000000595967c10 */ /* 0x000fe4000ff3e0ff */
[----:B------:R-:W-:Y:S01]  /*eb10*/  IADD3.X R149, PT, PT, R168, UR11, RZ, P3, !PT ;  /* 0x0000000ba8957c10 */ /* 0x000fe20009ffe4ff */
[----:B------:R-:W5:Y:S01]  /*eb20*/  LDG.E.U8 R135, desc[UR12][R134.64] ;  /* 0x0000000c86877981 */ /* 0x000f62000c1e1100 */
[----:B------:R-:W-:-:S03]  /*eb30*/  IADD3.X R151, PT, PT, R170, UR11, RZ, P1, !PT ;  /* 0x0000000baa977c10 */ /* 0x000fc60008ffe4ff */
[----:B------:R0:W5:Y:S04]  /*eb40*/  LDG.E.U8 R30, desc[UR12][R148.64] ;  /* 0x0000000c941e7981 */ /* 0x000168000c1e1100 */
[----:B------:R1:W5:Y:S04]  /*eb50*/  LDG.E.U8 R40, desc[UR12][R150.64] ;  /* 0x0000000c96287981 */ /* 0x000368000c1e1100 */
[----:B------:R-:W5:Y:S01]  /*eb60*/  LDL R168, [R1+0x5f4] ;  /* 0x0005f40001a87983 */ /* 0x000f620000100800 */
[----:B0-----:R-:W-:-:S03]  /*eb70*/  IADD3 R148, P1, PT, R161, UR5, RZ ;  /* 0x00000005a1947c10 */ /* 0x001fc6000ff3e0ff */
[----:B------:R-:W5:Y:S01]  /*eb80*/  LDL R161, [R1+0x5d0] ;  /* 0x0005d00001a17983 */ /* 0x000f620000100800 */
[----:B------:R-:W-:-:S03]  /*eb90*/  IADD3.X R149, PT, PT, R166, UR11, RZ, P1, !PT ;  /* 0x0000000ba6957c10 */ /* 0x000fc60008ffe4ff */
[----:B------:R-:W5:Y:S04]  /*eba0*/  LDL R166, [R1+0x5f8] ;  /* 0x0005f80001a67983 */ /* 0x000f680000100800 */
[----:B------:R-:W5:Y:S04]  /*ebb0*/  LDL R170, [R1+0x600] ;  /* 0x0006000001aa7983 */ /* 0x000f680000100800 */
[----:B------:R-:W5:Y:S01]  /*ebc0*/  LDG.E.U8 R114, desc[UR12][R148.64] ;  /* 0x0000000c94727981 */ /* 0x000f62000c1e1100 */
[----:B---3--:R-:W-:-:S04]  /*ebd0*/  IADD3 R146, P2, PT, R146, UR5, RZ ;  /* 0x0000000592927c10 */ /* 0x008fc8000ff5e0ff */
[----:B------:R-:W-:Y:S02]  /*ebe0*/  IADD3.X R147, PT, PT, R162, UR11, RZ, P2, !PT ;  /* 0x0000000ba2937c10 */ /* 0x000fe400097fe4ff */
[----:B------:R-:W3:Y:S04]  /*ebf0*/  LDL R162, [R1+0x5c8] ;  /* 0x0005c80001a27983 */ /* 0x000ee80000100800 */
[----:B------:R4:W3:Y:S01]  /*ec00*/  LDG.E.U8 R134, desc[UR12][R146.64] ;  /* 0x0000000c92867981 */ /* 0x0008e2000c1e1100 */
[----:B-1----:R-:W-:-:S03]  /*ec10*/  IADD3 R150, P2, PT, R160, UR5, RZ ;  /* 0x00000005a0967c10 */ /* 0x002fc6000ff5e0ff */
[----:B------:R-:W3:Y:S01]  /*ec20*/  LDL R160, [R1+0x5d8] ;  /* 0x0005d80001a07983 */ /* 0x000ee20000100800 */
[----:B----4-:R-:W-:-:S03]  /*ec30*/  IADD3 R146, P1, PT, R157, UR5, RZ ;  /* 0x000000059d927c10 */ /* 0x010fc6000ff3e0ff */
[----:B------:R-:W4:Y:S01]  /*ec40*/  LDL R157, [R1+0x5cc] ;  /* 0x0005cc00019d7983 */ /* 0x000f220000100800 */
[----:B------:R-:W-:Y:S02]  /*ec50*/  IADD3.X R151, PT, PT, R163, UR11, RZ, P2, !PT ;  /* 0x0000000ba3977c10 */ /* 0x000fe400097fe4ff */
[----:B------:R-:W-:-:S04]  /*ec60*/  IADD3 R148, P2, PT, R159, UR5, RZ ;  /* 0x000000059f947c10 */ /* 0x000fc8000ff5e0ff */
[----:B------:R-:W-:Y:S01]  /*ec70*/  IADD3.X R149, PT, PT, R158, UR11, RZ, P2, !PT ;  /* 0x0000000b9e957c10 */ /* 0x000fe200097fe4ff */
[----:B------:R-:W-:-:S04]  /*ec80*/  FMUL R158, R0, 1.4426950216293334961 ;  /* 0x3fb8aa3b009e7820 */ /* 0x000fc80000400000 */
[----:B------:R-:W4:Y:S01]  /*ec90*/  LDG.E.U8 R148, desc[UR12][R148.64] ;  /* 0x0000000c94947981 */ /* 0x000f22000c1e1100 */
[----:B------:R-:W-:Y:S01]  /*eca0*/  FADD R159, -R17, R14 ;  /* 0x0000000e119f7221 */ /* 0x000fe20000000100 */
[----:B--2---:R-:W-:Y:S02]  /*ecb0*/  IADD3.X R147, PT, PT, R145, UR11, RZ, P1, !PT ;  /* 0x0000000b91937c10 */ /* 0x004fe40008ffe4ff */
[----:B------:R-:W2:Y:S04]  /*ecc0*/  LDG.E.U8 R145, desc[UR12][R150.64] ;  /* 0x0000000c96917981 */ /* 0x000ea8000c1e1100 */
[----:B------:R5:W2:Y:S02]  /*ecd0*/  LDG.E.U8 R0, desc[UR12][R146.64] ;  /* 0x0000000c92007981 */ /* 0x000aa4000c1e1100 */
[----:B-----5:R-:W-:-:S02]  /*ece0*/  IADD3 R146, P2, PT, R161, UR5, RZ ;  /* 0x00000005a1927c10 */ /* 0x020fc4000ff5e0ff */
[----:B---3--:R-:W-:-:S04]  /*ecf0*/  IADD3 R162, P1, PT, R162, UR5, RZ ;  /* 0x00000005a2a27c10 */ /* 0x008fc8000ff3e0ff */
[----:B------:R-:W-:Y:S02]  /*ed00*/  IADD3.X R163, PT, PT, R184, UR11, RZ, P1, !PT ;  /* 0x0000000bb8a37c10 */ /* 0x000fe40008ffe4ff */
[----:B------:R-:W3:Y:S01]  /*ed10*/  LDL R184, [R1+0x608] ;  /* 0x0006080001b87983 */ /* 0x000ee20000100800 */
[----:B------:R-:W-:-:S03]  /*ed20*/  IADD3 R150, P1, PT, R172, UR5, RZ ;  /* 0x00000005ac967c10 */ /* 0x000fc6000ff3e0ff */
[----:B------:R-:W5:Y:S01]  /*ed30*/  LDL R172, [R1+0x5fc] ;  /* 0x0005fc0001ac7983 */ /* 0x000f620000100800 */
[----:B------:R-:W-:-:S03]  /*ed40*/  IADD3.X R151, PT, PT, R174, UR11, RZ, P1, !PT ;  /* 0x0000000bae977c10 */ /* 0x000fc60008ffe4ff */
[----:B------:R-:W2:Y:S04]  /*ed50*/  LDL R174, [R1+0x610] ;  /* 0x0006100001ae7983 */ /* 0x000ea80000100800 */
[----:B------:R0:W2:Y:S02]  /*ed60*/  LDG.E.U8 R149, desc[UR12][R162.64] ;  /* 0x0000000ca2957981 */ /* 0x0000a4000c1e1100 */
[----:B0-----:R-:W-:Y:S02]  /*ed70*/  IADD3 R162, P1, PT, R176, UR5, RZ ;  /* 0x00000005b0a27c10 */ /* 0x001fe4000ff3e0ff */
[----:B------:R-:W2:Y:S01]  /*ed80*/  LDL R176, [R1+0x618] ;  /* 0x0006180001b07983 */ /* 0x000ea20000100800 */
[----:B------:R-:W-:Y:S02]  /*ed90*/  IADD3 R160, P3, PT, R160, UR5, RZ ;  /* 0x00000005a0a07c10 */ /* 0x000fe4000ff7e0ff */
[----:B------:R-:W-:-:S02]  /*eda0*/  IADD3.X R163, PT, PT, R178, UR11, RZ, P1, !PT ;  /* 0x0000000bb2a37c10 */ /* 0x000fc40008ffe4ff */
[----:B------:R-:W2:Y:S01]  /*edb0*/  LDL R178, [R1+0x620] ;  /* 0x0006200001b27983 */ /* 0x000ea20000100800 */
[----:B------:R-:W-:Y:S01]  /*edc0*/  IADD3.X R161, PT, PT, R186, UR11, RZ, P3, !PT ;  /* 0x0000000bbaa17c10 */ /* 0x000fe20009ffe4ff */
[----:B------:R-:W-:Y:S01]  /*edd0*/  FMUL R159, R159, 1.4426950216293334961 ;  /* 0x3fb8aa3b9f9f7820 */ /* 0x000fe20000400000 */
[----:B------:R-:W-:Y:S01]  /*ede0*/  MUFU.EX2 R158, R158 ;  /* 0x0000009e009e7308 */ /* 0x000fe20000000800 */
[----:B------:R-:W2:Y:S04]  /*edf0*/  LDL R186, [R1+0x640] ;  /* 0x0006400001ba7983 */ /* 0x000ea80000100800 */
[----:B------:R0:W2:Y:S02]  /*ee00*/  LDG.E.U8 R14, desc[UR12][R160.64] ;  /* 0x0000000ca00e7981 */ /* 0x0000a4000c1e1100 */
[----:B0-----:R-:W-:-:S02]  /*ee10*/  IADD3 R160, P1, PT, R166, UR5, RZ ;  /* 0x00000005a6a07c10 */ /* 0x001fc4000ff3e0ff */
[----:B------:R-:W2:Y:S01]  /*ee20*/  LDL R166, [R1+0x61c] ;  /* 0x00061c0001a67983 */ /* 0x000ea20000100800 */
[----:B----4-:R-:W-:-:S03]  /*ee30*/  IADD3.X R147, PT, PT, R157, UR11, RZ, P2, !PT ;  /* 0x0000000b9d937c10 */ /* 0x010fc600097fe4ff */
[----:B------:R-:W4:Y:S04]  /*ee40*/  LDL R157, [R1+0x604] ;  /* 0x00060400019d7983 */ /* 0x000f280000100800 */
[----:B------:R-:W2:Y:S04]  /*ee50*/  LDG.E.U8 R147, desc[UR12][R146.64] ;  /* 0x0000000c92937981 */ /* 0x000ea8000c1e1100 */
[----:B------:R0:W2:Y:S02]  /*ee60*/  LDG.E.U8 R146, desc[UR12][R150.64] ;  /* 0x0000000c96927981 */ /* 0x0000a4000c1e1100 */
[----:B0-----:R-:W-:-:S02]  /*ee70*/  IADD3 R150, P2, PT, R180, UR5, RZ ;  /* 0x00000005b4967c10 */ /* 0x001fc4000ff5e0ff */
[----:B------:R-:W2:Y:S01]  /*ee80*/  LDL R180, [R1+0x614] ;  /* 0x0006140001b47983 */ /* 0x000ea20000100800 */
[----:B------:R-:W0:Y:S01]  /*ee90*/  MUFU.EX2 R159, R159 ;  /* 0x0000009f009f7308 */ /* 0x000e220000000800 */
[----:B------:R-:W-:Y:S02]  /*eea0*/  IADD3.X R161, PT, PT, R168, UR11, RZ, P1, !PT ;  /* 0x0000000ba8a17c10 */ /* 0x000fe40008ffe4ff */
[----:B------:R-:W2:Y:S01]  /*eeb0*/  LDL R168, [R1+0x624] ;  /* 0x0006240001a87983 */ /* 0x000ea20000100800 */
[----:B------:R-:W-:-:S03]  /*eec0*/  IADD3.X R151, PT, PT, R182, UR11, RZ, P2, !PT ;  /* 0x0000000bb6977c10 */ /* 0x000fc600097fe4ff */
[----:B------:R-:W2:Y:S04]  /*eed0*/  LDL R182, [R1+0x630] ;  /* 0x0006300001b67983 */ /* 0x000ea80000100800 */
[----:B------:R-:W2:Y:S01]  /*eee0*/  LDG.E.U8 R151, desc[UR12][R150.64] ;  /* 0x0000000c96977981 */ /* 0x000ea2000c1e1100 */
[----:B0-----:R-:W-:-:S03]  /*eef0*/  FFMA2 R154, R154.F32x2.HI_LO, R158.F32x2.HI_LO, R152.F32x2.HI_LO ;  /* 0x0000009e9a9a7249 */ /* 0x001fc60000000098 */
[----:B------:R0:W2:Y:S04]  /*ef00*/  LDG.E.U8 R153, desc[UR12][R162.64] ;  /* 0x0000000ca2997981 */ /* 0x0000a8000c1e1100 */
[----:B------:R3:W2:Y:S01]  /*ef10*/  LDG.E.U8 R150, desc[UR12][R160.64] ;  /* 0x0000000ca0967981 */ /* 0x0006a2000c1e1100 */
[----:B0-----:R-:W-:-:S03]  /*ef20*/  IADD3 R162, P1, PT, R170, UR5, RZ ;  /* 0x00000005aaa27c10 */ /* 0x001fc6000ff3e0ff */
[----:B------:R-:W2:Y:S01]  /*ef30*/  LDL R170, [R1+0x62c] ;  /* 0x00062c0001aa7983 */ /* 0x000ea20000100800 */
[----:B---3--:R-:W-:-:S03]  /*ef40*/  IADD3 R160, P2, PT, R184, UR5, RZ ;  /* 0x00000005b8a07c10 */ /* 0x008fc6000ff5e0ff */
[----:B------:R-:W3:Y:S01]  /*ef50*/  LDL R184, [R1+0x638] ;  /* 0x0006380001b87983 */ /* 0x000ee20000100800 */
[----:B-----5:R-:W-:-:S03]  /*ef60*/  IADD3.X R163, PT, PT, R172, UR11, RZ, P1, !PT ;  /* 0x0000000baca37c10 */ /* 0x020fc60008ffe4ff */
[----:B------:R-:W5:Y:S01]  /*ef70*/  LDL R172, [R1+0x634] ;  /* 0x0006340001ac7983 */ /* 0x000f620000100800 */
[----:B----4-:R-:W-:-:S03]  /*ef80*/  IADD3.X R161, PT, PT, R157, UR11, RZ, P2, !PT ;  /* 0x0000000b9da17c10 */ /* 0x010fc600097fe4ff */
[----:B------:R-:W4:Y:S04]  /*ef90*/  LDG.E.U8 R157, desc[UR12][R162.64] ;  /* 0x0000000ca29d7981 */ /* 0x000f28000c1e1100 */
[----:B------:R2:W4:Y:S02]  /*efa0*/  LDG.E.U8 R152, desc[UR12][R160.64] ;  /* 0x0000000ca0987981 */ /* 0x000524000c1e1100 */
[----:B--2---:R-:W-:Y:S02]  /*efb0*/  IADD3 R160, P1, PT, R174, UR5, RZ ;  /* 0x00000005aea07c10 */ /* 0x004fe4000ff3e0ff */
[----:B------:R-:W2:Y:S02]  /*efc0*/  LDL R174, [R1+0x63c] ;  /* 0x00063c0001ae7983 */ /* 0x000ea40000100800 */
[----:B------:R-:W-:-:S02]  /*efd0*/  IADD3.X R161, PT, PT, R187, UR11, RZ, P1, !PT ;  /* 0x0000000bbba17c10 */ /* 0x000fc40008ffe4ff */
[----:B------:R-:W4:Y:S04]  /*efe0*/  LDL R187, [R1+0x648] ;  /* 0x0006480001bb7983 */ /* 0x000f280000100800 */
[----:B------:R0:W4:Y:S02]  /*eff0*/  LDG.E.U8 R162, desc[UR12][R160.64] ;  /* 0x0000000ca0a27981 */ /* 0x000124000c1e1100 */
[----:B0-----:R-:W-:Y:S02]  /*f000*/  IADD3 R160, P1, PT, R176, UR5, RZ ;  /* 0x00000005b0a07c10 */ /* 0x001fe4000ff3e0ff */
[----:B------:R-:W4:Y:S02]  /*f010*/  LDL R176, [R1+0x644] ;  /* 0x0006440001b07983 */ /* 0x000f240000100800 */
[----:B------:R-:W-:-:S02]  /*f020*/  IADD3.X R161, PT, PT, R180, UR11, RZ, P1, !PT ;  /* 0x0000000bb4a17c10 */ /* 0x000fc40008ffe4ff */
[----:B------:R-:W4:Y:S04]  /*f030*/  LDL R180, [R1+0x654] ;  /* 0x0006540001b47983 */ /* 0x000f280000100800 */
[----:B------:R0:W4:Y:S02]  /*f040*/  LDG.E.U8 R163, desc[UR12][R160.64] ;  /* 0x0000000ca0a37981 */ /* 0x000124000c1e1100 */
[----:B0-----:R-:W-:Y:S02]  /*f050*/  IADD3 R160, P1, PT, R178, UR5, RZ ;  /* 0x00000005b2a07c10 */ /* 0x001fe4000ff3e0ff */
[----:B------:R-:W4:Y:S02]  /*f060*/  LDL R178, [R1+0x64c] ;  /* 0x00064c0001b27983 */ /* 0x000f240000100800 */
[----:B------:R-:W-:-:S05]  /*f070*/  IADD3.X R161, PT, PT, R166, UR11, RZ, P1, !PT ;  /* 0x0000000ba6a17c10 */ /* 0x000fca0008ffe4ff */
        /* <DEDUP_REMOVED lines=9> */
[----:B---3--:R-:W-:Y:S02]  /*f110*/  IADD3 R160, P1, PT, R184, UR5, RZ ;  /* 0x00000005b8a07c10 */ /* 0x008fe4000ff3e0ff */
[----:B------:R-:W3:Y:S02]  /*f120*/  LDL R184, [R1+0x664] ;  /* 0x0006640001b87983 */ /* 0x000ee40000100800 */
[----:B-----5:R-:W-:-:S05]  /*f130*/  IADD3.X R161, PT, PT, R172, UR11, RZ, P1, !PT ;  /* 0x0000000baca17c10 */ /* 0x020fca0008ffe4ff */
[----:B------:R0:W5:Y:S02]  /*f140*/  LDG.E.U8 R172, desc[UR12][R160.64] ;  /* 0x0000000ca0ac7981 */ /* 0x000164000c1e1100 */
[----:B0-----:R-:W-:Y:S02]  /*f150*/  IADD3 R160, P1, PT, R186, UR5, RZ ;  /* 0x00000005baa07c10 */ /* 0x001fe4000ff3e0ff */
[----:B------:R-:W5:Y:S02]  /*f160*/  LDL R186, [R1+0x66c] ;  /* 0x00066c0001ba7983 */ /* 0x000f640000100800 */
[----:B--2---:R-:W-:-:S05]  /*f170*/  IADD3.X R161, PT, PT, R174, UR11, RZ, P1, !PT ;  /* 0x0000000baea17c10 */ /* 0x004fca0008ffe4ff */
[----:B------:R4:W2:Y:S02]  /*f180*/  LDG.E.U8 R174, desc[UR12][R160.64] ;  /* 0x0000000ca0ae7981 */ /* 0x0008a4000c1e1100 */
[----:B----4-:R-:W-:Y:S02]  /*f190*/  IADD3 R160, P1, PT, R187, UR5, RZ ;  /* 0x00000005bba07c10 */ /* 0x010fe4000ff3e0ff */
[----:B------:R-:W4:Y:S02]  /*f1a0*/  LDL R187, [R1+0x674] ;  /* 0x0006740001bb7983 */ /* 0x000f240000100800 */
[----:B------:R-:W-:-:S05]  /*f1b0*/  IADD3.X R161, PT, PT, R176, UR11, RZ, P1, !PT ;  /* 0x0000000bb0a17c10 */ /* 0x000fca0008ffe4ff */
[----:B------:R0:W2:Y:S02]  /*f1c0*/  LDG.E.U8 R176, desc[UR12][R160.64] ;  /* 0x0000000ca0b07981 */ /* 0x0000a4000c1e1100 */
[----:B0-----:R-:W-:Y:S02]  /*f1d0*/  IADD3 R160, P1, PT, R190, UR5, RZ ;  /* 0x00000005bea07c10 */ /* 0x001fe4000ff3e0ff */
[----:B------:R-:W2:Y:S02]  /*f1e0*/  LDL R190, [R1+0x67c] ;  /* 0x00067c0001be7983 */ /* 0x000ea40000100800 */
        /* <DEDUP_REMOVED lines=12> */
[----:B---3--:R-:W-:-:S05]  /*f2b0*/  IADD3.X R161, PT, PT, R184, UR11, RZ, P1, !PT ;  /* 0x0000000bb8a17c10 */ /* 0x008fca0008ffe4ff */
[----:B------:R0:W3:Y:S02]  /*f2c0*/  LDG.E.U8 R184, desc[UR12][R160.64] ;  /* 0x0000000ca0b87981 */ /* 0x0000e4000c1e1100 */
[----:B0-----:R-:W-:Y:S02]  /*f2d0*/  IADD3 R160, P1, PT, R202, UR5, RZ ;  /* 0x00000005caa07c10 */ /* 0x001fe4000ff3e0ff */
[----:B------:R-:W3:Y:S02]  /*f2e0*/  LDL R202, [R1+0x6ac] ;  /* 0x0006ac0001ca7983 */ /* 0x000ee40000100800 */
[----:B-----5:R-:W-:-:S05]  /*f2f0*/  IADD3.X R161, PT, PT, R186, UR11, RZ, P1, !PT ;  /* 0x0000000bbaa17c10 */ /* 0x020fca0008ffe4ff */
[----:B------:R0:W5:Y:S02]  /*f300*/  LDG.E.U8 R186, desc[UR12][R160.64] ;  /* 0x0000000ca0ba7981 */ /* 0x000164000c1e1100 */
[----:B0-----:R-:W-:Y:S02]  /*f310*/  IADD3 R160, P1, PT, R200, UR5, RZ ;  /* 0x00000005c8a07c10 */ /* 0x001fe4000ff3e0ff */
[----:B------:R-:W3:Y:S02]  /*f320*/  LDL R200, [R1+0x6a4] ;  /* 0x0006a40001c87983 */ /* 0x000ee40000100800 */
[----:B----4-:R-:W-:-:S05]  /*f330*/  IADD3.X R161, PT, PT, R187, UR11, RZ, P1, !PT ;  /* 0x0000000bbba17c10 */ /* 0x010fca0008ffe4ff */
[----:B------:R0:W4:Y:S02]  /*f340*/  LDG.E.U8 R187, desc[UR12][R160.64] ;  /* 0x0000000ca0bb7981 */ /* 0x000124000c1e1100 */
[----:B0-----:R-:W-:Y:S02]  /*f350*/  IADD3 R160, P1, PT, R204, UR5, RZ ;  /* 0x00000005cca07c10 */ /* 0x001fe4000ff3e0ff */
[----:B------:R-:W4:Y:S02]  /*f360*/  LDL R204, [R1+0x6b4] ;  /* 0x0006b40001cc7983 */ /* 0x000f240000100800 */
[----:B--2---:R-:W-:-:S05]  /*f370*/  IADD3.X R161, PT, PT, R190, UR11, RZ, P1, !PT ;  /* 0x0000000bbea17c10 */ /* 0x004fca0008ffe4ff */
[----:B------:R0:W2:Y:S02]  /*f380*/  LDG.E.U8 R190, desc[UR12][R160.64] ;  /* 0x0000000ca0be7981 */ /* 0x0000a4000c1e1100 */
[----:B0-----:R-:W-:Y:S02]  /*f390*/  IADD3 R160, P1, PT, R206, UR5, RZ ;  /* 0x00000005cea07c10 */ /* 0x001fe4000ff3e0ff */
[----:B------:R-:W2:Y:S02]  /*f3a0*/  LDL R206, [R1+0x6bc] ;  /* 0x0006bc0001ce7983 */ /* 0x000ea40000100800 */
[----:B------:R-:W-:-:S05]  /*f3b0*/  IADD3.X R161, PT, PT, R192, UR11, RZ, P1, !PT ;  /* 0x0000000bc0a17c10 */ /* 0x000fca0008ffe4ff */
[----:B------:R0:W5:Y:S02]  /*f3c0*/  LDG.E.U8 R192, desc[UR12][R160.64] ;  /* 0x0000000ca0c07981 */ /* 0x000164000c1e1100 */
[----:B0-----:R-:W-:Y:S02]  /*f3d0*/  IADD3 R160, P1, PT, R218, UR5, RZ ;  /* 0x00000005daa07c10 */ /* 0x001fe4000ff3e0ff */
[----:B------:R-:W5:Y:S02]  /*f3e0*/  LDL R218, [R1+0x6c8] ;  /* 0x0006c80001da7983 */ /* 0x000f640000100800 */
        /* <DEDUP_REMOVED lines=12> */
[----:B---3--:R-:W-:-:S05]  /*f4b0*/  IADD3.X R161, PT, PT, R200, UR11, RZ, P1, !PT ;  /* 0x0000000bc8a17c10 */ /* 0x008fca0008ffe4ff */
[----:B------:R0:W3:Y:S02]  /*f4c0*/  LDG.E.U8 R200, desc[UR12][R160.64] ;  /* 0x0000000ca0c87981 */ /* 0x0000e4000c1e1100 */
[----:B0-----:R-:W-:Y:S02]  /*f4d0*/  IADD3 R160, P1, PT, R214, UR5, RZ ;  /* 0x00000005d6a07c10 */ /* 0x001fe4000ff3e0ff */
[----:B------:R-:W3:Y:S02]  /*f4e0*/  LDL R214, [R1+0x6dc] ;  /* 0x0006dc0001d67983 */ /* 0x000ee40000100800 */
[----:B------:R-:W-:-:S05]  /*f4f0*/  IADD3.X R161, PT, PT, R202, UR11, RZ, P1, !PT ;  /* 0x0000000bcaa17c10 */ /* 0x000fca0008ffe4ff */
[----:B------:R0:W3:Y:S02]  /*f500*/  LDG.E.U8 R202, desc[UR12][R160.64] ;  /* 0x0000000ca0ca7981 */ /* 0x0000e4000c1e1100 */
        /* <DEDUP_REMOVED lines=8> */
[----:B-----5:R-:W-:Y:S02]  /*f590*/  IADD3 R160, P1, PT, R218, UR5, RZ ;  /* 0x00000005daa07c10 */ /* 0x020fe4000ff3e0ff */
[----:B------:R-:W5:Y:S02]  /*f5a0*/  LDL R218, [R1+0x6ec] ;  /* 0x0006ec0001da7983 */ /* 0x000f640000100800 */
        /* <DEDUP_REMOVED lines=16> */
[----:B----4-:R-:W-:-:S05]  /*f6b0*/  IADD3.X R161, PT, PT, R216, UR11, RZ, P1, !PT ;  /* 0x0000000bd8a17c10 */ /* 0x010fca0008ffe4ff */
[----:B------:R0:W4:Y:S02]  /*f6c0*/  LDG.E.U8 R216, desc[UR12][R160.64] ;  /* 0x0000000ca0d87981 */ /* 0x000124000c1e1100 */
[----:B0-----:R-:W-:Y:S02]  /*f6d0*/  IADD3 R160, P1, PT, R226, UR5, RZ ;  /* 0x00000005e2a07c10 */ /* 0x001fe4000ff3e0ff */
[----:B------:R-:W4:Y:S02]  /*f6e0*/  LDL R226, [R1+0x70c] ;  /* 0x00070c0001e27983 */ /* 0x000f240000100800 */
[----:B-----5:R-:W-:-:S05]  /*f6f0*/  IADD3.X R161, PT, PT, R218, UR11, RZ, P1, !PT ;  /* 0x0000000bdaa17c10 */ /* 0x020fca0008ffe4ff */
[----:B------:R0:W5:Y:S02]  /*f700*/  LDG.E.U8 R218, desc[UR12][R160.64] ;  /* 0x0000000ca0da7981 */ /* 0x000164000c1e1100 */
[----:B0-----:R-:W-:Y:S02]  /*f710*/  IADD3 R160, P1, PT, R228, UR5, RZ ;  /* 0x00000005e4a07c10 */ /* 0x001fe4000ff3e0ff */
[----:B------:R-:W5:Y:S02]  /*f720*/  LDL R228, [R1+0x760] ;  /* 0x0007600001e47983 */ /* 0x000f640000100800 */
[----:B--2---:R-:W-:-:S05]  /*f730*/  IADD3.X R161, PT, PT, R220, UR11, RZ, P1, !PT ;  /* 0x0000000bdca17c10 */ /* 0x004fca0008ffe4ff */
        /* <DEDUP_REMOVED lines=34> */
[----:B------:R-:W3:Y:S02]  /*f960*/  LDL R248, [R1+0x74c] ;  /* 0x00074c0001f87983 */ /* 0x000ee40000100800 */
[----:B-----5:R-:W-:-:S05]  /*f970*/  IADD3.X R161, PT, PT, R238, UR11, RZ, P1, !PT ;  /* 0x0000000beea17c10 */ /* 0x020fca0008ffe4ff */
[----:B------:R0:W5:Y:S02]  /*f980*/  LDG.E.U8 R238, desc[UR12][R160.64] ;  /* 0x0000000ca0ee7981 */ /* 0x000164000c1e1100 */
[----:B0-----:R-:W-:Y:S02]  /*f990*/  IADD3 R160, P1, PT, R250, UR5, RZ ;  /* 0x00000005faa07c10 */ /* 0x001fe4000ff3e0ff */
[----:B------:R-:W3:Y:S02]  /*f9a0*/  LDL R250, [R1+0x73c] ;  /* 0x00073c0001fa7983 */ /* 0x000ee40000100800 */
[----:B--2---:R-:W-:-:S05]  /*f9b0*/  IADD3.X R161, PT, PT, R240, UR11, RZ, P1, !PT ;  /* 0x0000000bf0a17c10 */ /* 0x004fca0008ffe4ff */
[----:B------:R0:W2:Y:S04]  /*f9c0*/  LDG.E.U8 R240, desc[UR12][R160.64] ;  /* 0x0000000ca0f07981 */ /* 0x0000a8000c1e1100 */
[----:B------:R-:W0:Y:S02]  /*f9d0*/  LDL R161, [R1+0x768] ;  /* 0x0007680001a17983 */ /* 0x000e240000100800 */
[----:B0-----:R-:W-:-:S04]  /*f9e0*/  IADD3 R160, P1, PT, R161, UR5, RZ ;  /* 0x00000005a1a07c10 */ /* 0x001fc8000ff3e0ff */
[----:B---3--:R-:W-:-:S05]  /*f9f0*/  IADD3.X R161, PT, PT, R242, UR11, RZ, P1, !PT ;  /* 0x0000000bf2a17c10 */ /* 0x008fca0008ffe4ff */
[----:B------:R0:W3:Y:S04]  /*fa00*/  LDG.E.U8 R242, desc[UR12][R160.64] ;  /* 0x0000000ca0f27981 */ /* 0x0000e8000c1e1100 */
[----:B------:R-:W0:Y:S02]  /*fa10*/  LDL R161, [R1+0x758] ;  /* 0x0007580001a17983 */ /* 0x000e240000100800 */
[----:B0-----:R-:W-:-:S04]  /*fa20*/  IADD3 R160, P1, PT, R161, UR5, RZ ;  /* 0x00000005a1a07c10 */ /* 0x001fc8000ff3e0ff */
[----:B------:R-:W-:-:S05]  /*fa30*/  IADD3.X R161, PT, PT, R244, UR11, RZ, P1, !PT ;  /* 0x0000000bf4a17c10 */ /* 0x000fca0008ffe4ff */
[----:B------:R0:W2:Y:S04]  /*fa40*/  LDG.E.U8 R244, desc[UR12][R160.64] ;  /* 0x0000000ca0f47981 */ /* 0x0000a8000c1e1100 */
        /* <DEDUP_REMOVED lines=15> */
[----:B------:R0:W3:Y:S04]  /*fb40*/  LDG.E.U8 R252, desc[UR12][R160.64] ;  /* 0x0000000ca0fc7981 */ /* 0x0000e8000c1e1100 */
[----:B0-----:R0:W-:Y:S04]  /*fb50*/  LDS R160, [R29+0x4000] ;  /* 0x004000001da07984 */ /* 0x0011e80000000800 */
[----:B------:R1:W-:Y:S01]  /*fb60*/  LDS R161, [R24+0x4000] ;  /* 0x0040000018a17984 */ /* 0x0003e20000000800 */
[----:B------:R-:W-:Y:S06]  /*fb70*/  BAR.SYNC.DEFER_BLOCKING 0x0 ;  /* 0x0000000000007b1d */ /* 0x000fec0000010000 */
[----:B0-----:R-:W1:Y:S01]  /*fb80*/  S2R R29, SR_TID.X ;  /* 0x00000000001d7919 */ /* 0x001e620000002100 */
        /* <DEDUP_REMOVED lines=61> */
[----:B----4-:R-:W-:Y:S04]  /*ff60*/  STS.U8 [R13+UR10+0x7a80], R236 ;  /* 0x007a80ec0d007988 */ /* 0x010fe8000800000a */
[----:B-----5:R-:W-:Y:S04]  /*ff70*/  STS.U8 [R13+UR10+0x7c80], R238 ;  /* 0x007c80ee0d007988 */ /* 0x020fe8000800000a */
[----:B--2---:R-:W-:Y:S04]  /*ff80*/  STS.U8 [R13+UR10+0x7e80], R240 ;  /* 0x007e80f00d007988 */ /* 0x004fe8000800000a */
        /* <DEDUP_REMOVED lines=29> */
[----:B---3--:R-:W-:Y:S04]  /*10160*/  STS.U8 [R137+UR10+0x7b00], R242 ;  /* 0x007b00f289007988 */ /* 0x008fe8000800000a */
        /* <DEDUP_REMOVED lines=33> */
[----:B------:R-:W-:Y:S01]  /*10380*/  STS.U8 [R128+UR10+0x7f80], R252 ;  /* 0x007f80fc80007988 */ /* 0x000fe2000800000a */
[----:B------:R-:W-:Y:S01]  /*10390*/  BAR.SYNC.DEFER_BLOCKING 0x0 ;  /* 0x0000000000007b1d */ /* 0x000fe20000010000 */
[----:B-1----:R-:W-:-:S02]  /*103a0*/  LOP3.LUT R24, R29, 0xf, RZ, 0xc0, !PT ;  /* 0x0000000f1d187812 */ /* 0x002fc400078ec0ff */
[----:B------:R-:W-:Y:S02]  /*103b0*/  F2FP.SATFINITE.E4M3.F32.PACK_AB_MERGE_C R27, R132, R27, RZ ;  /* 0x0000001b841b723e */ /* 0x000fe400048070ff */
[----:B------:R-:W-:Y:S02]  /*103c0*/  F2FP.SATFINITE.E4M3.F32.PACK_AB_MERGE_C R22, R129, R22, RZ ;  /* 0x000000168116723e */ /* 0x000fe400048070ff */
[----:B------:R-:W-:Y:S02]  /*103d0*/  F2FP.SATFINITE.E4M3.F32.PACK_AB_MERGE_C R131, R131, R26, RZ ;  /* 0x0000001a8383723e */ /* 0x000fe400048070ff */
[----:B------:R-:W-:Y:S02]  /*103e0*/  F2FP.SATFINITE.E4M3.F32.PACK_AB_MERGE_C R23, R130, R23, RZ ;  /* 0x000000178217723e */ /* 0x000fe400048070ff */
[----:B------:R-:W-:Y:S02]  /*103f0*/  F2FP.SATFINITE.E4M3.F32.PACK_AB_MERGE_C R21, R127, R21, RZ ;  /* 0x000000157f15723e */ /* 0x000fe400048070ff */
[----:B------:R-:W-:-:S02]  /*10400*/  F2FP.SATFINITE.E4M3.F32.PACK_AB_MERGE_C R126, R126, R20, RZ ;  /* 0x000000147e7e723e */ /* 0x000fc400048070ff */
[----:B------:R-:W-:Y:S01]  /*10410*/  F2FP.SATFINITE.E4M3.F32.PACK_AB_MERGE_C R125, R125, R25, RZ ;  /* 0x000000197d7d723e */ /* 0x000fe200048070ff */
[----:B------:R-:W-:Y:S01]  /*10420*/  IMAD R231, R231, 0x4, R24 ;  /* 0x00000004e7e77824 */ /* 0x000fe200078e0218 */
[----:B------:R-:W-:Y:S02]  /*10430*/  F2FP.F16.E4M3.UNPACK_B R26, R27 ;  /* 0x0000001bff1a723e */ /* 0x000fe400020006ff */
[----:B------:R-:W-:Y:S02]  /*10440*/  F2FP.F16.E4M3.UNPACK_B R20, R22 ;  /* 0x00000016ff14723e */ /* 0x000fe400020006ff */
[----:B------:R-:W-:Y:S02]  /*10450*/  F2FP.F16.E4M3.UNPACK_B R27, R23 ;  /* 0x00000017ff1b723e */ /* 0x000fe400020006ff */
[----:B------:R-:W-:Y:S01]  /*10460*/  F2FP.F16.E4M3.UNPACK_B R22, R21 ;  /* 0x00000015ff16723e */ /* 0x000fe200020006ff */
[----:B------:R-:W-:Y:S01]  /*10470*/  LDSM.16.M88.4 R120, [R2+0x5000] ;  /* 0x005000000278783b */ /* 0x000fe20000000200 */
[----:B------:R-:W-:-:S02]  /*10480*/  F2FP.SATFINITE.E4M3.F32.PACK_AB_MERGE_C R24, R133, R28, RZ ;  /* 0x0000001c8518723e */ /* 0x000fc400048070ff */
[----:B------:R-:W-:Y:S01]  /*10490*/  F2FP.F16.E4M3.UNPACK_B R25, R131 ;  /* 0x00000083ff19723e */ /* 0x000fe200020006ff */
[----:B------:R-:W1:Y:S01]  /*104a0*/  LDSM.16.M88.4 R132, [R2+0x4000] ;  /* 0x004000000284783b */ /* 0x000e620000000200 */
[----:B------:R-:W-:Y:S02]  /*104b0*/  F2FP.F16.E4M3.UNPACK_B R21, R126 ;  /* 0x0000007eff15723e */ /* 0x000fe400020006ff */
[----:B------:R-:W-:Y:S01]  /*104c0*/  F2FP.F16.E4M3.UNPACK_B R23, R125 ;  /* 0x0000007dff17723e */ /* 0x000fe200020006ff */
[----:B------:R-:W-:Y:S04]  /*104d0*/  LDSM.16.M88.4 R44, [R2+0x5800] ;  /* 0x00580000022c783b */ /* 0x000fe80000000200 */
[----:B------:R-:W2:Y:S04]  /*104e0*/  LDSM.16.M88.4 R124, [R2+0x4800] ;  /* 0x00480000027c783b */ /* 0x000ea80000000200 */
[----:B------:R-:W-:Y:S04]  /*104f0*/  LDSM.16.M88.4 R112, [R2+0x6000] ;  /* 0x006000000270783b */ /* 0x000fe80000000200 */
[----:B------:R-:W-:Y:S04]  /*10500*/  LDSM.16.M88.4 R136, [R2+0x6800] ;  /* 0x006800000288783b */ /* 0x000fe80000000200 */
[----:B------:R-:W-:Y:S04]  /*10510*/  LDSM.16.M88.4 R128, [R2+0x7000] ;  /* 0x007000000280783b */ /* 0x000fe80000000200 */
[----:B------:R-:W-:Y:S01]  /*10520*/  LDSM.16.M88.4 R116, [R2+0x7800] ;  /* 0x007800000274783b */ /* 0x000fe20000000200 */
[----:B------:R-:W-:Y:S01]  /*10530*/  F2FP.F16.E4M3.UNPACK_B R24, R24 ;  /* 0x00000018ff18723e */ /* 0x000fe200020006ff */
[----:B------:R-:W-:Y:S01]  /*10540*/  BAR.SYNC.DEFER_BLOCKING 0x0 ;  /* 0x0000000000007b1d */ /* 0x000fe20000010000 */
[----:B0-----:R-:W-:-:S05]  /*10550*/  IMAD.SHL.U32 R0, R231, 0x8, RZ ;  /* 0x00000008e7007824 */ /* 0x001fca00078e00ff */
[----:B------:R-:W-:Y:S04]  /*10560*/  STSM.16.M88.4 [R229+0x4000], R24 ;  /* 0x00400018e5007844 */ /* 0x000fe80000000200 */
[----:B------:R-:W-:Y:S01]  /*10570*/  STSM.16.M88.4 [R229+0x4800], R20 ;  /* 0x00480014e5007844 */ /* 0x000fe20000000200 */
[----:B------:R-:W-:Y:S01]  /*10580*/  BAR.SYNC.DEFER_BLOCKING 0x0 ;  /* 0x0000000000007b1d */ /* 0x000fe20000010000 */
[----:B------:R-:W-:-:S05]  /*10590*/  LOP3.LUT R13, R0, 0x20, RZ, 0x3c, !PT ;  /* 0x00000020000d7812 */ /* 0x000fca00078e3cff */
[----:B------:R-:W0:Y:S04]  /*105a0*/  LDS.64 R20, [R0+UR10+0x4000] ;  /* 0x0040000a00147984 */ /* 0x000e280008000a00 */
[----:B------:R-:W3:Y:S04]  /*105b0*/  LDS.64 R24, [R0+UR10+0x4400] ;  /* 0x0044000a00187984 */ /* 0x000ee80008000a00 */
[----:B------:R-:W4:Y:S04]  /*105c0*/  LDS.64 R22, [R13+UR10+0x4000] ;  /* 0x0040000a0d167984 */ /* 0x000f280008000a00 */
[----:B------:R-:W5:Y:S01]  /*105d0*/  LDS.64 R26, [R13+UR10+0x4400] ;  /* 0x0044000a0d1a7984 */ /* 0x000f620008000a00 */
[C---:B------:R-:W-:Y:S01]  /*105e0*/  FMUL R96, R158.reuse, R96 ;  /* 0x000000609e607220 */ /* 0x040fe20000400000 */
[C---:B------:R-:W-:Y:S01]  /*105f0*/  FMUL R97, R158.reuse, R97 ;  /* 0x000000619e617220 */ /* 0x040fe20000400000 */
[C---:B------:R-:W-:Y:S01]  /*10600*/  FMUL R98, R159.reuse, R98 ;  /* 0x000000629f627220 */ /* 0x040fe20000400000 */
[C---:B------:R-:W-:Y:S01]  /*10610*/  FMUL R99, R159.reuse, R99 ;  /* 0x000000639f637220 */ /* 0x040fe20000400000 */
[----:B-1----:R-:W-:Y:S01]  /*10620*/  F2FP.F16.E4M3.UNPACK_B R28, R132 ;  /* 0x00000084ff1c723e */ /* 0x002fe200020006ff */
[C---:B------:R-:W-:Y:S01]  /*10630*/  FMUL R76, R158.reuse, R76 ;  /* 0x0000004c9e4c7220 */ /* 0x040fe20000400000 */
[----:B------:R-:W-:Y:S01]  /*10640*/  F2FP.F16.E4M3.UNPACK_B R29, R133 ;  /* 0x00000085ff1d723e */ /* 0x000fe200020006ff */
[C---:B------:R-:W-:Y:S01]  /*10650*/  FMUL R77, R158.reuse, R77 ;  /* 0x0000004d9e4d7220 */ /* 0x040fe20000400000 */
[C---:B------:R-:W-:Y:S01]  /*10660*/  FMUL R78, R159.reuse, R78 ;  /* 0x0000004e9f4e7220 */ /* 0x040fe20000400000 */
[C---:B------:R-:W-:Y:S01]  /*10670*/  FMUL R79, R159.reuse, R79 ;  /* 0x0000004f9f4f7220 */ /* 0x040fe20000400000 */
[----:B--2---:R-:W-:Y:S01]  /*10680*/  F2FP.F16.E4M3.UNPACK_B R30, R124 ;  /* 0x0000007cff1e723e */ /* 0x004fe200020006ff */
[C---:B------:R-:W-:Y:S01]  /*10690*/  FMUL R140, R158.reuse, R48 ;  /* 0x000000309e8c7220 */ /* 0x040fe20000400000 */
[----:B------:R-:W-:Y:S01]  /*106a0*/  F2FP.F16.E4M3.UNPACK_B R31, R125 ;  /* 0x0000007dff1f723e */ /* 0x000fe200020006ff */
[C---:B------:R-:W-:Y:S01]  /*106b0*/  FMUL R141, R158.reuse, R49 ;  /* 0x000000319e8d7220 */ /* 0x040fe20000400000 */
        /* <DEDUP_REMOVED lines=11> */
[----:B------:R-:W-:Y:S01]  /*10770*/  FMUL R85, R158, R85 ;  /* 0x000000559e557220 */ /* 0x000fe20000400000 */
[----:B------:R-:W-:Y:S01]  /*10780*/  FMUL R86, R159, R86 ;  /* 0x000000569f567220 */ /* 0x000fe20000400000 */
[----:B0-----:R-:W-:-:S02]  /*10790*/  IMAD.MOV.U32 R32, RZ, RZ, R20 ;  /* 0x000000ffff207224 */ /* 0x001fc400078e0014 */
[C---:B------:R-:W-:Y:S01]  /*107a0*/  FMUL R87, R159.reuse, R87 ;  /* 0x000000579f577220 */ /* 0x040fe20000400000 */
[C---:B------:R-:W-:Y:S01]  /*107b0*/  FMUL R104, R158.reuse, R104 ;  /* 0x000000689e687220 */ /* 0x040fe20000400000 */
[C---:B------:R-:W-:Y:S01]  /*107c0*/  FMUL R105, R158.reuse, R105 ;  /* 0x000000699e697220 */ /* 0x040fe20000400000 */
[----:B---3--:R-:W-:Y:S02]  /*107d0*/  IMAD.MOV.U32 R33, RZ, RZ, R24 ;  /* 0x000000ffff217224 */ /* 0x008fe400078e0018 */
[C---:B------:R-:W-:Y:S01]  /*107e0*/  FMUL R106, R159.reuse, R106 ;  /* 0x0000006a9f6a7220 */ /* 0x040fe20000400000 */
[C---:B------:R-:W-:Y:S01]  /*107f0*/  FMUL R107, R159.reuse, R107 ;  /* 0x0000006b9f6b7220 */ /* 0x040fe20000400000 */
[C---:B------:R-:W-:Y:S01]  /*10800*/  FMUL R92, R158.reuse, R92 ;  /* 0x0000005c9e5c7220 */ /* 0x040fe20000400000 */
[----:B----4-:R-:W-:Y:S02]  /*10810*/  IMAD.MOV.U32 R34, RZ, RZ, R22 ;  /* 0x000000ffff227224 */ /* 0x010fe400078e0016 */
[----:B------:R-:W-:Y:S01]  /*10820*/  FMUL R93, R158, R93 ;  /* 0x0000005d9e5d7220 */ /* 0x000fe20000400000 */
[C---:B------:R-:W-:Y:S01]  /*10830*/  FMUL R94, R159.reuse, R94 ;  /* 0x0000005e9f5e7220 */ /* 0x040fe20000400000 */
[----:B------:R-:W-:Y:S01]  /*10840*/  FMUL R95, R159, R95 ;  /* 0x0000005f9f5f7220 */ /* 0x000fe20000400000 */
[----:B-----5:R-:W-:Y:S01]  /*10850*/  IMAD.MOV.U32 R35, RZ, RZ, R26 ;  /* 0x000000ffff237224 */ /* 0x020fe200078e001a */
[----:B------:R-:W0:Y:S01]  /*10860*/  LDS.64 R146, [R0+UR10+0x4800] ;  /* 0x0048000a00927984 */ /* 0x000e220008000a00 */
[----:B------:R-:W-:-:S02]  /*10870*/  IMAD.MOV.U32 R36, RZ, RZ, R20 ;  /* 0x000000ffff247224 */ /* 0x000fc400078e0014 */
[----:B------:R-:W-:Y:S01]  /*10880*/  IMAD.MOV.U32 R37, RZ, RZ, R24 ;  /* 0x000000ffff257224 */ /* 0x000fe200078e0018 */
[----:B------:R-:W1:Y:S01]  /*10890*/  LDS.64 R144, [R13+UR10+0x4800] ;  /* 0x0048000a0d907984 */ /* 0x000e620008000a00 */
[----:B------:R-:W-:Y:S01]  /*108a0*/  IMAD.MOV.U32 R38, RZ, RZ, R22 ;  /* 0x000000ffff267224 */ /* 0x000fe200078e0016 */
[C---:B------:R-:W-:Y:S01]  /*108b0*/  HMMA.16816.F32 R96, R32.reuse, R28, R96 ;  /* 0x0000001c2060723c */ /* 0x040fe20000001860 */
[----:B------:R-:W-:Y:S01]  /*108c0*/  IMAD.MOV.U32 R39, RZ, RZ, R26 ;  /* 0x000000ffff277224 */ /* 0x000fe200078e001a */
[----:B------:R2:W3:Y:S06]  /*108d0*/  LDS.64 R148, [R13+UR10+0x4c00] ;  /* 0x004c000a0d947984 */ /* 0x0004ec0008000a00 */
[----:B------:R-:W-:Y:S01]  /*108e0*/  HMMA.16816.F32 R76, R32, R30, R76 ;  /* 0x0000001e204c723c */ /* 0x000fe2000000184c */
[----:B------:R-:W-:-:S02]  /*108f0*/  F2FP.F16.E4M3.UNPACK_B R32, R120 ;  /* 0x00000078ff20723e */ /* 0x000fc400020006ff */
[----:B------:R-:W-:Y:S02]  /*10900*/  F2FP.F16.E4M3.UNPACK_B R33, R121 ;  /* 0x00000079ff21723e */ /* 0x000fe400020006ff */
[----:B------:R-:W-:Y:S02]  /*10910*/  F2FP.F16.E4M3.UNPACK_B R34, R44 ;  /* 0x0000002cff22723e */ /* 0x000fe400020006ff */
[----:B------:R-:W-:Y:S01]  /*10920*/  F2FP.F16.E4M3.UNPACK_B R35, R45 ;  /* 0x0000002dff23723e */ /* 0x000fe200020006ff */
[----:B------:R-:W-:Y:S02]  /*10930*/  IMAD.MOV.U32 R40, RZ, RZ, R20 ;  /* 0x000000ffff287224 */ /* 0x000fe400078e0014 */
[----:B------:R-:W-:Y:S01]  /*10940*/  HMMA.16816.F32 R140, R36, R32, R140 ;  /* 0x00000020248c723c */ /* 0x000fe2000000188c */
[----:B------:R-:W-:Y:S02]  /*10950*/  IMAD.MOV.U32 R41, RZ, RZ, R24 ;  /* 0x000000ffff297224 */ /* 0x000fe400078e0018 */
[----:B------:R-:W-:-:S02]  /*10960*/  IMAD.MOV.U32 R42, RZ, RZ, R22 ;  /* 0x000000ffff2a7224 */ /* 0x000fc400078e0016 */
[----:B------:R-:W-:-:S03]  /*10970*/  IMAD.MOV.U32 R43, RZ, RZ, R26 ;  /* 0x000000ffff2b7224 */ /* 0x000fc600078e001a */
[----:B------:R-:W-:Y:S01]  /*10980*/  HMMA.16816.F32 R108, R36, R34, R108 ;  /* 0x00000022246c723c */ /* 0x000fe2000000186c */
[----:B------:R-:W-:Y:S02]  /*10990*/  F2FP.F16.E4M3.UNPACK_B R36, R112 ;  /* 0x00000070ff24723e */ /* 0x000fe400020006ff */
[----:B------:R-:W-:Y:S02]  /*109a0*/  F2FP.F16.E4M3.UNPACK_B R37, R113 ;  /* 0x00000071ff25723e */ /* 0x000fe400020006ff */
[----:B------:R-:W-:Y:S02]  /*109b0*/  F2FP.F16.E4M3.UNPACK_B R38, R136 ;  /* 0x00000088ff26723e */ /* 0x000fe400020006ff */
[----:B------:R-:W-:Y:S01]  /*109c0*/  F2FP.F16.E4M3.UNPACK_B R39, R137 ;  /* 0x00000089ff27723e */ /* 0x000fe200020006ff */
[----:B------:R-:W-:Y:S02]  /*109d0*/  IMAD.MOV.U32 R48, RZ, RZ, R20 ;  /* 0x000000ffff307224 */ /* 0x000fe400078e0014 */
[----:B------:R-:W-:Y:S01]  /*109e0*/  HMMA.16816.F32 R64, R40, R36, R64 ;  /* 0x000000242840723c */ /* 0x000fe20000001840 */
[----:B------:R-:W-:-:S02]  /*109f0*/  IMAD.MOV.U32 R49, RZ, RZ, R24 ;  /* 0x000000ffff317224 */ /* 0x000fc400078e0018 */
[----:B------:R-:W-:Y:S02]  /*10a00*/  IMAD.MOV.U32 R50, RZ, RZ, R22 ;  /* 0x000000ffff327224 */ /* 0x000fe400078e0016 */
[----:B------:R-:W-:-:S03]  /*10a10*/  IMAD.MOV.U32 R51, RZ, RZ, R26 ;  /* 0x000000ffff337224 */ /* 0x000fc600078e001a */
[----:B------:R-:W-:Y:S01]  /*10a20*/  HMMA.16816.F32 R84, R40, R38, R84 ;  /* 0x000000262854723c */ /* 0x000fe20000001854 */
[----:B------:R-:W-:Y:S02]  /*10a30*/  F2FP.F16.E4M3.UNPACK_B R40, R128 ;  /* 0x00000080ff28723e */ /* 0x000fe400020006ff */
[----:B------:R-:W-:Y:S02]  /*10a40*/  F2FP.F16.E4M3.UNPACK_B R41, R129 ;  /* 0x00000081ff29723e */ /* 0x000fe400020006ff */
[----:B------:R-:W-:Y:S02]  /*10a50*/  F2FP.F16.E4M3.UNPACK_B R42, R116 ;  /* 0x00000074ff2a723e */ /* 0x000fe400020006ff */
[----:B------:R-:W-:-:S03]  /*10a60*/  F2FP.F16.E4M3.UNPACK_B R43, R117 ;  /* 0x00000075ff2b723e */ /* 0x000fc600020006ff */
[C---:B------:R-:W-:Y:S08]  /*10a70*/  HMMA.16816.F32 R104, R48.reuse, R40, R104 ;  /* 0x000000283068723c */ /* 0x040ff00000001868 */
[----:B------:R-:W-:Y:S01]  /*10a80*/  HMMA.16816.F32 R92, R48, R42, R92 ;  /* 0x0000002a305c723c */ /* 0x000fe2000000185c */
[----:B------:R-:W-:Y:S02]  /*10a90*/  F2FP.F16.E4M3.UNPACK_B R48, R132.H1 ;  /* 0x00000084ff30723e */ /* 0x000fe400030006ff */
[----:B------:R-:W-:-:S02]  /*10aa0*/  F2FP.F16.E4M3.UNPACK_B R49, R133.H1 ;  /* 0x00000085ff31723e */ /* 0x000fc400030006ff */
[----:B------:R-:W4:Y:S01]  /*10ab0*/  LDS.64 R132, [R0+UR10+0x4c00] ;  /* 0x004c000a00847984 */ /* 0x000f220008000a00 */
[----:B------:R-:W-:Y:S01]  /*10ac0*/  F2FP.F16.E4M3.UNPACK_B R50, R112.H1 ;  /* 0x00000070ff32723e */ /* 0x000fe200030006ff */
[----:B------:R-:W-:Y:S01]  /*10ad0*/  FADD R112, -R18, R219 ;  /* 0x000000db12707221 */ /* 0x000fe20000000100 */
[----:B--2---:R-:W-:-:S03]  /*10ae0*/  FADD R13, -R19, R215 ;  /* 0x000000d7130d7221 */ /* 0x004fc60000000100 */
[----:B------:R-:W-:Y:S01]  /*10af0*/  FMUL R112, R112, 1.4426950216293334961 ;  /* 0x3fb8aa3b70707820 */ /* 0x000fe20000400000 */
[----:B------:R-:W-:Y:S01]  /*10b00*/  FMUL R13, R13, 1.4426950216293334961 ;  /* 0x3fb8aa3b0d0d7820 */ /* 0x000fe20000400000 */
[----:B------:R-:W-:-:S03]  /*10b10*/  F2FP.F16.E4M3.UNPACK_B R51, R113.H1 ;  /* 0x00000071ff33723e */ /* 0x000fc600030006ff */
[----:B------:R-:W2:Y:S08]  /*10b20*/  MUFU.EX2 R113, R13 ;  /* 0x0000000d00717308 */ /* 0x000eb00000000800 */
[----:B------:R-:W5:Y:S01]  /*10b30*/  MUFU.EX2 R112, R112 ;  /* 0x0000007000707308 */ /* 0x000f620000000800 */
[----:B------:R-:W-:Y:S02]  /*10b40*/  IMAD.MOV.U32 R24, RZ, RZ, R21 ;  /* 0x000000ffff187224 */ /* 0x000fe400078e0015 */
[----:B------:R-:W-:-:S02]  /*10b50*/  IMAD.MOV.U32 R26, RZ, RZ, R23 ;  /* 0x000000ffff1a7224 */ /* 0x000fc400078e0017 */
[----:B0-----:R-:W-:Y:S02]  /*10b60*/  IMAD.MOV.U32 R20, RZ, RZ, R146 ;  /* 0x000000ffff147224 */ /* 0x001fe400078e0092 */
[----:B-1----:R-:W-:Y:S02]  /*10b70*/  IMAD.MOV.U32 R22, RZ, RZ, R144 ;  /* 0x000000ffff167224 */ /* 0x002fe400078e0090 */
[----:B---3--:R-:W-:Y:S02]  /*10b80*/  IMAD.MOV.U32 R23, RZ, RZ, R148 ;  /* 0x000000ffff177224 */ /* 0x008fe400078e0094 */
[C---:B--2---:R-:W-:Y:S01]  /*10b90*/  FMUL R82, R113.reuse, R82 ;  /* 0x0000005271527220 */ /* 0x044fe20000400000 */
[C---:B------:R-:W-:Y:S01]  /*10ba0*/  FMUL R83, R113.reuse, R83 ;  /* 0x0000005371537220 */ /* 0x040fe20000400000 */
[C---:B------:R-:W-:Y:S01]  /*10bb0*/  FMUL R54, R113.reuse, R54 ;  /* 0x0000003671367220 */ /* 0x040fe20000400000 */
[C---:B------:R-:W-:Y:S01]  /*10bc0*/  FMUL R55, R113.reuse, R55 ;  /* 0x0000003771377220 */ /* 0x040fe20000400000 */
[----:B------:R-:W-:Y:S01]  /*10bd0*/  FMUL R90, R113, R90 ;  /* 0x0000005a715a7220 */ /* 0x000fe20000400000 */
[C---:B-----5:R-:W-:Y:S01]  /*10be0*/  FMUL R80, R112.reuse, R80 ;  /* 0x0000005070507220 */ /* 0x060fe20000400000 */
[C---:B------:R-:W-:Y:S01]  /*10bf0*/  FMUL R81, R112.reuse, R81 ;  /* 0x0000005170517220 */ /* 0x040fe20000400000 */
[----:B------:R-:W-:Y:S01]  /*10c00*/  FMUL R52, R112, R52 ;  /* 0x0000003470347220 */ /* 0x000fe20000400000 */
[----:B----4-:R-:W-:-:S02]  /*10c10*/  IMAD.MOV.U32 R21, RZ, RZ, R132 ;  /* 0x000000ffff157224 */ /* 0x010fc400078e0084 */
        /* <DEDUP_REMOVED lines=16> */
[----:B------:R-:W-:Y:S01]  /*10d20*/  HMMA.16816.F32 R80, R20, R34, R80 ;  /* 0x000000221450723c */ /* 0x000fe20000001850 */
[C---:B------:R-:W-:Y:S01]  /*10d30*/  FMUL R56, R112.reuse, R56 ;  /* 0x0000003870387220 */ /* 0x040fe20000400000 */
[----:B------:R-:W-:Y:S01]  /*10d40*/  FMUL R57, R112, R57 ;  /* 0x0000003970397220 */ /* 0x000fe20000400000 */
[C---:B------:R-:W-:Y:S01]  /*10d50*/  FMUL R58, R113.reuse, R58 ;  /* 0x0000003a713a7220 */ /* 0x040fe20000400000 */
[----:B------:R-:W-:-:S04]  /*10d60*/  FMUL R59, R113, R59 ;  /* 0x0000003b713b7220 */ /* 0x000fc80000400000 */
[C---:B------:R-:W-:Y:S08]  /*10d70*/  HMMA.16816.F32 R52, R20.reuse, R36, R52 ;  /* 0x000000241434723c */ /* 0x040ff00000001834 */
[----:B------:R-:W-:Y:S01]  /*10d80*/  HMMA.16816.F32 R88, R20, R28, R88 ;  /* 0x0000001c1458723c */ /* 0x000fe20000001858 */
[----:B------:R-:W-:Y:S02]  /*10d90*/  IMAD.MOV.U32 R28, RZ, RZ, R146 ;  /* 0x000000ffff1c7224 */ /* 0x000fe400078e0092 */
[----:B------:R-:W-:-:S05]  /*10da0*/  IMAD.MOV.U32 R29, RZ, RZ, R132 ;  /* 0x000000ffff1d7224 */ /* 0x000fca00078e0084 */
[----:B------:R-:W-:Y:S01]  /*10db0*/  HMMA.16816.F32 R60, R20, R30, R60 ;  /* 0x0000001e143c723c */ /* 0x000fe2000000183c */
[----:B------:R-:W-:Y:S02]  /*10dc0*/  IMAD.MOV.U32 R30, RZ, RZ, R144 ;  /* 0x000000ffff1e7224 */ /* 0x000fe400078e0090 */
[----:B------:R-:W-:-:S05]  /*10dd0*/  IMAD.MOV.U32 R31, RZ, RZ, R148 ;  /* 0x000000ffff1f7224 */ /* 0x000fca00078e0094 */
[C---:B------:R-:W-:Y:S08]  /*10de0*/  HMMA.16816.F32 R100, R20.reuse, R32, R100 ;  /* 0x000000201464723c */ /* 0x040ff00000001864 */
[----:B------:R-:W-:Y:S01]  /*10df0*/  HMMA.16816.F32 R36, R20, R38, R68 ;  /* 0x000000261424723c */ /* 0x000fe20000001844 */
[C---:B------:R-:W-:Y:S01]  /*10e00*/  FMUL R20, R112.reuse, R72 ;  /* 0x0000004870147220 */ /* 0x040fe20000400000 */
[----:B------:R-:W-:Y:S01]  /*10e10*/  FMUL R21, R112, R73 ;  /* 0x0000004970157220 */ /* 0x000fe20000400000 */
[C---:B------:R-:W-:Y:S01]  /*10e20*/  FMUL R22, R113.reuse, R74 ;  /* 0x0000004a71167220 */ /* 0x040fe20000400000 */
[----:B------:R-:W-:Y:S01]  /*10e30*/  FMUL R23, R113, R75 ;  /* 0x0000004b71177220 */ /* 0x000fe20000400000 */
[----:B------:R-:W-:-:S02]  /*10e40*/  F2FP.F16.E4M3.UNPACK_B R44, R44.H1 ;  /* 0x0000002cff2c723e */ /* 0x000fc400030006ff */
[----:B------:R-:W-:-:S04]  /*10e50*/  F2FP.F16.E4M3.UNPACK_B R45, R45.H1 ;  /* 0x0000002dff2d723e */ /* 0x000fc800030006ff */
[----:B------:R-:W-:Y:S01]  /*10e60*/  HMMA.16816.F32 R20, R28, R40, R20 ;  /* 0x000000281c14723c */ /* 0x000fe20000001814 */
[C---:B------:R-:W-:Y:S02]  /*10e70*/  LOP3.LUT R13, R0.reuse, 0x40, RZ, 0x3c, !PT ;  /* 0x00000040000d7812 */ /* 0x040fe400078e3cff */
[----:B------:R-:W-:-:S03]  /*10e80*/  LOP3.LUT R0, R0, 0x60, RZ, 0x3c, !PT ;  /* 0x0000006000007812 */ /* 0x000fc600078e3cff */
[----:B------:R-:W-:Y:S02]  /*10e90*/  LDS.64 R34, [R13+UR10+0x4400] ;  /* 0x0044000a0d227984 */ /* 0x000fe40008000a00 */
[----:B------:R-:W-:Y:S01]  /*10ea0*/  HMMA.16816.F32 R40, R28, R42, R56 ;  /* 0x0000002a1c28723c */ /* 0x000fe20000001838 */
[----:B------:R-:W-:Y:S01]  /*10eb0*/  IMAD.MOV.U32 R28, RZ, RZ, R147 ;  /* 0x000000ffff1c7224 */ /* 0x000fe200078e0093 */
[----:B------:R-:W0:Y:S01]  /*10ec0*/  LDS.64 R56, [R13+UR10+0x4000] ;  /* 0x0040000a0d387984 */ /* 0x000e220008000a00 */
[----:B------:R-:W-:Y:S02]  /*10ed0*/  IMAD.MOV.U32 R29, RZ, RZ, R133 ;  /* 0x000000ffff1d7224 */ /* 0x000fe400078e0085 */
[----:B------:R-:W-:Y:S01]  /*10ee0*/  IMAD.MOV.U32 R30, RZ, RZ, R145 ;  /* 0x000000ffff1e7224 */ /* 0x000fe200078e0091 */
[----:B------:R-:W1:Y:S01]  /*10ef0*/  LDS.64 R32, [R0+UR10+0x4000] ;  /* 0x0040000a00207984 */ /* 0x000e620008000a00 */
[----:B------:R-:W-:Y:S01]  /*10f00*/  IMAD.MOV.U32 R31, RZ, RZ, R149 ;  /* 0x000000ffff1f7224 */ /* 0x000fe200078e0095 */
[-C--:B------:R-:W-:Y:S01]  /*10f10*/  HMMA.16816.F32 R108, R24, R44.reuse, R108 ;  /* 0x0000002c186c723c */ /* 0x080fe2000000186c */
[----:B------:R-:W-:Y:S01]  /*10f20*/  F2FP.F16.E4M3.UNPACK_B R124, R124.H1 ;  /* 0x0000007cff7c723e */ /* 0x000fe200030006ff */
[----:B------:R-:W-:Y:S06]  /*10f30*/  LDS.64 R132, [R0+UR10+0x4c00] ;  /* 0x004c000a00847984 */ /* 0x000fec0008000a00 */
[----:B------:R-:W-:Y:S01]  /*10f40*/  HMMA.16816.F32 R80, R28, R44, R80 ;  /* 0x0000002c1c50723c */ /* 0x000fe20000001850 */
[----:B------:R-:W2:Y:S01]  /*10f50*/  LDS.64 R44, [R0+UR10+0x4400] ;  /* 0x0044000a002c7984 */ /* 0x000ea20008000a00 */
[----:B------:R-:W-:-:S02]  /*10f60*/  F2FP.F16.E4M3.UNPACK_B R125, R125.H1 ;  /* 0x0000007dff7d723e */ /* 0x000fc400030006ff */
[----:B------:R-:W-:Y:S02]  /*10f70*/  F2FP.F16.E4M3.UNPACK_B R120, R120.H1 ;  /* 0x00000078ff78723e */ /* 0x000fe400030006ff */
[----:B------:R-:W-:Y:S02]  /*10f80*/  F2FP.F16.E4M3.UNPACK_B R121, R121.H1 ;  /* 0x00000079ff79723e */ /* 0x000fe400030006ff */
[----:B------:R-:W-:Y:S02]  /*10f90*/  F2FP.F16.E4M3.UNPACK_B R136, R136.H1 ;  /* 0x00000088ff88723e */ /* 0x000fe400030006ff */
[----:B------:R-:W-:Y:S02]  /*10fa0*/  F2FP.F16.E4M3.UNPACK_B R137, R137.H1 ;  /* 0x00000089ff89723e */ /* 0x000fe400030006ff */
[----:B------:R-:W-:Y:S02]  /*10fb0*/  F2FP.F16.E4M3.UNPACK_B R128, R128.H1 ;  /* 0x00000080ff80723e */ /* 0x000fe400030006ff */
[----:B------:R-:W-:-:S02]  /*10fc0*/  F2FP.F16.E4M3.UNPACK_B R129, R129.H1 ;  /* 0x00000081ff81723e */ /* 0x000fc400030006ff */
[----:B------:R-:W-:Y:S02]  /*10fd0*/  F2FP.F16.E4M3.UNPACK_B R116, R116.H1 ;  /* 0x00000074ff74723e */ /* 0x000fe400030006ff */
[----:B------:R-:W-:Y:S01]  /*10fe0*/  F2FP.F16.E4M3.UNPACK_B R117, R117.H1 ;  /* 0x00000075ff75723e */ /* 0x000fe200030006ff */
[----:B------:R-:W-:Y:S01]  /*10ff0*/  HMMA.16816.F32 R96, R24, R48, R96 ;  /* 0x000000301860723c */ /* 0x000fe20000001860 */
[----:B------:R-:W-:Y:S02]  /*11000*/  F2FP.F16.E4M3.UNPACK_B R70, R114 ;  /* 0x00000072ff46723e */ /* 0x000fe400020006ff */
[----:B------:R-:W-:-:S05]  /*11010*/  F2FP.F16.E4M3.UNPACK_B R71, R115 ;  /* 0x00000073ff47723e */ /* 0x000fca00020006ff */
[C---:B------:R-:W-:Y:S08]  /*11020*/  HMMA.16816.F32 R76, R24.reuse, R124, R76 ;  /* 0x0000007c184c723c */ /* 0x040ff0000000184c */
[C---:B------:R-:W-:Y:S08]  /*11030*/  HMMA.16816.F32 R140, R24.reuse, R120, R140 ;  /* 0x00000078188c723c */ /* 0x040ff0000000188c */
[C---:B------:R-:W-:Y:S08]  /*11040*/  HMMA.16816.F32 R64, R24.reuse, R50, R64 ;  /* 0x000000321840723c */ /* 0x040ff00000001840 */
[C---:B------:R-:W-:Y:S08]  /*11050*/  HMMA.16816.F32 R84, R24.reuse, R136, R84 ;  /* 0x000000881854723c */ /* 0x040ff00000001854 */
[-C--:B------:R-:W-:Y:S08]  /*11060*/  HMMA.16816.F32 R104, R24, R128.reuse, R104 ;  /* 0x000000801868723c */ /* 0x080ff00000001868 */
[----:B------:R-:W-:Y:S01]  /*11070*/  HMMA.16816.F32 R20, R28, R128, R20 ;  /* 0x000000801c14723c */ /* 0x000fe20000001814 */
[----:B------:R-:W-:-:S02]  /*11080*/  F2FP.F16.E4M3.UNPACK_B R128, R114.H1 ;  /* 0x00000072ff80723e */ /* 0x000fc400030006ff */
[----:B------:R-:W-:Y:S02]  /*11090*/  F2FP.F16.E4M3.UNPACK_B R129, R115.H1 ;  /* 0x00000073ff81723e */ /* 0x000fe400030006ff */
[----:B------:R-:W3:Y:S03]  /*110a0*/  LDS.64 R114, [R13+UR10+0x4800] ;  /* 0x0048000a0d727984 */ /* 0x000ee60008000a00 */
[----:B------:R-:W-:Y:S08]  /*110b0*/  HMMA.16816.F32 R24, R24, R116, R92 ;  /* 0x000000741818723c */ /* 0x000ff0000000185c */
[C---:B------:R-:W-:Y:S01]  /*110c0*/  HMMA.16816.F32 R60, R28.reuse, R124, R60 ;  /* 0x0000007c1c3c723c */ /* 0x040fe2000000183c */
[----:B------:R-:W-:Y:S07]  /*110d0*/  LDS.64 R124, [R0+UR10+0x4800] ;  /* 0x0048000a007c7984 */ /* 0x000fee0008000a00 */
[----:B------:R-:W-:Y:S01]  /*110e0*/  HMMA.16816.F32 R100, R28, R120, R100 ;  /* 0x000000781c64723c */ /* 0x000fe20000001864 */
[----:B------:R-:W4:Y:S01]  /*110f0*/  LDS.64 R120, [R13+UR10+0x4c00] ;  /* 0x004c000a0d787984 */ /* 0x000f220008000a00 */
[----:B------:R-:W-:-:S02]  /*11100*/  F2FP.F16.E4M3.UNPACK_B R68, R46 ;  /* 0x0000002eff44723e */ /* 0x000fc400020006ff */
[----:B------:R-:W-:Y:S02]  /*11110*/  F2FP.F16.E4M3.UNPACK_B R69, R47 ;  /* 0x0000002fff45723e */ /* 0x000fe400020006ff */
[----:B------:R-:W-:Y:S02]  /*11120*/  F2FP.F16.E4M3.UNPACK_B R72, R138 ;  /* 0x0000008aff48723e */ /* 0x000fe400020006ff */
[----:B------:R-:W-:Y:S01]  /*11130*/  HMMA.16816.F32 R88, R28, R48, R88 ;  /* 0x000000301c58723c */ /* 0x000fe20000001858 */
[----:B0-----:R-:W-:Y:S01]  /*11140*/  IMAD.MOV.U32 R48, RZ, RZ, R56 ;  /* 0x000000ffff307224 */ /* 0x001fe200078e0038 */
[----:B------:R-:W-:Y:S01]  /*11150*/  F2FP.F16.E4M3.UNPACK_B R73, R139 ;  /* 0x0000008bff49723e */ /* 0x000fe200020006ff */
[----:B------:R-:W-:Y:S01]  /*11160*/  IMAD.MOV.U32 R49, RZ, RZ, R34 ;  /* 0x000000ffff317224 */ /* 0x000fe200078e0022 */
[----:B------:R-:W-:Y:S02]  /*11170*/  F2FP.F16.E4M3.UNPACK_B R74, R130 ;  /* 0x00000082ff4a723e */ /* 0x000fe400020006ff */
[----:B------:R-:W-:-:S02]  /*11180*/  F2FP.F16.E4M3.UNPACK_B R75, R131 ;  /* 0x00000083ff4b723e */ /* 0x000fc400020006ff */
[C---:B------:R-:W-:Y:S01]  /*11190*/  HMMA.16816.F32 R52, R28.reuse, R50, R52 ;  /* 0x000000321c34723c */ /* 0x040fe20000001834 */
[----:B-1----:R-:W-:Y:S02]  /*111a0*/  IMAD.MOV.U32 R50, RZ, RZ, R32 ;  /* 0x000000ffff327224 */ /* 0x002fe400078e0020 */
[----:B--2---:R-:W-:Y:S01]  /*111b0*/  IMAD.MOV.U32 R51, RZ, RZ, R44 ;  /* 0x000000ffff337224 */ /* 0x004fe200078e002c */
[----:B------:R-:W0:Y:S04]  /*111c0*/  S2R R156, SR_CTAID.X ;  /* 0x00000000009c7919 */ /* 0x000e280000002500 */
[----:B------:R-:W-:Y:S01]  /*111d0*/  HMMA.16816.F32 R40, R28, R116, R40 ;  /* 0x000000741c28723c */ /* 0x000fe20000001828 */
[----:B------:R-:W-:Y:S02]  /*111e0*/  F2FP.F16.E4M3.UNPACK_B R116, R118 ;  /* 0x00000076ff74723e */ /* 0x000fe400020006ff */
[----:B------:R-:W-:-:S05]  /*111f0*/  F2FP.F16.E4M3.UNPACK_B R117, R119 ;  /* 0x00000077ff75723e */ /* 0x000fca00020006ff */
[C---:B------:R-:W-:Y:S08]  /*11200*/  HMMA.16816.F32 R108, R48.reuse, R68, R108 ;  /* 0x00000044306c723c */ /* 0x040ff0000000186c */
[C---:B------:R-:W-:Y:S08]  /*11210*/  HMMA.16816.F32 R64, R48.reuse, R70, R64 ;  /* 0x000000463040723c */ /* 0x040ff00000001840 */
[C---:B------:R-:W-:Y:S08]  /*11220*/  HMMA.16816.F32 R84, R48.reuse, R72, R84 ;  /* 0x000000483054723c */ /* 0x040ff00000001854 */
[C---:B------:R-:W-:Y:S08]  /*11230*/  HMMA.16816.F32 R104, R48.reuse, R74, R104 ;  /* 0x0000004a3068723c */ /* 0x040ff00000001868 */
[----:B------:R-:W-:Y:S01]  /*11240*/  HMMA.16816.F32 R24, R48, R116, R24 ;  /* 0x000000743018723c */ /* 0x000fe20000001818 */
[----:B------:R-:W-:Y:S01]  /*11250*/  F2FP.F16.E4M3.UNPACK_B R46, R46.H1 ;  /* 0x0000002eff2e723e */ /* 0x000fe200030006ff */
[----:B------:R-:W-:Y:S01]  /*11260*/  IMAD.MOV.U32 R92, RZ, RZ, R57 ;  /* 0x000000ffff5c7224 */ /* 0x000fe200078e0039 */
[----:B------:R-:W-:Y:S01]  /*11270*/  F2FP.F16.E4M3.UNPACK_B R47, R47.H1 ;  /* 0x0000002fff2f723e */ /* 0x000fe200030006ff */
[----:B------:R-:W-:-:S04]  /*11280*/  IMAD.MOV.U32 R93, RZ, RZ, R35 ;  /* 0x000000ffff5d7224 */ /* 0x000fc800078e0023 */
[----:B------:R-:W-:Y:S01]  /*11290*/  HMMA.16816.F32 R36, R28, R136, R36 ;  /* 0x000000881c24723c */ /* 0x000fe20000001824 */
[----:B------:R-:W-:Y:S01]  /*112a0*/  IMAD.MOV.U32 R94, RZ, RZ, R33 ;  /* 0x000000ffff5e7224 */ /* 0x000fe200078e0021 */
[----:B------:R-:W-:Y:S01]  /*112b0*/  F2FP.F16.E4M3.UNPACK_B R138, R138.H1 ;  /* 0x0000008aff8a723e */ /* 0x000fe200030006ff */
[----:B------:R-:W-:Y:S01]  /*112c0*/  IMAD.MOV.U32 R95, RZ, RZ, R45 ;  /* 0x000000ffff5f7224 */ /* 0x000fe200078e002d */
[----:B------:R-:W-:Y:S02]  /*112d0*/  F2FP.F16.E4M3.UNPACK_B R139, R139.H1 ;  /* 0x0000008bff8b723e */ /* 0x000fe400030006ff */
[----:B------:R-:W-:Y:S02]  /*112e0*/  F2FP.F16.E4M3.UNPACK_B R130, R130.H1 ;  /* 0x00000082ff82723e */ /* 0x000fe400030006ff */
[----:B------:R-:W-:Y:S02]  /*112f0*/  F2FP.F16.E4M3.UNPACK_B R131, R131.H1 ;  /* 0x00000083ff83723e */ /* 0x000fe400030006ff */
[----:B------:R-:W-:-:S02]  /*11300*/  F2FP.F16.E4M3.UNPACK_B R118, R118.H1 ;  /* 0x00000076ff76723e */ /* 0x000fc400030006ff */
[----:B------:R-:W-:Y:S01]  /*11310*/  F2FP.F16.E4M3.UNPACK_B R119, R119.H1 ;  /* 0x00000077ff77723e */ /* 0x000fe200030006ff */
[C---:B------:R-:W-:Y:S01]  /*11320*/  HMMA.16816.F32 R108, R92.reuse, R46, R108 ;  /* 0x0000002e5c6c723c */ /* 0x040fe2000000186c */
[----:B------:R-:W-:Y:S02]  /*11330*/  F2FP.F16.E4M3.UNPACK_B R28, R134 ;  /* 0x00000086ff1c723e */ /* 0x000fe400020006ff */
[----:B------:R-:W-:Y:S02]  /*11340*/  F2FP.F16.E4M3.UNPACK_B R29, R135 ;  /* 0x00000087ff1d723e */ /* 0x000fe400020006ff */
[----:B------:R-:W-:Y:S02]  /*11350*/  F2FP.F16.E4M3.UNPACK_B R30, R126 ;  /* 0x0000007eff1e723e */ /* 0x000fe400020006ff */
[----:B------:R-:W-:Y:S01]  /*11360*/  F2FP.F16.E4M3.UNPACK_B R31, R127 ;  /* 0x0000007fff1f723e */ /* 0x000fe200020006ff */
[----:B------:R-:W-:Y:S01]  /*11370*/  HMMA.16816.F32 R64, R92, R128, R64 ;  /* 0x000000805c40723c */ /* 0x000fe20000001840 */
[----:B------:R-:W-:-:S02]  /*11380*/  F2FP.F16.E4M3.UNPACK_B R58, R122 ;  /* 0x0000007aff3a723e */ /* 0x000fc400020006ff */
[----:B------:R-:W-:-:S05]  /*11390*/  F2FP.F16.E4M3.UNPACK_B R59, R123 ;  /* 0x0000007bff3b723e */ /* 0x000fca00020006ff */
[C---:B------:R-:W-:Y:S08]  /*113a0*/  HMMA.16816.F32 R84, R92.reuse, R138, R84 ;  /* 0x0000008a5c54723c */ /* 0x040ff00000001854 */
[----:B------:R-:W-:Y:S01]  /*113b0*/  HMMA.16816.F32 R104, R92, R130, R104 ;  /* 0x000000825c68723c */ /* 0x000fe20000001868 */
[----:B0-----:R-:W-:-:S07]  /*113c0*/  IMAD.SHL.U32 R156, R156, 0x20, RZ ;  /* 0x000000209c9c7824 */ /* 0x001fce00078e00ff */
[----:B------:R-:W-:Y:S01]  /*113d0*/  HMMA.16816.F32 R92, R92, R118, R24 ;  /* 0x000000765c5c723c */ /* 0x000fe20000001818 */
[----:B---3--:R-:W-:Y:S02]  /*113e0*/  IMAD.MOV.U32 R24, RZ, RZ, R114 ;  /* 0x000000ffff187224 */ /* 0x008fe400078e0072 */
[----:B----4-:R-:W-:Y:S02]  /*113f0*/  IMAD.MOV.U32 R25, RZ, RZ, R120 ;  /* 0x000000ffff197224 */ /* 0x010fe400078e0078 */
[----:B------:R-:W-:Y:S02]  /*11400*/  IMAD.MOV.U32 R26, RZ, RZ, R124 ;  /* 0x000000ffff1a7224 */ /* 0x000fe400078e007c */
[----:B------:R-:W-:Y:S01]  /*11410*/  IMAD.MOV.U32 R27, RZ, RZ, R132 ;  /* 0x000000ffff1b7224 */ /* 0x000fe200078e0084 */
[----:B------:R-:W-:Y:S01]  /*11420*/  HMMA.16816.F32 R96, R48, R28, R96 ;  /* 0x0000001c3060723c */ /* 0x000fe20000001860 */
[----:B------:R-:W-:Y:S01]  /*11430*/  UIADD3 UR6, UPT, UPT, UR6, 0x40, URZ ;  /* 0x0000004006067890 */ /* 0x000fe2000fffe0ff */
[----:B------:R-:W-:-:S06]  /*11440*/  VIADD R156, R156, 0x20 ;  /* 0x000000209c9c7836 */ /* 0x000fcc0000000000 */
[C---:B------:R-:W-:Y:S08]  /*11450*/  HMMA.16816.F32 R76, R48.reuse, R30, R76 ;  /* 0x0000001e304c723c */ /* 0x040ff0000000184c */
[----:B------:R-:W-:Y:S08]  /*11460*/  HMMA.16816.F32 R140, R48, R58, R140 ;  /* 0x0000003a308c723c */ /* 0x000ff0000000188c */
[C---:B------:R-:W-:Y:S08]  /*11470*/  HMMA.16816.F32 R88, R24.reuse, R28, R88 ;  /* 0x0000001c1858723c */ /* 0x040ff00000001858 */
[C---:B------:R-:W-:Y:S08]  /*11480*/  HMMA.16816.F32 R60, R24.reuse, R30, R60 ;  /* 0x0000001e183c723c */ /* 0x040ff0000000183c */
[C---:B------:R-:W-:Y:S08]  /*11490*/  HMMA.16816.F32 R100, R24.reuse, R58, R100 ;  /* 0x0000003a1864723c */ /* 0x040ff00000001864 */
[C---:B------:R-:W-:Y:S08]  /*114a0*/  HMMA.16816.F32 R80, R24.reuse, R68, R80 ;  /* 0x000000441850723c */ /* 0x040ff00000001850 */
[C---:B------:R-:W-:Y:S08]  /*114b0*/  HMMA.16816.F32 R52, R24.reuse, R70, R52 ;  /* 0x000000461834723c */ /* 0x040ff00000001834 */
[C---:B------:R-:W-:Y:S08]  /*114c0*/  HMMA.16816.F32 R36, R24.reuse, R72, R36 ;  /* 0x000000481824723c */ /* 0x040ff00000001824 */
[C---:B------:R-:W-:Y:S08]  /*114d0*/  HMMA.16816.F32 R20, R24.reuse, R74, R20 ;  /* 0x0000004a1814723c */ /* 0x040ff00000001814 */
[----:B------:R-:W-:Y:S01]  /*114e0*/  HMMA.16816.F32 R40, R24, R116, R40 ;  /* 0x000000741828723c */ /* 0x000fe20000001828 */
[----:B------:R-:W-:Y:S01]  /*114f0*/  ISETP.LE.AND P1, PT, R156, UR6, PT ;  /* 0x000000069c007c0c */ /* 0x000fe2000bf23270 */
[----:B------:R-:W-:Y:S01]  /*11500*/  IMAD.MOV.U32 R48, RZ, RZ, R57 ;  /* 0x000000ffff307224 */ /* 0x000fe200078e0039 */
[----:B------:R-:W-:Y:S01]  /*11510*/  F2FP.F16.E4M3.UNPACK_B R134, R134.H1 ;  /* 0x00000086ff86723e */ /* 0x000fe200030006ff */
        /* <DEDUP_REMOVED lines=10> */
[----:B------:R-:W-:-:S02]  /*115c0*/  IMAD.MOV.U32 R26, RZ, RZ, R125 ;  /* 0x000000ffff1a7224 */ /* 0x000fc400078e007d */
[----:B------:R-:W-:Y:S02]  /*115d0*/  IMAD.MOV.U32 R27, RZ, RZ, R133 ;  /* 0x000000ffff1b7224 */ /* 0x000fe400078e0085 */
[----:B------:R-:W-:Y:S02]  /*115e0*/  IMAD.MOV.U32 R56, RZ, RZ, R115 ;  /* 0x000000ffff387224 */ /* 0x000fe400078e0073 */
[----:B------:R-:W-:Y:S02]  /*115f0*/  IMAD.MOV.U32 R57, RZ, RZ, R121 ;  /* 0x000000ffff397224 */ /* 0x000fe400078e0079 */
[----:B------:R-:W-:Y:S02]  /*11600*/  IMAD.MOV.U32 R58, RZ, RZ, R125 ;  /* 0x000000ffff3a7224 */ /* 0x000fe400078e007d */
[----:B------:R-:W-:Y:S01]  /*11610*/  IMAD.MOV.U32 R59, RZ, RZ, R133 ;  /* 0x000000ffff3b7224 */ /* 0x000fe200078e0085 */
[----:B------:R-:W-:Y:S01]  /*11620*/  HMMA.16816.F32 R96, R48, R134, R96 ;  /* 0x000000863060723c */ /* 0x000fe20000001860 */
[----:B------:R-:W-:Y:S01]  /*11630*/  FFMA2 R160, R188.F32x2.HI_LO, R112.F32x2.HI_LO, R160.F32x2.HI_LO ;  /* 0x00000070bca07249 */ /* 0x000fe200000000a0 */
[----:B------:R-:W-:-:S02]  /*11640*/  ULEA UR5, UR15, UR5, 0x6 ;  /* 0x000000050f057291 */ /* 0x000fc4000f8e30ff */
[----:B------:R-:W-:-:S04]  /*11650*/  ULEA UR4, UR16, UR4, 0x6 ;  /* 0x0000000410047291 */ /* 0x000fc8000f8e30ff */
[----:B------:R-:W-:Y:S01]  /*11660*/  HMMA.16816.F32 R76, R48, R126, R76 ;  /* 0x0000007e304c723c */ /* 0x000fe2000000184c */
[----:B------:R-:W-:Y:S02]  /*11670*/  IMAD.MOV.U32 R0, RZ, RZ, R16 ;  /* 0x000000ffff007224 */ /* 0x000fe400078e0010 */
[----:B------:R-:W-:Y:S02]  /*11680*/  IMAD.MOV.U32 R14, RZ, RZ, R17 ;  /* 0x000000ffff0e7224 */ /* 0x000fe400078e0011 */
[----:B------:R-:W-:-:S03]  /*11690*/  IMAD.MOV.U32 R219, RZ, RZ, R18 ;  /* 0x000000ffffdb7224 */ /* 0x000fc600078e0012 */
[----:B------:R-:W-:Y:S01]  /*116a0*/  HMMA.16816.F32 R48, R48, R122, R140 ;  /* 0x0000007a3030723c */ /* 0x000fe2000000188c */
[----:B------:R-:W-:Y:S02]  /*116b0*/  IMAD.MOV.U32 R215, RZ, RZ, R19 ;  /* 0x000000ffffd77224 */ /* 0x000fe400078e0013 */
[----:B------:R-:W-:Y:S02]  /*116c0*/  IMAD.MOV.U32 R188, RZ, RZ, R160 ;  /* 0x000000ffffbc7224 */ /* 0x000fe400078e00a0 */
[----:B------:R-:W-:-:S03]  /*116d0*/  IMAD.MOV.U32 R189, RZ, RZ, R161 ;  /* 0x000000ffffbd7224 */ /* 0x000fc600078e00a1 */
[C---:B------:R-:W-:Y:S08]  /*116e0*/  HMMA.16816.F32 R88, R24.reuse, R134, R88 ;  /* 0x000000861858723c */ /* 0x040ff00000001858 */
[C---:B------:R-:W-:Y:S08]  /*116f0*/  HMMA.16816.F32 R60, R24.reuse, R126, R60 ;  /* 0x0000007e183c723c */ /* 0x040ff0000000183c */
[C---:B------:R-:W-:Y:S08]  /*11700*/  HMMA.16816.F32 R100, R24.reuse, R122, R100 ;  /* 0x0000007a1864723c */ /* 0x040ff00000001864 */
[C---:B------:R-:W-:Y:S08]  /*11710*/  HMMA.16816.F32 R80, R24.reuse, R46, R80 ;  /* 0x0000002e1850723c */ /* 0x040ff00000001850 */
[C---:B------:R-:W-:Y:S08]  /*11720*/  HMMA.16816.F32 R52, R24.reuse, R128, R52 ;  /* 0x000000801834723c */ /* 0x040ff00000001834 */
[C---:B------:R-:W-:Y:S08]  /*11730*/  HMMA.16816.F32 R68, R24.reuse, R138, R36 ;  /* 0x0000008a1844723c */ /* 0x040ff00000001824 */
[----:B------:R-:W-:Y:S08]  /*11740*/  HMMA.16816.F32 R72, R24, R130, R20 ;  /* 0x000000821848723c */ /* 0x000ff00000001814 */
[----:B------:R-:W-:Y:S01]  /*11750*/  HMMA.16816.F32 R56, R56, R118, R40 ;  /* 0x000000763838723c */ /* 0x000fe20000001828 */
[----:B------:R-:W-:-:S04]  /*11760*/  NOP ;  /* 0x0000000000007918 */ /* 0x000fc80000000000 */
[----:B------:R-:W-:-:S15]  /*11770*/  @!P1 BRA `(.L_x_1) ;  /* 0xffffff6000d09947 */ /* 0x000fde000383ffff */
.L_x_0:
[----:B------:R-:W0:Y:S01]  /*11780*/  S2R R0, SR_TID.X ;  /* 0x0000000000007919 */ /* 0x000e220000002100 */
[----:B------:R-:W1:Y:S01]  /*11790*/  S2UR UR5, SR_CgaCtaId ;  /* 0x00000000000579c3 */ /* 0x000e620000008800 */
[C---:B------:R-:W-:Y:S01]  /*117a0*/  FSETP.GT.AND P1, PT, |R155|.reuse, 8.50705917302346158658e+37, PT ;  /* 0x7e8000009b00780b */ /* 0x040fe20003f24200 */
[----:B------:R-:W-:Y:S01]  /*117b0*/  UMOV UR4, 0x400 ;  /* 0x0000040000047882 */ /* 0x000fe20000000000 */
[C---:B------:R-:W-:Y:S01]  /*117c0*/  FSETP.GEU.AND P5, PT, |R155|.reuse, 1.175494350822287508e-38, PT ;  /* 0x008000009b00780b */ /* 0x040fe20003fae200 */
[----:B------:R-:W-:Y:S01]  /*117d0*/  IMAD.MOV.U32 R21, RZ, RZ, R67 ;  /* 0x000000ffff157224 */ /* 0x000fe200078e0043 */
[----:B------:R-:W-:Y:S01]  /*117e0*/  FSETP.GEU.AND P4, PT, R155, 1.175494350822287508e-38, PT ;  /* 0x008000009b00780b */ /* 0x000fe20003f8e000 */
[----:B------:R-:W-:Y:S01]  /*117f0*/  IMAD.MOV.U32 R43, RZ, RZ, R98 ;  /* 0x000000ffff2b7224 */ /* 0x000fe200078e0062 */
[C---:B------:R-:W-:Y:S01]  /*11800*/  FSETP.GT.AND P2, PT, |R154|.reuse, 8.50705917302346158658e+37, PT ;  /* 0x7e8000009a00780b */ /* 0x040fe20003f44200 */
[----:B------:R-:W-:Y:S02]  /*11810*/  IMAD.MOV.U32 R37, RZ, RZ, R78 ;  /* 0x000000ffff257224 */ /* 0x000fe400078e004e */
[C---:B------:R-:W-:Y:S01]  /*11820*/  FMUL R10, R154.reuse, 8388608 ;  /* 0x4b0000009a0a7820 */ /* 0x040fe20000400000 */
[----:B------:R-:W-:Y:S01]  /*11830*/  IMAD.MOV.U32 R25, RZ, RZ, R79 ;  /* 0x000000ffff197224 */ /* 0x000fe200078e004f */
[----:B------:R-:W-:Y:S01]  /*11840*/  FSETP.GEU.AND P3, PT, R154, 1.175494350822287508e-38, PT ;  /* 0x008000009a00780b */ /* 0x000fe20003f6e000 */
[----:B------:R-:W-:Y:S01]  /*11850*/  IMAD.MOV.U32 R13, RZ, RZ, R50 ;  /* 0x000000ffff0d7224 */ /* 0x000fe200078e0032 */
[----:B------:R-:W-:Y:S01]  /*11860*/  FSEL R14, RZ, -23, P4 ;  /* 0xc1b80000ff0e7808 */ /* 0x000fe20002000000 */
[----:B------:R-:W-:-:S02]  /*11870*/  IMAD.MOV.U32 R67, RZ, RZ, R106 ;  /* 0x000000ffff437224 */ /* 0x000fc400078e006a */
[----:B------:R-:W-:Y:S01]  /*11880*/  @P1 FMUL R95, R95, 0.25 ;  /* 0x3e8000005f5f1820 */ /* 0x000fe20000400000 */
[----:B------:R-:W-:Y:S02]  /*11890*/  IMAD.MOV.U32 R27, RZ, RZ, R94 ;  /* 0x000000ffff1b7224 */ /* 0x000fe400078e005e */
[----:B------:R-:W-:Y:S01]  /*118a0*/  @P1 FMUL R107, R107, 0.25 ;  /* 0x3e8000006b6b1820 */ /* 0x000fe20000400000 */
[----:B------:R-:W-:Y:S01]  /*118b0*/  @P1 FMUL R67, R67, 0.25 ;  /* 0x3e80000043431820 */ /* 0x000fe20000400000 */
[----:B------:R-:W-:Y:S01]  /*118c0*/  @P1 FMUL R87, R87, 0.25 ;  /* 0x3e80000057571820 */ /* 0x000fe20000400000 */
[----:B------:R-:W-:Y:S01]  /*118d0*/  @P1 FMUL R27, R27, 0.25 ;  /* 0x3e8000001b1b1820 */ /* 0x000fe20000400000 */
[----:B------:R-:W-:Y:S01]  /*118e0*/  @P1 FMUL R86, R86, 0.25 ;  /* 0x3e80000056561820 */ /* 0x000fe20000400000 */
[----:B------:R-:W-:Y:S01]  /*118f0*/  @P1 FMUL R21, R21, 0.25 ;  /* 0x3e80000015151820 */ /* 0x000fe20000400000 */
[----:B------:R-:W-:Y:S01]  /*11900*/  @P1 FMUL R111, R111, 0.25 ;  /* 0x3e8000006f6f1820 */ /* 0x000fe20000400000 */
[----:B-1----:R-:W-:Y:S01]  /*11910*/  ULEA UR6, UR5, UR4, 0x18 ;  /* 0x0000000405067291 */ /* 0x002fe2000f8ec0ff */
[----:B------:R-:W-:Y:S01]  /*11920*/  @P1 FMUL R51, R51, 0.25 ;  /* 0x3e80000033331820 */ /* 0x000fe20000400000 */
[----:B------:R-:W-:Y:S01]  /*11930*/  @P1 FMUL R13, R13, 0.25 ;  /* 0x3e8000000d0d1820 */ /* 0x000fe20000400000 */
[----:B------:R-:W-:Y:S01]  /*11940*/  @P1 FMUL R25, R25, 0.25 ;  /* 0x3e80000019191820 */ /* 0x000fe20000400000 */
[----:B------:R-:W-:Y:S01]  /*11950*/  @P1 FMUL R37, R37, 0.25 ;  /* 0x3e80000025251820 */ /* 0x000fe20000400000 */
[----:B------:R-:W-:Y:S01]  /*11960*/  @P1 FMUL R99, R99, 0.25 ;  /* 0x3e80000063631820 */ /* 0x000fe20000400000 */
[----:B------:R-:W-:Y:S01]  /*11970*/  @P1 FMUL R43, R43, 0.25 ;  /* 0x3e8000002b2b1820 */ /* 0x000fe20000400000 */
[C---:B0-----:R-:W-:Y:S01]  /*11980*/  LOP3.LUT R3, R0.reuse, 0x60, RZ, 0xc0, !PT ;  /* 0x0000006000037812 */ /* 0x041fe200078ec0ff */
[C---:B------:R-:W-:Y:S01]  /*11990*/  IMAD.SHL.U32 R2, R0.reuse, 0x4, RZ ;  /* 0x0000000400027824 */ /* 0x040fe200078e00ff */
[----:B------:R-:W-:Y:S01]  /*119a0*/  SHF.R.S32.HI R8, RZ, 0x4, R0 ;  /* 0x00000004ff087819 */ /* 0x000fe20000011400 */
[C---:B------:R-:W-:Y:S01]  /*119b0*/  IMAD.SHL.U32 R5, R0.reuse, 0x8, RZ ;  /* 0x0000000800057824 */ /* 0x040fe200078e00ff */
[----:B------:R-:W-:Y:S01]  /*119c0*/  LOP3.LUT R9, R0, 0x7f, RZ, 0xc0, !PT ;  /* 0x0000007f00097812 */ /* 0x000fe200078ec0ff */
[----:B------:R-:W-:Y:S01]  /*119d0*/  IMAD.SHL.U32 R3, R3, 0x10, RZ ;  /* 0x0000001003037824 */ /* 0x000fe200078e00ff */
[----:B------:R-:W-:Y:S01]  /*119e0*/  FSEL R10, R10, R154, !P3 ;  /* 0x0000009a0a0a7208 */ /* 0x000fe20005800000 */
[C---:B------:R-:W-:Y:S01]  /*119f0*/  IMAD.SHL.U32 R4, R0.reuse, 0x10, RZ ;  /* 0x0000001000047824 */ /* 0x040fe200078e00ff */
[----:B------:R-:W-:Y:S01]  /*11a00*/  LOP3.LUT R5, R5, 0x180, RZ, 0xc0, !PT ;  /* 0x0000018005057812 */ /* 0x000fe200078ec0ff */
[C---:B------:R-:W-:Y:S01]  /*11a10*/  IMAD.SHL.U32 R7, R0.reuse, 0x40, RZ ;  /* 0x0000004000077824 */ /* 0x040fe200078e00ff */
[----:B------:R-:W-:Y:S01]  /*11a20*/  LOP3.LUT R6, R3, 0x38, R2, 0xf8, !PT ;  /* 0x0000003803067812 */ /* 0x000fe200078ef802 */
[----:B------:R-:W-:Y:S01]  /*11a30*/  IMAD.SHL.U32 R3, R0, 0x200, RZ ;  /* 0x0000020000037824 */ /* 0x000fe200078e00ff */
[----:B------:R-:W-:Y:S01]  /*11a40*/  SGXT R2, R8, 0x1 ;  /* 0x000000010802781a */ /* 0x000fe20000000200 */
[----:B------:R-:W-:Y:S01]  /*11a50*/  @!P5 FMUL R13, R13, 16777216 ;  /* 0x4b8000000d0dd820 */ /* 0x000fe20000400000 */
[----:B------:R-:W-:Y:S01]  /*11a60*/  LOP3.LUT R4, R4, 0x70, RZ, 0xc0, !PT ;  /* 0x0000007004047812 */ /* 0x000fe200078ec0ff */
[----:B------:R-:W-:Y:S01]  /*11a70*/  @!P5 FMUL R95, R95, 16777216 ;  /* 0x4b8000005f5fd820 */ /* 0x000fe20000400000 */
[----:B------:R-:W-:Y:S01]  /*11a80*/  LOP3.LUT R2, R2, 0x840, RZ, 0xc0, !PT ;  /* 0x0000084002027812 */ /* 0x000fe200078ec0ff */
[----:B------:R-:W-:Y:S01]  /*11a90*/  @!P5 FMUL R27, R27, 16777216 ;  /* 0x4b8000001b1bd820 */ /* 0x000fe20000400000 */
[----:B------:R-:W-:Y:S01]  /*11aa0*/  LOP3.LUT R8, R5, 0x48, R0, 0xf8, !PT ;  /* 0x0000004805087812 */ /* 0x000fe200078ef800 */
[----:B------:R-:W-:Y:S01]  /*11ab0*/  @!P5 FMUL R107, R107, 16777216 ;  /* 0x4b8000006b6bd820 */ /* 0x000fe20000400000 */
[----:B------:R-:W-:Y:S01]  /*11ac0*/  LOP3.LUT R5, R4, 0x1800, R3, 0xf8, !PT ;  /* 0x0000180004057812 */ /* 0x000fe200078ef803 */
[----:B------:R-:W-:Y:S01]  /*11ad0*/  @!P5 FMUL R67, R67, 16777216 ;  /* 0x4b8000004343d820 */ /* 0x000fe20000400000 */
[----:B------:R-:W-:Y:S01]  /*11ae0*/  LOP3.LUT R3, R2, 0x40, R7, 0x78, !PT ;  /* 0x0000004002037812 */ /* 0x000fe200078e7807 */
[----:B------:R-:W-:Y:S01]  /*11af0*/  IMAD.MOV.U32 R7, RZ, RZ, R66 ;  /* 0x000000ffff077224 */ /* 0x000fe200078e0042 */
[----:B------:R-:W-:Y:S01]  /*11b00*/  LOP3.LUT R2, R5, R8, RZ, 0x3c, !PT ;  /* 0x0000000805027212 */ /* 0x000fe200078e3cff */
[----:B------:R-:W-:Y:S01]  /*11b10*/  FMUL R5, R155, 8388608 ;  /* 0x4b0000009b057820 */ /* 0x000fe20000400000 */
[----:B------:R-:W-:Y:S01]  /*11b20*/  LOP3.LUT R6, R3, R6, RZ, 0xfc, !PT ;  /* 0x0000000603067212 */ /* 0x000fe200078efcff */
[----:B------:R-:W-:Y:S01]  /*11b30*/  @P1 FMUL R7, R7, 0.25 ;  /* 0x3e80000007071820 */ /* 0x000fe20000400000 */
[----:B------:R-:W-:Y:S01]  /*11b40*/  SHF.R.U32.HI R3, RZ, 0x1, R0 ;  /* 0x00000001ff037819 */ /* 0x000fe20000011600 */
[----:B------:R-:W-:Y:S01]  /*11b50*/  @!P5 FMUL R87, R87, 16777216 ;  /* 0x4b8000005757d820 */ /* 0x000fe20000400000 */
[----:B------:R-:W-:Y:S01]  /*11b60*/  FSEL R5, R5, R155, !P4 ;  /* 0x0000009b05057208 */ /* 0x000fe20006000000 */
[----:B------:R-:W-:Y:S01]  /*11b70*/  @P1 FMUL R155, R155, 0.25 ;  /* 0x3e8000009b9b1820 */ /* 0x000fe20000400000 */
[----:B------:R-:W-:Y:S01]  /*11b80*/  LOP3.LUT R3, R3, 0xc, RZ, 0xc0, !PT ;  /* 0x0000000c03037812 */ /* 0x000fe200078ec0ff */
[----:B------:R-:W-:Y:S01]  /*11b90*/  @!P5 FMUL R86, R86, 16777216 ;  /* 0x4b8000005656d820 */ /* 0x000fe20000400000 */
[----:B------:R-:W-:Y:S01]  /*11ba0*/  ISETP.GE.U32.AND P0, PT, R9, 0x20, PT ;  /* 0x000000200900780c */ /* 0x000fe20003f06070 */
[----:B------:R-:W-:Y:S01]  /*11bb0*/  @!P5 FMUL R155, R155, 16777216 ;  /* 0x4b8000009b9bd820 */ /* 0x000fe20000400000 */
[----:B------:R-:W-:Y:S01]  /*11bc0*/  IMAD.MOV.U32 R9, RZ, RZ, R110 ;  /* 0x000000ffff097224 */ /* 0x000fe200078e006e */
[----:B------:R-:W-:Y:S01]  /*11bd0*/  IADD3 R3, PT, PT, R3, UR6, R4 ;  /* 0x0000000603037c10 */ /* 0x000fe2000fffe004 */
[----:B------:R-:W-:Y:S01]  /*11be0*/  @!P5 FMUL R21, R21, 16777216 ;  /* 0x4b8000001515d820 */ /* 0x000fe20000400000 */
[----:B------:R-:W0:Y:S01]  /*11bf0*/  MUFU.RCP R4, R155 ;  /* 0x0000009b00047308 */ /* 0x000e220000001000 */
[----:B------:R-:W-:Y:S01]  /*11c00*/  @P1 FMUL R9, R9, 0.25 ;  /* 0x3e80000009091820 */ /* 0x000fe20000400000 */
[C---:B------:R-:W-:Y:S01]  /*11c10*/  FSETP.GEU.AND P1, PT, |R154|.reuse, 1.175494350822287508e-38, PT ;  /* 0x008000009a00780b */ /* 0x040fe20003f2e200 */
[----:B------:R-:W-:Y:S01]  /*11c20*/  @P2 FMUL R154, R154, 0.25 ;  /* 0x3e8000009a9a2820 */ /* 0x000fe20000400000 */
[----:B------:R-:W-:Y:S01]  /*11c30*/  @!P5 FMUL R7, R7, 16777216 ;  /* 0x4b8000000707d820 */ /* 0x000fe20000400000 */
[----:B------:R-:W-:Y:S01]  /*11c40*/  @!P5 FMUL R111, R111, 16777216 ;  /* 0x4b8000006f6fd820 */ /* 0x000fe20000400000 */
[----:B------:R-:W-:Y:S01]  /*11c50*/  @!P5 FMUL R9, R9, 16777216 ;  /* 0x4b8000000909d820 */ /* 0x000fe20000400000 */
[----:B------:R-:W-:Y:S01]  /*11c60*/  @!P5 FMUL R51, R51, 16777216 ;  /* 0x4b8000003333d820 */ /* 0x000fe20000400000 */
[----:B------:R-:W-:Y:S01]  /*11c70*/  @!P5 FMUL R25, R25, 16777216 ;  /* 0x4b8000001919d820 */ /* 0x000fe20000400000 */
[----:B------:R-:W-:Y:S01]  /*11c80*/  @!P5 FMUL R37, R37, 16777216 ;  /* 0x4b8000002525d820 */ /* 0x000fe20000400000 */
[----:B------:R-:W-:Y:S01]  /*11c90*/  @!P5 FMUL R99, R99, 16777216 ;  /* 0x4b8000006363d820 */ /* 0x000fe20000400000 */
[----:B------:R-:W-:Y:S01]  /*11ca0*/  @!P5 FMUL R43, R43, 16777216 ;  /* 0x4b8000002b2bd820 */ /* 0x000fe20000400000 */
[----:B------:R-:W-:-:S02]  /*11cb0*/  IMAD.MOV.U32 R45, RZ, RZ, R96 ;  /* 0x000000ffff2d7224 */ /* 0x000fc400078e0060 */
[----:B------:R-:W-:Y:S01]  /*11cc0*/  @P2 FMUL R93, R93, 0.25 ;  /* 0x3e8000005d5d2820 */ /* 0x000fe20000400000 */
[----:B------:R-:W-:Y:S02]  /*11cd0*/  IMAD.MOV.U32 R96, RZ, RZ, R80 ;  /* 0x000000ffff607224 */ /* 0x000fe400078e0050 */
[----:B------:R-:W-:Y:S01]  /*11ce0*/  @!P1 FMUL R154, R154, 16777216 ;  /* 0x4b8000009a9a9820 */ /* 0x000fe20000400000 */
[----:B------:R-:W-:Y:S02]  /*11cf0*/  IMAD.MOV.U32 R39, RZ, RZ, R77 ;  /* 0x000000ffff277224 */ /* 0x000fe400078e004d */
[C---:B0-----:R-:W-:Y:S01]  /*11d00*/  FMUL R80, R4.reuse, R13 ;  /* 0x0000000d04507220 */ /* 0x041fe20000400000 */
[----:B------:R-:W-:Y:S02]  /*11d10*/  IMAD.MOV.U32 R23, RZ, RZ, R84 ;  /* 0x000000ffff177224 */ /* 0x000fe400078e0054 */
[----:B------:R-:W-:Y:S01]  /*11d20*/  FMUL R28, R4, R95 ;  /* 0x0000005f041c7220 */ /* 0x000fe20000400000 */
[----:B------:R-:W-:-:S02]  /*11d30*/  IMAD.MOV.U32 R15, RZ, RZ, R85 ;  /* 0x000000ffff0f7224 */ /* 0x000fc400078e0055 */
[C---:B------:R-:W-:Y:S01]  /*11d40*/  FMUL R27, R4.reuse, R27 ;  /* 0x0000001b041b7220 */ /* 0x040fe20000400000 */
[----:B------:R-:W-:Y:S02]  /*11d50*/  IMAD.MOV.U32 R110, RZ, RZ, R88 ;  /* 0x000000ffff6e7224 */ /* 0x000fe400078e0058 */
[C---:B------:R-:W-:Y:S01]  /*11d60*/  FMUL R66, R4.reuse, R107 ;  /* 0x0000006b04427220 */ /* 0x040fe20000400000 */
[----:B------:R-:W-:Y:S02]  /*11d70*/  IMAD.MOV.U32 R50, RZ, RZ, R69 ;  /* 0x000000ffff327224 */ /* 0x000fe400078e0045 */
[C---:B------:R-:W-:Y:S01]  /*11d80*/  FMUL R67, R4.reuse, R67 ;  /* 0x0000004304437220 */ /* 0x040fe20000400000 */
[----:B------:R-:W-:Y:S02]  /*11d90*/  IMAD.MOV.U32 R42, RZ, RZ, R70 ;  /* 0x000000ffff2a7224 */ /* 0x000fe400078e0046 */
[----:B------:R-:W-:Y:S01]  /*11da0*/  FMUL R69, R4, R87 ;  /* 0x0000005704457220 */ /* 0x000fe20000400000 */
[----:B------:R-:W-:-:S02]  /*11db0*/  IMAD.MOV.U32 R22, RZ, RZ, R74 ;  /* 0x000000ffff167224 */ /* 0x000fc400078e004a */
        /* <DEDUP_REMOVED lines=10> */
[----:B------:R-:W-:Y:S01]  /*11e60*/  IMAD.MOV.U32 R29, RZ, RZ, R65 ;  /* 0x000000ffff1d7224 */ /* 0x000fe200078e0041 */
[----:B------:R-:W0:Y:S01]  /*11e70*/  MUFU.RCP R4, R154 ;  /* 0x0000009a00047308 */ /* 0x000e220000001000 */
[----:B------:R-:W-:-:S02]  /*11e80*/  IMAD.MOV.U32 R41, RZ, RZ, R76 ;  /* 0x000000ffff297224 */ /* 0x000fc400078e004c */
[----:B------:R-:W-:Y:S01]  /*11e90*/  @P2 FMUL R15, R15, 0.25 ;  /* 0x3e8000000f0f2820 */ /* 0x000fe20000400000 */
[----:B------:R-:W-:Y:S02]  /*11ea0*/  IMAD.MOV.U32 R35, RZ, RZ, R48 ;  /* 0x000000ffff237224 */ /* 0x000fe400078e0030 */
[----:B------:R-:W-:Y:S01]  /*11eb0*/  @P2 FMUL R105, R105, 0.25 ;  /* 0x3e80000069692820 */ /* 0x000fe20000400000 */
[----:B------:R-:W-:Y:S02]  /*11ec0*/  IMAD.MOV.U32 R33, RZ, RZ, R108 ;  /* 0x000000ffff217224 */ /* 0x000fe400078e006c */
[----:B------:R-:W-:Y:S01]  /*11ed0*/  @P2 FMUL R23, R23, 0.25 ;  /* 0x3e80000017172820 */ /* 0x000fe20000400000 */
[----:B------:R-:W-:Y:S02]  /*11ee0*/  IMAD.MOV.U32 R31, RZ, RZ, R64 ;  /* 0x000000ffff1f7224 */ /* 0x000fe400078e0040 */
[----:B------:R-:W-:Y:S01]  /*11ef0*/  @P2 FMUL R29, R29, 0.25 ;  /* 0x3e8000001d1d2820 */ /* 0x000fe20000400000 */
[----:B------:R-:W-:-:S02]  /*11f00*/  IMAD.MOV.U32 R11, RZ, RZ, R104 ;  /* 0x000000ffff0b7224 */ /* 0x000fc400078e0068 */
[----:B------:R-:W-:Y:S01]  /*11f10*/  @P2 FMUL R109, R109, 0.25 ;  /* 0x3e8000006d6d2820 */ /* 0x000fe20000400000 */
[----:B------:R-:W-:Y:S02]  /*11f20*/  IMAD.MOV.U32 R65, RZ, RZ, R92 ;  /* 0x000000ffff417224 */ /* 0x000fe400078e005c */
[----:B------:R-:W-:Y:S01]  /*11f30*/  @P2 FMUL R31, R31, 0.25 ;  /* 0x3e8000001f1f2820 */ /* 0x000fe20000400000 */
[----:B------:R-:W-:Y:S02]  /*11f40*/  VIADD R24, R5, 0xc0cafb0d ;  /* 0xc0cafb0d05187836 */ /* 0x000fe40000000000 */
[----:B------:R-:W-:Y:S01]  /*11f50*/  @P2 FMUL R11, R11, 0.25 ;  /* 0x3e8000000b0b2820 */ /* 0x000fe20000400000 */
        /* <DEDUP_REMOVED lines=8> */
[----:B------:R-:W-:Y:S01]  /*11fe0*/  @!P1 FMUL R15, R15, 16777216 ;  /* 0x4b8000000f0f9820 */ /* 0x000fe20000400000 */
[----:B------:R-:W-:Y:S01]  /*11ff0*/  LOP3.LUT R24, R24, 0xff800000, RZ, 0xc0, !PT ;  /* 0xff80000018187812 */ /* 0x000fe200078ec0ff */
        /* <DEDUP_REMOVED lines=15> */
[----:B------:R-:W-:Y:S01]  /*120f0*/  IMAD.MOV.U32 R106, RZ, RZ, R60 ;  /* 0x000000ffff6a7224 */ /* 0x000fe200078e003c */
[----:B------:R-:W-:Y:S01]  /*12100*/  I2FP.F32.S32 R9, R24 ;  /* 0x0000001800097245 */ /* 0x000fe20000201400 */
[----:B------:R-:W-:Y:S01]  /*12110*/  IMAD.MOV.U32 R30, RZ, RZ, R54 ;  /* 0x000000ffff1e7224 */ /* 0x000fe200078e0036 */
[----:B------:R-:W-:Y:S01]  /*12120*/  FSETP.GT.AND P1, PT, |R189|, 8.50705917302346158658e+37, PT ;  /* 0x7e800000bd00780b */ /* 0x000fe20003f24200 */
[----:B------:R-:W-:-:S02]  /*12130*/  IMAD.MOV.U32 R26, RZ, RZ, R71 ;  /* 0x000000ffff1a7224 */ /* 0x000fc400078e0047 */
[C---:B0-----:R-:W-:Y:S01]  /*12140*/  FMUL R71, R4.reuse, R15 ;  /* 0x0000000f04477220 */ /* 0x041fe20000400000 */
        /* <DEDUP_REMOVED lines=22> */
[----:B------:R-:W-:Y:S01]  /*122b0*/  SHF.R.U32.HI R4, RZ, 0x5, R0 ;  /* 0x00000005ff047819 */ /* 0x000fe20000011600 */
[----:B------:R-:W-:Y:S01]  /*122c0*/  IMAD.MOV.U32 R38, RZ, RZ, R75 ;  /* 0x000000ffff267224 */ /* 0x000fe200078e004b */
[----:B------:R-:W-:Y:S01]  /*122d0*/  FSETP.GEU.AND P5, PT, |R189|, 1.175494350822287508e-38, PT ;  /* 0x00800000bd00780b */ /* 0x000fe20003fae200 */
[----:B------:R-:W-:Y:S01]  /*122e0*/  FFMA.FTZ R14, R9, 1.1920928955078125e-07, R14 ;  /* 0x34000000090e7823 */ /* 0x000fe2000001000e */
[----:B------:R-:W-:Y:S01]  /*122f0*/  VIADD R75, R10, 0xc0cafb0d ;  /* 0xc0cafb0d0a4b7836 */ /* 0x000fe20000000000 */
[----:B------:R-:W-:Y:S01]  /*12300*/  SGXT.U32 R9, R4, 0x2 ;  /* 0x000000020409781a */ /* 0x000fe20000000000 */
[C---:B------:R-:W-:Y:S01]  /*12310*/  FMUL R4, R189.reuse, 8388608 ;  /* 0x4b000000bd047820 */ /* 0x040fe20000400000 */
[----:B------:R-:W-:Y:S01]  /*12320*/  FSETP.GEU.AND P4, PT, R189, 1.175494350822287508e-38, PT ;  /* 0x00800000bd00780b */ /* 0x000fe20003f8e000 */
[----:B------:R-:W0:Y:S01]  /*12330*/  LDC R8, c[0x0][0x3e8] ;  /* 0x0000fa00ff087b82 */ /* 0x000e220000000800 */
[----:B------:R-:W-:Y:S01]  /*12340*/  LOP3.LUT R75, R75, 0xff800000, RZ, 0xc0, !PT ;  /* 0xff8000004b4b7812 */ /* 0x000fe200078ec0ff */
[----:B------:R-:W-:Y:S01]  /*12350*/  IMAD.MOV.U32 R98, RZ, RZ, R62 ;  /* 0x000000ffff627224 */ /* 0x000fe200078e003e */
[----:B------:R-:W-:Y:S01]  /*12360*/  FSEL R4, R4, R189, !P4 ;  /* 0x000000bd04047208 */ /* 0x000fe20006000000 */
[----:B------:R-:W-:Y:S01]  /*12370*/  @P1 FMUL R189, R189, 0.25 ;  /* 0x3e800000bdbd1820 */ /* 0x000fe20000400000 */
[----:B------:R-:W-:Y:S01]  /*12380*/  FSEL R20, RZ, -23, P3 ;  /* 0xc1b80000ff147808 */ /* 0x000fe20001800000 */
[----:B------:R-:W-:Y:S01]  /*12390*/  @P1 FMUL R59, R59, 0.25 ;  /* 0x3e8000003b3b1820 */ /* 0x000fe20000400000 */
[----:B------:R-:W-:Y:S01]  /*123a0*/  I2FP.F32.S32 R7, R75 ;  /* 0x0000004b00077245 */ /* 0x000fe20000201400 */
[----:B------:R-:W-:Y:S01]  /*123b0*/  @!P5 FMUL R189, R189, 16777216 ;  /* 0x4b800000bdbdd820 */ /* 0x000fe20000400000 */
[----:B------:R-:W-:Y:S01]  /*123c0*/  FSETP.GT.AND P2, PT, |R188|, 8.50705917302346158658e+37, PT ;  /* 0x7e800000bc00780b */ /* 0x000fe20003f44200 */
[----:B------:R-:W-:Y:S01]  /*123d0*/  @P1 FMUL R58, R58, 0.25 ;  /* 0x3e8000003a3a1820 */ /* 0x000fe20000400000 */
[----:B------:R-:W-:Y:S01]  /*123e0*/  @P1 FMUL R38, R38, 0.25 ;  /* 0x3e80000026261820 */ /* 0x000fe20000400000 */
[----:B------:R-:W-:Y:S01]  /*123f0*/  FFMA.FTZ R20, R7, 1.1920928955078125e-07, R20 ;  /* 0x3400000007147823 */ /* 0x000fe20000010014 */
[----:B------:R-:W-:Y:S01]  /*12400*/  @P1 FMUL R22, R22, 0.25 ;  /* 0x3e80000016161820 */ /* 0x000fe20000400000 */
[----:B------:R-:W1:Y:S01]  /*12410*/  MUFU.RCP R7, R189 ;  /* 0x000000bd00077308 */ /* 0x000e620000001000 */
        /* <DEDUP_REMOVED lines=12> */
[C---:B------:R-:W-:Y:S01]  /*124e0*/  FSETP.GEU.AND P1, PT, |R188|.reuse, 1.175494350822287508e-38, PT ;  /* 0x00800000bc00780b */ /* 0x040fe20003f2e200 */
[C---:B------:R-:W-:Y:S01]  /*124f0*/  FMUL R12, R188.reuse, 8388608 ;  /* 0x4b000000bc0c7820 */ /* 0x040fe20000400000 */
[----:B------:R-:W-:Y:S01]  /*12500*/  FSETP.GEU.AND P3, PT, R188, 1.175494350822287508e-38, PT ;  /* 0x00800000bc00780b */ /* 0x000fe20003f6e000 */
[----:B------:R-:W-:Y:S01]  /*12510*/  @!P5 FMUL R59, R59, 16777216 ;  /* 0x4b8000003b3bd820 */ /* 0x000fe20000400000 */
[----:B------:R-:W-:Y:S01]  /*12520*/  @!P5 FMUL R30, R30, 16777216 ;  /* 0x4b8000001e1ed820 */ /* 0x000fe20000400000 */
[----:B------:R-:W-:Y:S01]  /*12530*/  @!P5 FMUL R60, R60, 16777216 ;  /* 0x4b8000003c3cd820 */ /* 0x000fe20000400000 */
[----:B------:R-:W-:Y:S01]  /*12540*/  FSEL R12, R12, R188, !P3 ;  /* 0x000000bc0c0c7208 */ /* 0x000fe20005800000 */
        /* <DEDUP_REMOVED lines=16> */
[C---:B-1----:R-:W-:Y:S01]  /*12650*/  FMUL R34, R7.reuse, R59 ;  /* 0x0000003b07227220 */ /* 0x042fe20000400000 */
        /* <DEDUP_REMOVED lines=17> */
[----:B0-----:R-:W-:-:S02]  /*12770*/  IMAD R7, R9, R8, RZ ;  /* 0x0000000809077224 */ /* 0x001fc400078e02ff */
[----:B------:R-:W-:Y:S01]  /*12780*/  @P2 FMUL R40, R40, 0.25 ;  /* 0x3e80000028282820 */ /* 0x000fe20000400000 */
[----:B------:R-:W0:Y:S01]  /*12790*/  MUFU.RCP R9, R188 ;  /* 0x000000bc00097308 */ /* 0x000e220000001000 */
[----:B------:R-:W-:Y:S02]  /*127a0*/  IMAD.MOV.U32 R62, RZ, RZ, R53 ;  /* 0x000000ffff3e7224 */ /* 0x000fe400078e0035 */
[----:B------:R-:W-:Y:S01]  /*127b0*/  @P2 FMUL R44, R44, 0.25 ;  /* 0x3e8000002c2c2820 */ /* 0x000fe20000400000 */
[----:B------:R-:W-:Y:S02]  /*127c0*/  VIADD R53, R12, 0xc0cafb0d ;  /* 0xc0cafb0d0c357836 */ /* 0x000fe40000000000 */
        /* <DEDUP_REMOVED lines=16> */
[----:B------:R-:W-:Y:S01]  /*128d0*/  @!P1 FMUL R44, R44, 16777216 ;  /* 0x4b8000002c2c9820 */ /* 0x000fe20000400000 */
[----:B------:R-:W-:Y:S01]  /*128e0*/  LOP3.LUT R53, R53, 0xff800000, RZ, 0xc0, !PT ;  /* 0xff80000035357812 */ /* 0x000fe200078ec0ff */
[----:B------:R-:W-:Y:S01]  /*128f0*/  @!P1 FMUL R57, R57, 16777216 ;  /* 0x4b80000039399820 */ /* 0x000fe20000400000 */
[----:B------:R-:W-:Y:S01]  /*12900*/  @!P1 FMUL R48, R48, 16777216 ;  /* 0x4b80000030309820 */ /* 0x000fe20000400000 */
[----:B------:R-:W-:Y:S01]  /*12910*/  @!P1 FMUL R50, R50, 16777216 ;  /* 0x4b80000032329820 */ /* 0x000fe20000400000 */
        /* <DEDUP_REMOVED lines=12> */
[C---:B0-----:R-:W-:Y:S01]  /*129e0*/  FMUL R37, R9.reuse, R40 ;  /* 0x0000002809257220 */ /* 0x041fe20000400000 */
[----:B------:R-:W-:Y:S01]  /*129f0*/  FSEL R23, RZ, -23, P3 ;  /* 0xc1b80000ff177808 */ /* 0x000fe20001800000 */
[C---:B------:R-:W-:Y:S01]  /*12a00*/  FMUL R40, R9.reuse, R44 ;  /* 0x0000002c09287220 */ /* 0x040fe20000400000 */
[----:B------:R-:W-:Y:S01]  /*12a10*/  I2FP.F32.S32 R22, R53 ;  /* 0x0000003500167245 */ /* 0x000fe20000201400 */
[C---:B------:R-:W-:Y:S01]  /*12a20*/  FMUL R36, R9.reuse, R57 ;  /* 0x0000003909247220 */ /* 0x040fe20000400000 */
[----:B------:R-:W-:Y:S01]  /*12a30*/  FSEL R11, RZ, -23, P4 ;  /* 0xc1b80000ff0b7808 */ /* 0x000fe20002000000 */
[C---:B------:R-:W-:Y:S01]  /*12a40*/  FMUL R43, R9.reuse, R48 ;  /* 0x00000030092b7220 */ /* 0x040fe20000400000 */
[----:B------:R-:W-:Y:S01]  /*12a50*/  I2FP.F32.S32 R26, R51 ;  /* 0x00000033001a7245 */ /* 0x000fe20000201400 */
        /* <DEDUP_REMOVED lines=12> */
[----:B------:R-:W-:-:S02]  /*12b20*/  IMAD R9, R8, 0x4, R7 ;  /* 0x0000000408097824 */ /* 0x000fc400078e0207 */
[----:B------:R-:W-:Y:S01]  /*12b30*/  FFMA.FTZ R23, R22, 1.1920928955078125e-07, R23 ;  /* 0x3400000016177823 */ /* 0x000fe20000010017 */
[----:B------:R-:W-:Y:S01]  /*12b40*/  FFMA.FTZ R22, R26, 1.1920928955078125e-07, R11 ;  /* 0x340000001a167823 */ /* 0x000fe2000001000b */
[----:B------:R-:W-:Y:S01]  /*12b50*/  F2FP.SATFINITE.E4M3.F32.PACK_AB_MERGE_C R84, R13, R84, RZ ;  /* 0x000000540d54723e */ /* 0x000fe200048070ff */
[----:B------:R-:W-:Y:S01]  /*12b60*/  IMAD R11, R8, 0x4, R9 ;  /* 0x00000004080b7824 */ /* 0x000fe200078e0209 */
[----:B------:R-:W-:Y:S01]  /*12b70*/  F2FP.SATFINITE.E4M3.F32.PACK_AB_MERGE_C R32, R32, R15, RZ ;  /* 0x0000000f2020723e */ /* 0x000fe200048070ff */
[----:B------:R-:W-:Y:S01]  /*12b80*/  IMAD.MOV.U32 R115, RZ, RZ, 0x3dc6b27f ;  /* 0x3dc6b27fff737424 */ /* 0x000fe200078e00ff */
[----:B------:R-:W-:Y:S01]  /*12b90*/  F2FP.SATFINITE.E4M3.F32.PACK_AB_MERGE_C R74, R21, R74, RZ ;  /* 0x0000004a154a723e */ /* 0x000fe200048070ff */
[----:B------:R-:W-:Y:S01]  /*12ba0*/  IMAD R13, R8, 0x4, R11 ;  /* 0x00000004080d7824 */ /* 0x000fe200078e020b */
[----:B------:R-:W-:Y:S01]  /*12bb0*/  F2FP.SATFINITE.E4M3.F32.PACK_AB_MERGE_C R68, R25, R68, RZ ;  /* 0x000000441944723e */ /* 0x000fe200048070ff */
[----:B------:R-:W-:Y:S01]  /*12bc0*/  IMAD.IADD R53, R12, 0x1, -R53 ;  /* 0x000000010c357824 */ /* 0x000fe200078e0a35 */
[----:B------:R-:W-:Y:S01]  /*12bd0*/  F2FP.SATFINITE.E4M3.F32.PACK_AB_MERGE_C R28, R28, R27, RZ ;  /* 0x0000001b1c1c723e */ /* 0x000fe200048070ff */
[C---:B------:R-:W-:Y:S01]  /*12be0*/  IMAD R15, R8.reuse, 0x4, R13 ;  /* 0x00000004080f7824 */ /* 0x040fe200078e020d */
[----:B------:R-:W-:Y:S01]  /*12bf0*/  F2FP.SATFINITE.E4M3.F32.PACK_AB_MERGE_C R58, R29, R58, RZ ;  /* 0x0000003a1d3a723e */ /* 0x000fe200048070ff */
[----:B------:R-:W-:Y:S01]  /*12c00*/  IMAD.IADD R24, R5, 0x1, -R24 ;  /* 0x0000000105187824 */ /* 0x000fe200078e0a18 */
[----:B------:R-:W-:Y:S01]  /*12c10*/  F2FP.SATFINITE.E4M3.F32.PACK_AB_MERGE_C R52, R31, R52, RZ ;  /* 0x000000341f34723e */ /* 0x000fe200048070ff */
[----:B------:R-:W-:Y:S01]  /*12c20*/  IMAD R21, R8, 0x4, R15 ;  /* 0x0000000408157824 */ /* 0x000fe200078e020f */
[----:B------:R-:W-:Y:S01]  /*12c30*/  F2FP.SATFINITE.E4M3.F32.PACK_AB_MERGE_C R48, R33, R48, RZ ;  /* 0x000000302130723e */ /* 0x000fe200048070ff */
[----:B------:R-:W-:Y:S01]  /*12c40*/  IMAD.IADD R51, R4, 0x1, -R51 ;  /* 0x0000000104337824 */ /* 0x000fe200078e0a33 */
[----:B------:R-:W-:Y:S01]  /*12c50*/  F2FP.SATFINITE.E4M3.F32.PACK_AB_MERGE_C R42, R35, R42, RZ ;  /* 0x0000002a232a723e */ /* 0x000fe200048070ff */
[C---:B------:R-:W-:Y:S01]  /*12c60*/  IMAD R25, R8.reuse, 0x4, R21 ;  /* 0x0000000408197824 */ /* 0x040fe200078e0215 */
[----:B------:R-:W-:Y:S01]  /*12c70*/  F2FP.SATFINITE.E4M3.F32.PACK_AB_MERGE_C R87, R87, R90, RZ ;  /* 0x0000005a5757723e */ /* 0x000fe200048070ff */
[----:B------:R-:W-:Y:S01]  /*12c80*/  FADD R53, R53, -1 ;  /* 0xbf80000035357421 */ /* 0x000fe20000000000 */
[----:B------:R-:W-:Y:S01]  /*12c90*/  F2FP.SATFINITE.E4M3.F32.PACK_AB_MERGE_C R83, R83, R86, RZ ;  /* 0x000000565353723e */ /* 0x000fe200048070ff */
[----:B------:R-:W-:Y:S01]  /*12ca0*/  IMAD R27, R8, 0x4, R25 ;  /* 0x00000004081b7824 */ /* 0x000fe200078e0219 */
[----:B------:R-:W-:Y:S01]  /*12cb0*/  F2FP.SATFINITE.E4M3.F32.PACK_AB_MERGE_C R81, R81, R82, RZ ;  /* 0x000000525151723e */ /* 0x000fe200048070ff */
[----:B------:R-:W-:Y:S01]  /*12cc0*/  FADD R24, R24, -1 ;  /* 0xbf80000018187421 */ /* 0x000fe20000000000 */
[----:B------:R-:W-:Y:S01]  /*12cd0*/  F2FP.SATFINITE.E4M3.F32.PACK_AB_MERGE_C R73, R73, R76, RZ ;  /* 0x0000004c4949723e */ /* 0x000fe200048070ff */
[C---:B------:R-:W-:Y:S01]  /*12ce0*/  IMAD R29, R8.reuse, 0x4, R27 ;  /* 0x00000004081d7824 */ /* 0x040fe200078e021b */
[----:B------:R-:W-:Y:S01]  /*12cf0*/  F2FP.SATFINITE.E4M3.F32.PACK_AB_MERGE_C R71, R71, R72, RZ ;  /* 0x000000484747723e */ /* 0x000fe200048070ff */
[----:B------:R-:W0:Y:S01]  /*12d00*/  S2R R168, SR_CTAID.X ;  /* 0x0000000000a87919 */ /* 0x000e220000002500 */
[----:B------:R-:W-:Y:S01]  /*12d10*/  F2FP.SATFINITE.E4M3.F32.PACK_AB_MERGE_C R69, R69, R70, RZ ;  /* 0x000000464545723e */ /* 0x000fe200048070ff */
[----:B------:R-:W-:Y:S01]  /*12d20*/  IMAD R31, R8, 0x4, R29 ;  /* 0x00000004081f7824 */ /* 0x000fe200078e021d */
[----:B------:R-:W-:Y:S01]  /*12d30*/  F2FP.SATFINITE.E4M3.F32.PACK_AB_MERGE_C R70, R36, R37, RZ ;  /* 0x000000252446723e */ /* 0x000fe200048070ff */
[----:B------:R-:W1:Y:S01]  /*12d40*/  S2R R169, SR_TID.X ;  /* 0x0000000000a97919 */ /* 0x000e620000002100 */
[----:B------:R-:W-:Y:S01]  /*12d50*/  F2FP.SATFINITE.E4M3.F32.PACK_AB_MERGE_C R79, R79, R80, RZ ;  /* 0x000000504f4f723e */ /* 0x000fe200048070ff */
[C---:B------:R-:W-:Y:S01]  /*12d60*/  IMAD R33, R8.reuse, 0x4, R31 ;  /* 0x0000000408217824 */ /* 0x040fe200078e021f */
[----:B------:R-:W-:Y:S01]  /*12d70*/  F2FP.SATFINITE.E4M3.F32.PACK_AB_MERGE_C R26, R77, R78, RZ ;  /* 0x0000004e4d1a723e */ /* 0x000fe200048070ff */
[----:B------:R-:W2:Y:S01]  /*12d80*/  LDCU.64 UR4, c[0x0][0x3e0] ;  /* 0x00007c00ff0477ac */ /* 0x000ea20008000a00 */
[----:B------:R-:W-:Y:S01]  /*12d90*/  LOP3.LUT R87, R87, 0xffff, RZ, 0xc0, !PT ;  /* 0x0000ffff57577812 */ /* 0x000fe200078ec0ff */
[C---:B------:R-:W-:Y:S01]  /*12da0*/  IMAD R35, R8.reuse, 0x4, R33 ;  /* 0x0000000408237824 */ /* 0x040fe200078e0221 */
[----:B------:R-:W-:Y:S01]  /*12db0*/  LOP3.LUT R72, R83, 0xffff, RZ, 0xc0, !PT ;  /* 0x0000ffff53487812 */ /* 0x000fe200078ec0ff */
[----:B------:R-:W3:Y:S01]  /*12dc0*/  LDC.64 R164, c[0x0][0x398] ;  /* 0x0000e600ffa47b82 */ /* 0x000ee20000000a00 */
[----:B------:R-:W-:Y:S01]  /*12dd0*/  LOP3.LUT R76, R81, 0xffff, RZ, 0xc0, !PT ;  /* 0x0000ffff514c7812 */ /* 0x000fe200078ec0ff */
[----:B------:R-:W-:Y:S01]  /*12de0*/  IMAD R37, R8, 0x4, R35 ;  /* 0x0000000408257824 */ /* 0x000fe200078e0223 */
[----:B------:R-:W-:-:S02]  /*12df0*/  LOP3.LUT R80, R68, 0xffff, RZ, 0xc0, !PT ;  /* 0x0000ffff44507812 */ /* 0x000fc400078ec0ff */
[----:B------:R-:W-:Y:S02]  /*12e00*/  LOP3.LUT R73, R73, 0xffff, RZ, 0xc0, !PT ;  /* 0x0000ffff49497812 */ /* 0x000fe400078ec0ff */
[----:B------:R-:W-:Y:S02]  /*12e10*/  LOP3.LUT R78, R71, 0xffff, RZ, 0xc0, !PT ;  /* 0x0000ffff474e7812 */ /* 0x000fe400078ec0ff */
[----:B------:R-:W-:Y:S02]  /*12e20*/  F2FP.SATFINITE.E4M3.F32.PACK_AB_MERGE_C R62, R62, R63, RZ ;  /* 0x0000003f3e3e723e */ /* 0x000fe400048070ff */
[----:B------:R-:W-:Y:S02]  /*12e30*/  F2FP.SATFINITE.E4M3.F32.PACK_AB_MERGE_C R54, R54, R57, RZ ;  /* 0x000000393636723e */ /* 0x000fe400048070ff */
[----:B------:R-:W-:Y:S01]  /*12e40*/  F2FP.SATFINITE.E4M3.F32.PACK_AB_MERGE_C R44, R44, R45, RZ ;  /* 0x0000002d2c2c723e */ /* 0x000fe200048070ff */
[----:B--2---:R-:W-:Y:S01]  /*12e50*/  UIMAD UR4, UR8, UR4, URZ ;  /* 0x00000004080472a4 */ /* 0x004fe2000f8e02ff */
[----:B------:R-:W-:-:S02]  /*12e60*/  F2FP.SATFINITE.E4M3.F32.PACK_AB_MERGE_C R40, R40, R43, RZ ;  /* 0x0000002b2828723e */ /* 0x000fc400048070ff */
[----:B------:R-:W-:Y:S01]  /*12e70*/  F2FP.SATFINITE.E4M3.F32.PACK_AB_MERGE_C R38, R38, R39, RZ ;  /* 0x000000272626723e */ /* 0x000fe200048070ff */
[----:B------:R-:W-:Y:S01]  /*12e80*/  IMAD R39, R8, 0x4, R37 ;  /* 0x0000000408277824 */ /* 0x000fe200078e0225 */
[----:B------:R-:W-:Y:S01]  /*12e90*/  F2FP.SATFINITE.E4M3.F32.PACK_AB_MERGE_C R60, R60, R61, RZ ;  /* 0x0000003d3c3c723e */ /* 0x000fe200048070ff */
[----:B0-----:R-:W-:Y:S01]  /*12ea0*/  IMAD.SHL.U32 R168, R168, 0x20, RZ ;  /* 0x00000020a8a87824 */ /* 0x001fe200078e00ff */
[----:B------:R-:W-:Y:S02]  /*12eb0*/  F2FP.SATFINITE.E4M3.F32.PACK_AB_MERGE_C R85, R85, R88, RZ ;  /* 0x000000585555723e */ /* 0x000fe400048070ff */
[--C-:B------:R-:W-:Y:S02]  /*12ec0*/  PRMT R43, R76, 0x3340, R1.reuse ;  /* 0x000033404c2b7816 */ /* 0x100fe40000000001 */
[----:B------:R-:W-:Y:S02]  /*12ed0*/  PRMT R68, R80, 0x3340, R1 ;  /* 0x0000334050447816 */ /* 0x000fe40000000001 */
[----:B------:R-:W-:-:S02]  /*12ee0*/  PRMT R36, R87, 0x3340, R72 ;  /* 0x0000334057247816 */ /* 0x000fc40000000048 */
[----:B------:R-:W-:Y:S02]  /*12ef0*/  PRMT R45, R73, 0x3340, R78 ;  /* 0x00003340492d7816 */ /* 0x000fe4000000004e */
[----:B------:R-:W-:Y:S02]  /*12f00*/  LOP3.LUT R61, R58, 0xffff, RZ, 0xc0, !PT ;  /* 0x0000ffff3a3d7812 */ /* 0x000fe400078ec0ff */
[----:B------:R-:W-:Y:S01]  /*12f10*/  F2FP.SATFINITE.E4M3.F32.PACK_AB_MERGE_C R34, R34, R41, RZ ;  /* 0x000000292222723e */ /* 0x000fe200048070ff */
[----:B------:R-:W-:Y:S01]  /*12f20*/  IMAD R41, R8, 0x4, R39 ;  /* 0x0000000408297824 */ /* 0x000fe200078e0227 */
[----:B------:R-:W-:Y:S02]  /*12f30*/  LOP3.LUT R62, R62, 0xffff, RZ, 0xc0, !PT ;  /* 0x0000ffff3e3e7812 */ /* 0x000fe400078ec0ff */
[----:B------:R-:W-:Y:S02]  /*12f40*/  LOP3.LUT R54, R54, 0xffff, RZ, 0xc0, !PT ;  /* 0x0000ffff36367812 */ /* 0x000fe400078ec0ff */
[----:B------:R-:W-:-:S02]  /*12f50*/  LOP3.LUT R88, R40, 0xffff, RZ, 0xc0, !PT ;  /* 0x0000ffff28587812 */ /* 0x000fc400078ec0ff */
[----:B------:R-:W-:Y:S02]  /*12f60*/  LOP3.LUT R58, R48, 0xffff, RZ, 0xc0, !PT ;  /* 0x0000ffff303a7812 */ /* 0x000fe400078ec0ff */
[----:B------:R-:W-:Y:S02]  /*12f70*/  LOP3.LUT R63, R44, 0xffff, RZ, 0xc0, !PT ;  /* 0x0000ffff2c3f7812 */ /* 0x000fe400078ec0ff */
[----:B------:R-:W-:Y:S02]  /*12f80*/  F2FP.SATFINITE.E4M3.F32.PACK_AB_MERGE_C R66, R66, R67, RZ ;  /* 0x000000434242723e */ /* 0x000fe400048070ff */
[----:B------:R-:W-:Y:S02]  /*12f90*/  F2FP.SATFINITE.E4M3.F32.PACK_AB_MERGE_C R56, R56, R59, RZ ;  /* 0x0000003b3838723e */ /* 0x000fe400048070ff */
[----:B------:R-:W-:Y:S02]  /*12fa0*/  F2FP.SATFINITE.E4M3.F32.PACK_AB_MERGE_C R46, R46, R47, RZ ;  /* 0x0000002f2e2e723e */ /* 0x000fe400048070ff */
[----:B------:R-:W-:-:S02]  /*12fb0*/  PRMT R77, R36, 0x5410, R43 ;  /* 0x00005410244d7816 */ /* 0x000fc4000000002b */
[----:B------:R-:W-:Y:S01]  /*12fc0*/  PRMT R83, R45, 0x5410, R68 ;  /* 0x000054102d537816 */ /* 0x000fe20000000044 */
[----:B------:R-:W-:Y:S01]  /*12fd0*/  IMAD R45, R8, 0x4, R41 ;  /* 0x00000004082d7824 */ /* 0x000fe200078e0229 */
[----:B------:R-:W-:Y:S02]  /*12fe0*/  LOP3.LUT R85, R85, 0xffff, RZ, 0xc0, !PT ;  /* 0x0000ffff55557812 */ /* 0x000fe400078ec0ff */
[----:B------:R-:W-:Y:S02]  /*12ff0*/  LOP3.LUT R84, R84, 0xffff, RZ, 0xc0, !PT ;  /* 0x0000ffff54547812 */ /* 0x000fe400078ec0ff */
[----:B------:R-:W-:Y:S02]  /*13000*/  LOP3.LUT R68, R79, 0xffff, RZ, 0xc0, !PT ;  /* 0x0000ffff4f447812 */ /* 0x000fe400078ec0ff */
[--C-:B------:R-:W-:Y:S02]  /*13010*/  PRMT R43, R54, 0x3340, R1.reuse ;  /* 0x00003340362b7816 */ /* 0x100fe40000000001 */
[----:B------:R-:W-:-:S02]  /*13020*/  PRMT R47, R88, 0x3340, R1 ;  /* 0x00003340582f7816 */ /* 0x000fc40000000001 */
[----:B------:R-:W-:Y:S02]  /*13030*/  PRMT R36, R62, 0x3340, R61 ;  /* 0x000033403e247816 */ /* 0x000fe4000000003d */
[----:B------:R-:W-:Y:S02]  /*13040*/  PRMT R40, R58, 0x3340, R63 ;  /* 0x000033403a287816 */ /* 0x000fe4000000003f */
[----:B------:R-:W-:Y:S02]  /*13050*/  LOP3.LUT R74, R74, 0xffff, RZ, 0xc0, !PT ;  /* 0x0000ffff4a4a7812 */ /* 0x000fe400078ec0ff */
[----:B------:R-:W-:Y:S02]  /*13060*/  LOP3.LUT R69, R69, 0xffff, RZ, 0xc0, !PT ;  /* 0x0000ffff45457812 */ /* 0x000fe400078ec0ff */
[----:B------:R-:W-:Y:S02]  /*13070*/  LOP3.LUT R66, R66, 0xffff, RZ, 0xc0, !PT ;  /* 0x0000ffff42427812 */ /* 0x000fe400078ec0ff */
[----:B------:R-:W-:-:S02]  /*13080*/  LOP3.LUT R60, R60, 0xffff, RZ, 0xc0, !PT ;  /* 0x0000ffff3c3c7812 */ /* 0x000fc400078ec0ff */
[----:B------:R-:W-:Y:S02]  /*13090*/  LOP3.LUT R71, R56, 0xffff, RZ, 0xc0, !PT ;  /* 0x0000ffff38477812 */ /* 0x000fe400078ec0ff */
[----:B------:R-:W-:Y:S02]  /*130a0*/  LOP3.LUT R82, R52, 0xffff, RZ, 0xc0, !PT ;  /* 0x0000ffff34527812 */ /* 0x000fe400078ec0ff */
[----:B------:R-:W-:Y:S02]  /*130b0*/  LOP3.LUT R86, R46, 0xffff, RZ, 0xc0, !PT ;  /* 0x0000ffff2e567812 */ /* 0x000fe400078ec0ff */
[----:B------:R-:W-:Y:S02]  /*130c0*/  LOP3.LUT R90, R38, 0xffff, RZ, 0xc0, !PT ;  /* 0x0000ffff265a7812 */ /* 0x000fe400078ec0ff */
[----:B------:R-:W-:Y:S02]  /*130d0*/  LOP3.LUT R95, R42, 0xffff, RZ, 0xc0, !PT ;  /* 0x0000ffff2a5f7812 */ /* 0x000fe400078ec0ff */
[----:B------:R-:W-:-:S02]  /*130e0*/  F2FP.SATFINITE.E4M3.F32.PACK_AB_MERGE_C R30, R30, R49, RZ ;  /* 0x000000311e1e723e */ /* 0x000fc400048070ff */
[----:B------:R-:W-:Y:S02]  /*130f0*/  F2FP.SATFINITE.E4M3.F32.PACK_AB_MERGE_C R50, R50, R55, RZ ;  /* 0x000000373232723e */ /* 0x000fe400048070ff */
[----:B------:R-:W-:Y:S02]  /*13100*/  PRMT R49, R68, 0x3340, R1 ;  /* 0x0000334044317816 */ /* 0x000fe40000000001 */
[----:B------:R-:W-:Y:S02]  /*13110*/  PRMT R44, R85, 0x3340, R84 ;  /* 0x00003340552c7816 */ /* 0x000fe40000000054 */
[----:B------:R-:W-:Y:S01]  /*13120*/  PRMT R79, R36, 0x5410, R43 ;  /* 0x00005410244f7816 */ /* 0x000fe2000000002b */
[----:B------:R-:W-:Y:S01]  /*13130*/  IMAD R43, R8, 0x4, R45 ;  /* 0x00000004082b7824 */ /* 0x000fe200078e022d */
[----:B------:R-:W-:Y:S02]  /*13140*/  PRMT R89, R40, 0x5410, R47 ;  /* 0x0000541028597816 */ /* 0x000fe4000000002f */
[----:B------:R-:W-:-:S02]  /*13150*/  PRMT R47, R66, 0x3340, R1 ;  /* 0x00003340422f7816 */ /* 0x000fc40000000001 */
[--C-:B------:R-:W-:Y:S02]  /*13160*/  PRMT R55, R82, 0x3340, R1.reuse ;  /* 0x0000334052377816 */ /* 0x100fe40000000001 */
[----:B------:R-:W-:Y:S02]  /*13170*/  PRMT R57, R90, 0x3340, R1 ;  /* 0x000033405a397816 */ /* 0x000fe40000000001 */
[----:B------:R-:W-:Y:S02]  /*13180*/  PRMT R36, R74, 0x3340, R69 ;  /* 0x000033404a247816 */ /* 0x000fe40000000045 */
[----:B------:R-:W-:Y:S02]  /*13190*/  PRMT R38, R60, 0x3340, R71 ;  /* 0x000033403c267816 */ /* 0x000fe40000000047 */
[----:B------:R-:W-:Y:S02]  /*131a0*/  PRMT R40, R86, 0x3340, R95 ;  /* 0x0000334056287816 */ /* 0x000fe4000000005f */
[----:B------:R-:W-:Y:S01]  /*131b0*/  PRMT R99, R44, 0x5410, R49 ;  /* 0x000054102c637816 */ /* 0x000fe20000000031 */
[----:B------:R-:W-:Y:S01]  /*131c0*/  IMAD R49, R8, 0x4, R43 ;  /* 0x0000000408317824 */ /* 0x000fe200078e022b */
[----:B------:R-:W-:-:S02]  /*131d0*/  PRMT R107, R36, 0x5410, R47 ;  /* 0x00005410246b7816 */ /* 0x000fc4000000002f */
[----:B------:R-:W-:Y:S01]  /*131e0*/  PRMT R105, R38, 0x5410, R55 ;  /* 0x0000541026697816 */ /* 0x000fe20000000037 */
[----:B------:R-:W-:Y:S01]  /*131f0*/  IMAD R47, R8, 0x4, R49 ;  /* 0x00000004082f7824 */ /* 0x000fe200078e0231 */
[----:B------:R-:W-:Y:S02]  /*13200*/  PRMT R111, R40, 0x5410, R57 ;  /* 0x00005410286f7816 */ /* 0x000fe40000000039 */
[----:B------:R-:W-:Y:S01]  /*13210*/  SHF.R.U32.HI R36, RZ, 0x8, R87 ;  /* 0x00000008ff247819 */ /* 0x000fe20000011657 */
[----:B------:R-:W-:Y:S01]  /*13220*/  IMAD R55, R8, 0x4, R47 ;  /* 0x0000000408377824 */ /* 0x000fe200078e022f */
[----:B------:R-:W-:Y:S02]  /*13230*/  SHF.R.U32.HI R38, RZ, 0x8, R72 ;  /* 0x00000008ff267819 */ /* 0x000fe40000011648 */
[----:B------:R-:W-:Y:S02]  /*13240*/  SHF.R.U32.HI R40, RZ, 0x8, R76 ;  /* 0x00000008ff287819 */ /* 0x000fe4000001164c */
[----:B------:R-:W-:-:S02]  /*13250*/  SHF.R.U32.HI R42, RZ, 0x8, R73 ;  /* 0x00000008ff2a7819 */ /* 0x000fc40000011649 */
[----:B------:R-:W-:Y:S02]  /*13260*/  LOP3.LUT R38, R38, 0xffff, RZ, 0xc0, !PT ;  /* 0x0000ffff26267812 */ /* 0x000fe400078ec0ff */
[----:B------:R-:W-:Y:S02]  /*13270*/  LOP3.LUT R57, R36, 0xffff, RZ, 0xc0, !PT ;  /* 0x0000ffff24397812 */ /* 0x000fe400078ec0ff */
[----:B------:R-:W-:Y:S02]  /*13280*/  LOP3.LUT R40, R40, 0xffff, RZ, 0xc0, !PT ;  /* 0x0000ffff28287812 */ /* 0x000fe400078ec0ff */
[----:B------:R-:W-:Y:S02]  /*13290*/  SHF.R.U32.HI R44, RZ, 0x8, R78 ;  /* 0x00000008ff2c7819 */ /* 0x000fe4000001164e */
[----:B------:R-:W-:Y:S02]  /*132a0*/  LOP3.LUT R59, R42, 0xffff, RZ, 0xc0, !PT ;  /* 0x0000ffff2a3b7812 */ /* 0x000fe400078ec0ff */
[----:B------:R-:W-:Y:S01]  /*132b0*/  PRMT R46, R57, 0x3340, R38 ;  /* 0x00003340392e7816 */ /* 0x000fe20000000026 */
[----:B------:R-:W-:Y:S01]  /*132c0*/  IMAD R57, R8, 0x4, R55 ;  /* 0x0000000408397824 */ /* 0x000fe200078e0237 */
[----:B------:R-:W-:-:S02]  /*132d0*/  PRMT R81, R40, 0x3340, R1 ;  /* 0x0000334028517816 */ /* 0x000fc40000000001 */
[----:B------:R-:W-:Y:S02]  /*132e0*/  SHF.R.U32.HI R36, RZ, 0x8, R80 ;  /* 0x00000008ff247819 */ /* 0x000fe40000011650 */
[----:B------:R-:W-:Y:S02]  /*132f0*/  SHF.R.U32.HI R40, RZ, 0x8, R61 ;  /* 0x00000008ff287819 */ /* 0x000fe4000001163d */
[----:B------:R-:W-:Y:S02]  /*13300*/  SHF.R.U32.HI R38, RZ, 0x8, R62 ;  /* 0x00000008ff267819 */ /* 0x000fe4000001163e */
[----:B------:R-:W-:Y:S02]  /*13310*/  SHF.R.U32.HI R42, RZ, 0x8, R54 ;  /* 0x00000008ff2a7819 */ /* 0x000fe40000011636 */
[----:B------:R-:W-:Y:S02]  /*13320*/  LOP3.LUT R44, R44, 0xffff, RZ, 0xc0, !PT ;  /* 0x0000ffff2c2c7812 */ /* 0x000fe400078ec0ff */
[----:B------:R-:W-:-:S02]  /*13330*/  LOP3.LUT R36, R36, 0xffff, RZ, 0xc0, !PT ;  /* 0x0000ffff24247812 */ /* 0x000fc400078ec0ff */
[----:B------:R-:W-:Y:S02]  /*13340*/  LOP3.LUT R40, R40, 0xffff, RZ, 0xc0, !PT ;  /* 0x0000ffff28287812 */ /* 0x000fe400078ec0ff */
[----:B------:R-:W-:Y:S02]  /*13350*/  LOP3.LUT R61, R38, 0xffff, RZ, 0xc0, !PT ;  /* 0x0000ffff263d7812 */ /* 0x000fe400078ec0ff */
[----:B------:R-:W-:Y:S02]  /*13360*/  LOP3.LUT R42, R42, 0xffff, RZ, 0xc0, !PT ;  /* 0x0000ffff2a2a7812 */ /* 0x000fe400078ec0ff */
[----:B------:R-:W-:Y:S01]  /*13370*/  PRMT R48, R59, 0x3340, R44 ;  /* 0x000033403b307816 */ /* 0x000fe2000000002c */
[----:B------:R-:W-:Y:S01]  /*13380*/  IMAD R59, R8, 0x4, R57 ;  /* 0x00000004083b7824 */ /* 0x000fe200078e0239 */
[----:B------:R-:W-:Y:S02]  /*13390*/  PRMT R87, R36, 0x3340, R1 ;  /* 0x0000334024577816 */ /* 0x000fe40000000001 */
[----:B------:R-:W-:Y:S01]  /*133a0*/  PRMT R52, R61, 0x3340, R40 ;  /* 0x000033403d347816 */ /* 0x000fe20000000028 */
[----:B------:R-:W-:Y:S01]  /*133b0*/  IMAD R61, R8, 0x4, R59 ;  /* 0x00000004083d7824 */ /* 0x000fe200078e023b */
[----:B------:R-:W-:-:S02]  /*133c0*/  PRMT R91, R42, 0x3340, R1 ;  /* 0x000033402a5b7816 */ /* 0x000fc40000000001 */
[----:B------:R-:W-:Y:S02]  /*133d0*/  SHF.R.U32.HI R36, RZ, 0x8, R85 ;  /* 0x00000008ff247819 */ /* 0x000fe40000011655 */
[----:B------:R-:W-:Y:S02]  /*133e0*/  SHF.R.U32.HI R38, RZ, 0x8, R84 ;  /* 0x00000008ff267819 */ /* 0x000fe40000011654 */
[----:B------:R-:W-:Y:S02]  /*133f0*/  SHF.R.U32.HI R40, RZ, 0x8, R58 ;  /* 0x00000008ff287819 */ /* 0x000fe4000001163a */
[----:B------:R-:W-:Y:S01]  /*13400*/  SHF.R.U32.HI R42, RZ, 0x8, R63 ;  /* 0x00000008ff2a7819 */ /* 0x000fe2000001163f */
[----:B------:R-:W-:Y:S01]  /*13410*/  IMAD R63, R8, 0x4, R61 ;  /* 0x00000004083f7824 */ /* 0x000fe200078e023d */
[----:B------:R-:W-:Y:S02]  /*13420*/  F2FP.SATFINITE.E4M3.F32.PACK_AB_MERGE_C R64, R64, R65, RZ ;  /* 0x000000414040723e */ /* 0x000fe400048070ff */
[----:B------:R-:W-:-:S02]  /*13430*/  LOP3.LUT R38, R38, 0xffff, RZ, 0xc0, !PT ;  /* 0x0000ffff26267812 */ /* 0x000fc400078ec0ff */
[----:B------:R-:W-:Y:S02]  /*13440*/  LOP3.LUT R67, R36, 0xffff, RZ, 0xc0, !PT ;  /* 0x0000ffff24437812 */ /* 0x000fe400078ec0ff */
[----:B------:R-:W-:Y:S02]  /*13450*/  LOP3.LUT R42, R42, 0xffff, RZ, 0xc0, !PT ;  /* 0x0000ffff2a2a7812 */ /* 0x000fe400078ec0ff */
[----:B------:R-:W-:Y:S02]  /*13460*/  LOP3.LUT R65, R40, 0xffff, RZ, 0xc0, !PT ;  /* 0x0000ffff28417812 */ /* 0x000fe400078ec0ff */
[----:B------:R-:W-:Y:S02]  /*13470*/  PRMT R56, R67, 0x3340, R38 ;  /* 0x0000334043387816 */ /* 0x000fe40000000026 */
[----:B------:R-:W-:Y:S02]  /*13480*/  SHF.R.U32.HI R36, RZ, 0x8, R68 ;  /* 0x00000008ff247819 */ /* 0x000fe40000011644 */
[----:B------:R-:W-:Y:S01]  /*13490*/  PRMT R54, R65, 0x3340, R42 ;  /* 0x0000334041367816 */ /* 0x000fe2000000002a */
[----:B------:R-:W-:Y:S01]  /*134a0*/  IMAD R65, R8, 0x4, R63 ;  /* 0x0000000408417824 */ /* 0x000fe200078e023f */
[----:B------:R-:W-:-:S02]  /*134b0*/  SHF.R.U32.HI R40, RZ, 0x8, R69 ;  /* 0x00000008ff287819 */ /* 0x000fc40000011645 */
[----:B------:R-:W-:Y:S01]  /*134c0*/  SHF.R.U32.HI R38, RZ, 0x8, R74 ;  /* 0x00000008ff267819 */ /* 0x000fe2000001164a */
[----:B------:R-:W-:Y:S01]  /*134d0*/  IMAD R69, R8, 0x4, R65 ;  /* 0x0000000408457824 */ /* 0x000fe200078e0241 */
[----:B------:R-:W-:Y:S02]  /*134e0*/  LOP3.LUT R36, R36, 0xffff, RZ, 0xc0, !PT ;  /* 0x0000ffff24247812 */ /* 0x000fe400078ec0ff */
[----:B------:R-:W-:Y:S02]  /*134f0*/  LOP3.LUT R40, R40, 0xffff, RZ, 0xc0, !PT ;  /* 0x0000ffff28287812 */ /* 0x000fe400078ec0ff */
[----:B------:R-:W-:Y:S02]  /*13500*/  LOP3.LUT R67, R38, 0xffff, RZ, 0xc0, !PT ;  /* 0x0000ffff26437812 */ /* 0x000fe400078ec0ff */
[----:B------:R-:W-:Y:S02]  /*13510*/  PRMT R97, R36, 0x3340, R1 ;  /* 0x0000334024617816 */ /* 0x000fe40000000001 */
[----:B------:R-:W-:Y:S01]  /*13520*/  PRMT R58, R67, 0x3340, R40 ;  /* 0x00003340433a7816 */ /* 0x000fe20000000028 */
[----:B------:R-:W-:Y:S01]  /*13530*/  IMAD R67, R8, 0x4, R69 ;  /* 0x0000000408437824 */ /* 0x000fe200078e0245 */
[----:B------:R-:W-:-:S02]  /*13540*/  SHF.R.U32.HI R36, RZ, 0x8, R60 ;  /* 0x00000008ff247819 */ /* 0x000fc4000001163c */
[----:B------:R-:W-:Y:S01]  /*13550*/  SHF.R.U32.HI R38, RZ, 0x8, R71 ;  /* 0x00000008ff267819 */ /* 0x000fe20000011647 */
[----:B------:R-:W-:Y:S01]  /*13560*/  IMAD R73, R8, 0x4, R67 ;  /* 0x0000000408497824 */ /* 0x000fe200078e0243 */
[----:B------:R-:W-:Y:S02]  /*13570*/  SHF.R.U32.HI R44, RZ, 0x8, R88 ;  /* 0x00000008ff2c7819 */ /* 0x000fe40000011658 */
[----:B------:R-:W-:Y:S02]  /*13580*/  SHF.R.U32.HI R42, RZ, 0x8, R66 ;  /* 0x00000008ff2a7819 */ /* 0x000fe40000011642 */
[----:B------:R-:W-:Y:S02]  /*13590*/  LOP3.LUT R38, R38, 0xffff, RZ, 0xc0, !PT ;  /* 0x0000ffff26267812 */ /* 0x000fe400078ec0ff */
[----:B------:R-:W-:Y:S02]  /*135a0*/  LOP3.LUT R71, R36, 0xffff, RZ, 0xc0, !PT ;  /* 0x0000ffff24477812 */ /* 0x000fe400078ec0ff */
[----:B------:R-:W-:-:S02]  /*135b0*/  LOP3.LUT R44, R44, 0xffff, RZ, 0xc0, !PT ;  /* 0x0000ffff2c2c7812 */ /* 0x000fc400078ec0ff */
[----:B------:R-:W-:Y:S02]  /*135c0*/  LOP3.LUT R42, R42, 0xffff, RZ, 0xc0, !PT ;  /* 0x0000ffff2a2a7812 */ /* 0x000fe400078ec0ff */
[----:B------:R-:W-:Y:S01]  /*135d0*/  PRMT R38, R71, 0x3340, R38 ;  /* 0x0000334047267816 */ /* 0x000fe20000000026 */
[----:B------:R-:W-:Y:S01]  /*135e0*/  IMAD R71, R8, 0x4, R73 ;  /* 0x0000000408477824 */ /* 0x000fe200078e0249 */
[----:B------:R-:W-:Y:S02]  /*135f0*/  LOP3.LUT R36, R32, 0xffff, RZ, 0xc0, !PT ;  /* 0x0000ffff20247812 */ /* 0x000fe400078ec0ff */
[--C-:B------:R-:W-:Y:S02]  /*13600*/  PRMT R93, R44, 0x3340, R1.reuse ;  /* 0x000033402c5d7816 */ /* 0x100fe40000000001 */
[----:B------:R-:W-:Y:S02]  /*13610*/  PRMT R103, R42, 0x3340, R1 ;  /* 0x000033402a677816 */ /* 0x000fe40000000001 */
[----:B------:R-:W-:-:S02]  /*13620*/  SHF.R.U32.HI R40, RZ, 0x8, R82 ;  /* 0x00000008ff287819 */ /* 0x000fc40000011652 */
[----:B------:R-:W-:Y:S02]  /*13630*/  SHF.R.U32.HI R42, RZ, 0x8, R86 ;  /* 0x00000008ff2a7819 */ /* 0x000fe40000011656 */
[----:B------:R-:W-:Y:S02]  /*13640*/  SHF.R.U32.HI R44, RZ, 0x8, R95 ;  /* 0x00000008ff2c7819 */ /* 0x000fe4000001165f */
[----:B------:R-:W-:Y:S02]  /*13650*/  LOP3.LUT R50, R50, 0xffff, RZ, 0xc0, !PT ;  /* 0x0000ffff32327812 */ /* 0x000fe400078ec0ff */
[----:B------:R-:W-:Y:S01]  /*13660*/  PRMT R82, R77, 0x4210, R36 ;  /* 0x000042104d527816 */ /* 0x000fe20000000024 */
[----:B------:R-:W-:Y:S01]  /*13670*/  IMAD R77, R8, 0x4, R71 ;  /* 0x00000004084d7824 */ /* 0x000fe200078e0247 */
[----:B------:R-:W-:Y:S02]  /*13680*/  LOP3.LUT R44, R44, 0xffff, RZ, 0xc0, !PT ;  /* 0x0000ffff2c2c7812 */ /* 0x000fe400078ec0ff */
[----:B------:R-:W-:-:S02]  /*13690*/  LOP3.LUT R85, R42, 0xffff, RZ, 0xc0, !PT ;  /* 0x0000ffff2a557812 */ /* 0x000fc400078ec0ff */
[----:B------:R-:W-:Y:S02]  /*136a0*/  SHF.R.U32.HI R32, RZ, 0x8, R90 ;  /* 0x00000008ff207819 */ /* 0x000fe4000001165a */
[----:B------:R-:W-:Y:S01]  /*136b0*/  PRMT R88, R79, 0x4210, R50 ;  /* 0x000042104f587816 */ /* 0x000fe20000000032 */
[----:B------:R-:W-:Y:S01]  /*136c0*/  IMAD R79, R8, 0x4, R77 ;  /* 0x00000004084f7824 */ /* 0x000fe200078e024d */
[----:B------:R-:W-:Y:S02]  /*136d0*/  PRMT R44, R85, 0x3340, R44 ;  /* 0x00003340552c7816 */ /* 0x000fe4000000002c */
[----:B------:R-:W-:Y:S02]  /*136e0*/  LOP3.LUT R64, R64, 0xffff, RZ, 0xc0, !PT ;  /* 0x0000ffff40407812 */ /* 0x000fe400078ec0ff */
[----:B------:R-:W-:Y:S02]  /*136f0*/  LOP3.LUT R32, R32, 0xffff, RZ, 0xc0, !PT ;  /* 0x0000ffff20207812 */ /* 0x000fe400078ec0ff */
[----:B------:R-:W-:Y:S01]  /*13700*/  PRMT R85, R46, 0x5410, R81 ;  /* 0x000054102e557816 */ /* 0x000fe20000000051 */
[----:B------:R-:W-:Y:S01]  /*13710*/  IMAD R81, R8, 0x4, R79 ;  /* 0x0000000408517824 */ /* 0x000fe200078e024f */
[----:B------:R-:W-:Y:S01]  /*13720*/  PRMT R83, R83, 0x4210, R64 ;  /* 0x0000421053537816 */ /* 0x000fe20000000040 */
[----:B------:R-:W-:Y:S01]  /*13730*/  BAR.SYNC.DEFER_BLOCKING 0x0 ;  /* 0x0000000000007b1d */ /* 0x000fe20000010000 */
[----:B------:R-:W-:Y:S01]  /*13740*/  PRMT R113, R32, 0x3340, R1 ;  /* 0x0000334020717816 */ /* 0x000fe20000000001 */
[----:B------:R-:W-:Y:S01]  /*13750*/  IMAD.IADD R32, R10, 0x1, -R75 ;  /* 0x000000010a207824 */ /* 0x000fe200078e0a4b */
[----:B------:R-:W-:Y:S01]  /*13760*/  LOP3.LUT R70, R70, 0xffff, RZ, 0xc0, !PT ;  /* 0x0000ffff46467812 */ /* 0x000fe200078ec0ff */
[----:B------:R-:W-:Y:S01]  /*13770*/  IMAD R75, R8, 0x4, R81 ;  /* 0x00000004084b7824 */ /* 0x000fe200078e0251 */
[----:B------:R-:W-:Y:S01]  /*13780*/  PRMT R95, R48, 0x5410, R87 ;  /* 0x00005410305f7816 */ /* 0x000fe20000000057 */
[----:B------:R-:W-:Y:S01]  /*13790*/  FADD R32, R32, -1 ;  /* 0xbf80000020207421 */ /* 0x000fe20000000000 */
[----:B------:R-:W-:-:S02]  /*137a0*/  PRMT R89, R89, 0x4210, R70 ;  /* 0x0000421059597816 */ /* 0x000fc40000000046 */
[----:B------:R-:W-:Y:S01]  /*137b0*/  PRMT R94, R85, 0x5210, R36 ;  /* 0x00005210555e7816 */ /* 0x000fe20000000024 */
[----:B------:R-:W-:Y:S01]  /*137c0*/  FFMA.FTZ R87, R32, R115, -0.16845393180847167969 ;  /* 0xbe2c7f3020577423 */ /* 0x000fe20000010073 */
[----:B------:R-:W-:Y:S02]  /*137d0*/  PRMT R91, R52, 0x5410, R91 ;  /* 0x00005410345b7816 */ /* 0x000fe4000000005b */
[----:B------:R-:W-:Y:S02]  /*137e0*/  PRMT R93, R54, 0x5410, R93 ;  /* 0x00005410365d7816 */ /* 0x000fe4000000005d */
[----:B------:R-:W-:Y:S02]  /*137f0*/  PRMT R96, R91, 0x5210, R50 ;  /* 0x000052105b607816 */ /* 0x000fe40000000032 */
[----:B------:R-:W-:Y:S02]  /*13800*/  PRMT R101, R56, 0x5410, R97 ;  /* 0x0000541038657816 */ /* 0x000fe40000000061 */
[----:B------:R-:W-:-:S02]  /*13810*/  PRMT R95, R95, 0x5210, R64 ;  /* 0x000052105f5f7816 */ /* 0x000fc40000000040 */
[----:B------:R-:W-:Y:S02]  /*13820*/  PRMT R97, R93, 0x5210, R70 ;  /* 0x000052105d617816 */ /* 0x000fe40000000046 */
[----:B------:R-:W-:Y:S01]  /*13830*/  LOP3.LUT R26, R26, 0xffff, RZ, 0xc0, !PT ;  /* 0x0000ffff1a1a7812 */ /* 0x000fe200078ec0ff */
[----:B------:R0:W-:Y:S01]  /*13840*/  STS.64 [R6+UR6], R82 ;  /* 0x0000005206007988 */ /* 0x0001e20008000a06 */
[----:B------:R-:W-:Y:S02]  /*13850*/  LOP3.LUT R40, R40, 0xffff, RZ, 0xc0, !PT ;  /* 0x0000ffff28287812 */ /* 0x000fe400078ec0ff */
[----:B------:R-:W-:Y:S01]  /*13860*/  PRMT R106, R99, 0x4210, R26 ;  /* 0x00004210636a7816 */ /* 0x000fe2000000001a */
[----:B------:R2:W-:Y:S01]  /*13870*/  STS.64 [R6+UR6+0x80], R88 ;  /* 0x0000805806007988 */ /* 0x0005e20008000a06 */
[----:B------:R-:W-:Y:S02]  /*13880*/  PRMT R109, R40, 0x3340, R1 ;  /* 0x00003340286d7816 */ /* 0x000fe40000000001 */
[----:B------:R-:W-:Y:S01]  /*13890*/  PRMT R103, R58, 0x5410, R103 ;  /* 0x000054103a677816 */ /* 0x000fe20000000067 */
[----:B------:R-:W-:Y:S01]  /*138a0*/  STS.64 [R6+UR6+0x100], R94 ;  /* 0x0001005e06007988 */ /* 0x000fe20008000a06 */
[----:B------:R-:W-:-:S02]  /*138b0*/  LOP3.LUT R28, R28, 0xffff, RZ, 0xc0, !PT ;  /* 0x0000ffff1c1c7812 */ /* 0x000fc400078ec0ff */
[----:B------:R-:W-:Y:S01]  /*138c0*/  PRMT R108, R101, 0x5210, R26 ;  /* 0x00005210656c7816 */ /* 0x000fe2000000001a */
[----:B0-----:R-:W-:Y:S01]  /*138d0*/  IMAD R83, R8, 0x4, R75 ;  /* 0x0000000408537824 */ /* 0x001fe200078e024b */
[----:B------:R-:W-:Y:S01]  /*138e0*/  PRMT R117, R38, 0x5410, R109 ;  /* 0x0000541026757816 */ /* 0x000fe2000000006d */
[----:B------:R0:W-:Y:S01]  /*138f0*/  STS.64 [R6+UR6+0x180], R96 ;  /* 0x0001806006007988 */ /* 0x0001e20008000a06 */
[----:B------:R-:W-:Y:S01]  /*13900*/  PRMT R109, R103, 0x5210, R28 ;  /* 0x00005210676d7816 */ /* 0x000fe2000000001c */
[----:B------:R-:W-:Y:S02]  /*13910*/  IMAD R85, R8, 0x4, R83 ;  /* 0x0000000408557824 */ /* 0x000fe400078e0253 */
[----:B--2---:R-:W-:Y:S01]  /*13920*/  FFMA.FTZ R89, R32, R87, 0.1716887056827545166 ;  /* 0x3e2fcf2a20597423 */ /* 0x004fe20000010057 */
[----:B------:R-:W-:Y:S01]  /*13930*/  LOP3.LUT R30, R30, 0xffff, RZ, 0xc0, !PT ;  /* 0x0000ffff1e1e7812 */ /* 0x000fe200078ec0ff */
[----:B------:R-:W-:Y:S01]  /*13940*/  FADD R26, R51, -1 ;  /* 0xbf800000331a7421 */ /* 0x000fe20000000000 */
[----:B------:R-:W-:-:S02]  /*13950*/  IMAD R87, R8, 0x4, R85 ;  /* 0x0000000408577824 */ /* 0x000fc400078e0255 */
[----:B------:R-:W-:Y:S01]  /*13960*/  FFMA.FTZ R91, R32, R89, -0.17900948226451873779 ;  /* 0xbe374e43205b7423 */ /* 0x000fe20000010059 */
[----:B------:R-:W-:Y:S01]  /*13970*/  PRMT R107, R107, 0x4210, R28 ;  /* 0x000042106b6b7816 */ /* 0x000fe2000000001c */
[-C--:B------:R-:W-:Y:S01]  /*13980*/  FFMA.FTZ R51, R24, R115.reuse, -0.16845393180847167969 ;  /* 0xbe2c7f3018337423 */ /* 0x080fe20000010073 */
[----:B------:R-:W-:Y:S01]  /*13990*/  IMAD R89, R8, 0x4, R87 ;  /* 0x0000000408597824 */ /* 0x000fe200078e0257 */
[----:B------:R-:W-:Y:S01]  /*139a0*/  LOP3.LUT R28, R6, 0x8, RZ, 0x3c, !PT ;  /* 0x00000008061c7812 */ /* 0x000fe200078e3cff */
[----:B0-----:R-:W-:Y:S01]  /*139b0*/  FFMA.FTZ R6, R53, R115, -0.16845393180847167969 ;  /* 0xbe2c7f3035067423 */ /* 0x001fe20000010073 */
[----:B------:R-:W-:Y:S01]  /*139c0*/  PRMT R96, R105, 0x4210, R30 ;  /* 0x0000421069607816 */ /* 0x000fe2000000001e */
[----:B------:R-:W-:Y:S01]  /*139d0*/  IMAD R93, R8, 0x4, R89 ;  /* 0x00000004085d7824 */ /* 0x000fe200078e0259 */
[----:B------:R-:W-:Y:S01]  /*139e0*/  LOP3.LUT R34, R34, 0xffff, RZ, 0xc0, !PT ;  /* 0x0000ffff22227812 */ /* 0x000fe200078ec0ff */
[----:B------:R-:W-:Y:S01]  /*139f0*/  STS.64 [R28+UR6+0x1000], R106 ;  /* 0x0010006a1c007988 */ /* 0x000fe20008000a06 */
[----:B------:R-:W-:Y:S01]  /*13a00*/  PRMT R119, R44, 0x5410, R113 ;  /* 0x000054102c777816 */ /* 0x000fe20000000071 */
[C---:B------:R-:W-:Y:S01]  /*13a10*/  IMAD R95, R8.reuse, 0x4, R93 ;  /* 0x00000004085f7824 */ /* 0x040fe200078e025d */
[----:B------:R-:W-:Y:S01]  /*13a20*/  PRMT R97, R111, 0x4210, R34 ;  /* 0x000042106f617816 */ /* 0x000fe20000000022 */
[----:B------:R-:W-:Y:S01]  /*13a30*/  STS.64 [R28+UR6+0x1100], R108 ;  /* 0x0011006c1c007988 */ /* 0x000fe20008000a06 */
[----:B------:R-:W-:Y:S01]  /*13a40*/  FFMA.FTZ R6, R53, R6, 0.1716887056827545166 ;  /* 0x3e2fcf2a35067423 */ /* 0x000fe20000010006 */
[----:B------:R-:W-:-:S02]  /*13a50*/  IMAD R99, R8, 0x4, R95 ;  /* 0x0000000408637824 */ /* 0x000fc400078e025f */
[----:B------:R-:W-:Y:S01]  /*13a60*/  FFMA.FTZ R51, R24, R51, 0.1716887056827545166 ;  /* 0x3e2fcf2a18337423 */ /* 0x000fe20000010033 */
[----:B------:R0:W-:Y:S01]  /*13a70*/  STS.64 [R28+UR6+0x1080], R96 ;  /* 0x001080601c007988 */ /* 0x0001e20008000a06 */
[C---:B------:R-:W-:Y:S01]  /*13a80*/  FFMA.FTZ R6, R53.reuse, R6, -0.17900948226451873779 ;  /* 0xbe374e4335067423 */ /* 0x040fe20000010006 */
[----:B------:R-:W-:Y:S02]  /*13a90*/  IMAD R101, R8, 0x4, R99 ;  /* 0x0000000408657824 */ /* 0x000fe400078e0263 */
[----:B------:R-:W-:Y:S01]  /*13aa0*/  FFMA.FTZ R51, R24, R51, -0.17900948226451873779 ;  /* 0xbe374e4318337423 */ /* 0x000fe20000010033 */
[----:B------:R-:W-:Y:S01]  /*13ab0*/  FFMA.FTZ R91, R32, R91, 0.20512372255325317383 ;  /* 0x3e520bf4205b7423 */ /* 0x000fe2000001005b */
[C---:B------:R-:W-:Y:S01]  /*13ac0*/  FFMA.FTZ R6, R53.reuse, R6, 0.20512372255325317383 ;  /* 0x3e520bf435067423 */ /* 0x040fe20000010006 */
[----:B------:R-:W-:Y:S02]  /*13ad0*/  IMAD R103, R8, 0x4, R101 ;  /* 0x0000000408677824 */ /* 0x000fe400078e0265 */
[----:B------:R-:W-:Y:S01]  /*13ae0*/  FFMA.FTZ R51, R24, R51, 0.20512372255325317383 ;  /* 0x3e520bf418337423 */ /* 0x000fe20000010033 */
[----:B------:R-:W-:Y:S01]  /*13af0*/  FFMA.FTZ R91, R32, R91, -0.24046532809734344482 ;  /* 0xbe763c8b205b7423 */ /* 0x000fe2000001005b */
[----:B------:R-:W-:Y:S01]  /*13b00*/  FFMA.FTZ R6, R53, R6, -0.24046532809734344482 ;  /* 0xbe763c8b35067423 */ /* 0x000fe20000010006 */
[----:B------:R-:W-:-:S02]  /*13b10*/  IMAD R105, R8, 0x4, R103 ;  /* 0x0000000408697824 */ /* 0x000fc400078e0267 */
[----:B------:R-:W-:Y:S01]  /*13b20*/  FFMA.FTZ R51, R24, R51, -0.24046532809734344482 ;  /* 0xbe763c8b18337423 */ /* 0x000fe20000010033 */
[----:B0-----:R-:W-:Y:S01]  /*13b30*/  FFMA.FTZ R97, R26, R115, -0.16845393180847167969 ;  /* 0xbe2c7f301a617423 */ /* 0x001fe20000010073 */
[C---:B------:R-:W-:Y:S01]  /*13b40*/  FFMA.FTZ R6, R53.reuse, R6, 0.28857114911079406738 ;  /* 0x3e93bf9935067423 */ /* 0x040fe20000010006 */
[----:B------:R-:W-:Y:S02]  /*13b50*/  IMAD R107, R8, 0x4, R105 ;  /* 0x00000004086b7824 */ /* 0x000fe400078e0269 */
[----:B------:R-:W-:Y:S01]  /*13b60*/  FFMA.FTZ R51, R24, R51, 0.28857114911079406738 ;  /* 0x3e93bf9918337423 */ /* 0x000fe20000010033 */
[----:B------:R-:W-:Y:S01]  /*13b70*/  FFMA.FTZ R97, R26, R97, 0.1716887056827545166 ;  /* 0x3e2fcf2a1a617423 */ /* 0x000fe20000010061 */
[C---:B------:R-:W-:Y:S01]  /*13b80*/  FFMA.FTZ R6, R53.reuse, R6, -0.36067417263984680176 ;  /* 0xbeb8aa4935067423 */ /* 0x040fe20000010006 */
[----:B------:R-:W-:Y:S02]  /*13b90*/  IMAD R109, R8, 0x4, R107 ;  /* 0x00000004086d7824 */ /* 0x000fe400078e026b */
[----:B------:R-:W-:Y:S01]  /*13ba0*/  FFMA.FTZ R51, R24, R51, -0.36067417263984680176 ;  /* 0xbeb8aa4918337423 */ /* 0x000fe20000010033 */
[----:B------:R-:W-:Y:S01]  /*13bb0*/  FFMA.FTZ R97, R26, R97, -0.17900948226451873779 ;  /* 0xbe374e431a617423 */ /* 0x000fe20000010061 */
[----:B------:R-:W-:Y:S01]  /*13bc0*/  FFMA.FTZ R6, R53, R6, 0.48089820146560668945 ;  /* 0x3ef6384a35067423 */ /* 0x000fe20000010006 */
[----:B------:R-:W-:-:S02]  /*13bd0*/  IMAD R111, R8, 0x4, R109 ;  /* 0x00000004086f7824 */ /* 0x000fc400078e026d */
[----:B------:R-:W-:Y:S01]  /*13be0*/  FFMA.FTZ R51, R24, R51, 0.48089820146560668945 ;  /* 0x3ef6384a18337423 */ /* 0x000fe20000010033 */
[----:B------:R-:W-:Y:S01]  /*13bf0*/  FFMA.FTZ R97, R26, R97, 0.20512372255325317383 ;  /* 0x3e520bf41a617423 */ /* 0x000fe20000010061 */
[C---:B------:R-:W-:Y:S01]  /*13c00*/  FFMA.FTZ R6, R53.reuse, R6, -0.72134751081466674805 ;  /* 0xbf38aa3b35067423 */ /* 0x040fe20000010006 */
[----:B------:R-:W-:Y:S02]  /*13c10*/  IMAD R113, R8, 0x4, R111 ;  /* 0x0000000408717824 */ /* 0x000fe400078e026f */
[----:B------:R-:W-:Y:S01]  /*13c20*/  FFMA.FTZ R91, R32, R91, 0.28857114911079406738 ;  /* 0x3e93bf99205b7423 */ /* 0x000fe2000001005b */
[----:B------:R-:W-:Y:S01]  /*13c30*/  FFMA.FTZ R97, R26, R97, -0.24046532809734344482 ;  /* 0xbe763c8b1a617423 */ /* 0x000fe20000010061 */
[----:B------:R-:W-:Y:S01]  /*13c40*/  FFMA.FTZ R51, R24, R51, -0.72134751081466674805 ;  /* 0xbf38aa3b18337423 */ /* 0x000fe20000010033 */
[----:B------:R-:W-:Y:S02]  /*13c50*/  IMAD R115, R8, 0x4, R113 ;  /* 0x0000000408737824 */ /* 0x000fe400078e0271 */
[----:B------:R-:W-:Y:S01]  /*13c60*/  FMUL R6, R53, R6 ;  /* 0x0000000635067220 */ /* 0x000fe20000400000 */
[----:B------:R-:W-:Y:S01]  /*13c70*/  ISETP.GE.U32.AND P6, PT, R5, 0x7f800000, PT ;  /* 0x7f8000000500780c */ /* 0x000fe20003fc6070 */
[----:B------:R-:W-:Y:S01]  /*13c80*/  FFMA.FTZ R91, R32, R91, -0.36067417263984680176 ;  /* 0xbeb8aa49205b7423 */ /* 0x000fe2000001005b */
[----:B------:R-:W-:-:S02]  /*13c90*/  IMAD R121, R8, 0x4, R115 ;  /* 0x0000000408797824 */ /* 0x000fc400078e0273 */
[----:B------:R-:W-:Y:S01]  /*13ca0*/  FFMA.FTZ R97, R26, R97, 0.28857114911079406738 ;  /* 0x3e93bf991a617423 */ /* 0x000fe20000010061 */
[----:B------:R-:W-:Y:S01]  /*13cb0*/  FMUL R51, R24, R51 ;  /* 0x0000003318337220 */ /* 0x000fe20000400000 */
[C---:B------:R-:W-:Y:S01]  /*13cc0*/  FMUL R6, R53.reuse, R6 ;  /* 0x0000000635067220 */ /* 0x040fe20000400000 */
[----:B------:R-:W-:Y:S02]  /*13cd0*/  IMAD R127, R8, 0x4, R121 ;  /* 0x00000004087f7824 */ /* 0x000fe400078e0279 */
[----:B------:R-:W-:Y:S01]  /*13ce0*/  FFMA.FTZ R91, R32, R91, 0.48089820146560668945 ;  /* 0x3ef6384a205b7423 */ /* 0x000fe2000001005b */
[----:B------:R-:W-:Y:S01]  /*13cf0*/  ISETP.GE.U32.AND P4, PT, R12, 0x7f800000, PT ;  /* 0x7f8000000c00780c */ /* 0x000fe20003f86070 */
[----:B------:R-:W-:Y:S01]  /*13d00*/  FFMA.FTZ R97, R26, R97, -0.36067417263984680176 ;  /* 0xbeb8aa491a617423 */ /* 0x000fe20000010061 */
[----:B------:R-:W-:Y:S02]  /*13d10*/  IMAD R133, R8, 0x4, R127 ;  /* 0x0000000408857824 */ /* 0x000fe400078e027f */
[----:B------:R-:W-:Y:S01]  /*13d20*/  FMUL R51, R24, R51 ;  /* 0x0000003318337220 */ /* 0x000fe20000400000 */
[----:B------:R-:W-:Y:S01]  /*13d30*/  FFMA.FTZ R6, R53, 1.4426950216293334961, R6 ;  /* 0x3fb8aa3b35067823 */ /* 0x000fe20000010006 */
[----:B------:R-:W-:Y:S01]  /*13d40*/  FFMA.FTZ R91, R32, R91, -0.72134751081466674805 ;  /* 0xbf38aa3b205b7423 */ /* 0x000fe2000001005b */
[----:B------:R-:W-:Y:S01]  /*13d50*/  IMAD R137, R8, 0x4, R133 ;  /* 0x0000000408897824 */ /* 0x000fe200078e0285 */
[----:B------:R-:W-:Y:S01]  /*13d60*/  ISETP.GE.U32.AND P1, PT, R10, 0x7f800000, PT ;  /* 0x7f8000000a00780c */ /* 0x000fe20003f26070 */
[----:B------:R-:W-:Y:S01]  /*13d70*/  FFMA.FTZ R97, R26, R97, 0.48089820146560668945 ;  /* 0x3ef6384a1a617423 */ /* 0x000fe20000010061 */
[----:B------:R-:W-:Y:S01]  /*13d80*/  FFMA.FTZ R51, R24, 1.4426950216293334961, R51 ;  /* 0x3fb8aa3b18337823 */ /* 0x000fe20000010033 */
[----:B------:R-:W-:-:S02]  /*13d90*/  IMAD R139, R8, 0x4, R137 ;  /* 0x00000004088b7824 */ /* 0x000fc400078e0289 */
[----:B------:R-:W-:Y:S01]  /*13da0*/  FADD R84, R23, R6 ;  /* 0x0000000617547221 */ /* 0x000fe20000000000 */
[----:B------:R-:W-:Y:S01]  /*13db0*/  FMUL R91, R32, R91 ;  /* 0x0000005b205b7220 */ /* 0x000fe20000400000 */
[----:B------:R-:W-:Y:S01]  /*13dc0*/  @P6 IMAD.MOV.U32 R6, RZ, RZ, 0x7f800000 ;  /* 0x7f800000ff066424 */ /* 0x000fe200078e00ff */
[----:B-1----:R-:W-:Y:S01]  /*13dd0*/  LOP3.LUT R168, R168, 0x1f, R169, 0xf8, !PT ;  /* 0x0000001fa8a87812 */ /* 0x002fe200078ef8a9 */
[----:B------:R-:W-:Y:S02]  /*13de0*/  IMAD R143, R8, 0x4, R139 ;  /* 0x00000004088f7824 */ /* 0x000fe400078e028b */
[----:B------:R-:W-:Y:S01]  /*13df0*/  FFMA.FTZ R97, R26, R97, -0.72134751081466674805 ;  /* 0xbf38aa3b1a617423 */ /* 0x000fe20000010061 */
[----:B------:R-:W-:Y:S01]  /*13e00*/  ISETP.GE.U32.AND P5, PT, R4, 0x7f800000, PT ;  /* 0x7f8000000400780c */ /* 0x000fe20003fa6070 */
[----:B------:R-:W-:Y:S01]  /*13e10*/  FADD R80, R14, R51 ;  /* 0x000000330e507221 */ /* 0x000fe20000000000 */
[----:B------:R-:W-:Y:S02]  /*13e20*/  IMAD R145, R8, 0x4, R143 ;  /* 0x0000000408917824 */ /* 0x000fe400078e028f */
[----:B------:R-:W-:Y:S01]  /*13e30*/  FMUL R91, R32, R91 ;  /* 0x0000005b205b7220 */ /* 0x000fe20000400000 */
[C---:B------:R-:W-:Y:S01]  /*13e40*/  FSETP.NEU.AND P2, PT, R5.reuse, RZ, PT ;  /* 0x000000ff0500720b */ /* 0x040fe20003f4d000 */
[----:B------:R-:W-:Y:S01]  /*13e50*/  @P6 FFMA.FTZ R80, R5, R6, +INF ;  /* 0x7f80000005506423 */ /* 0x000fe20000010006 */
[----:B------:R-:W-:-:S02]  /*13e60*/  IMAD R147, R8, 0x4, R145 ;  /* 0x0000000408937824 */ /* 0x000fc400078e0291 */
[----:B------:R-:W-:Y:S01]  /*13e70*/  FMUL R97, R26, R97 ;  /* 0x000000611a617220 */ /* 0x000fe20000400000 */
[----:B------:R-:W-:Y:S02]  /*13e80*/  @P4 IMAD.MOV.U32 R23, RZ, RZ, 0x7f800000 ;  /* 0x7f800000ff174424 */ /* 0x000fe400078e00ff */
[----:B------:R-:W-:Y:S01]  /*13e90*/  FFMA.FTZ R91, R32, 1.4426950216293334961, R91 ;  /* 0x3fb8aa3b205b7823 */ /* 0x000fe2000001005b */
[----:B------:R-:W-:Y:S02]  /*13ea0*/  IMAD R149, R8, 0x4, R147 ;  /* 0x0000000408957824 */ /* 0x000fe400078e0293 */
[----:B------:R-:W-:Y:S01]  /*13eb0*/  FMUL R97, R26, R97 ;  /* 0x000000611a617220 */ /* 0x000fe20000400000 */
[----:B------:R-:W-:Y:S01]  /*13ec0*/  IMAD R5, R168, UR5, RZ ;  /* 0x00000005a8057c24 */ /* 0x000fe2000f8e02ff */
[----:B------:R-:W-:Y:S01]  /*13ed0*/  USHF.R.S32.HI UR5, URZ, 0x1f, UR4 ;  /* 0x0000001fff057899 */ /* 0x000fe20008011404 */
[----:B------:R-:W-:Y:S02]  /*13ee0*/  IMAD R153, R8, 0x4, R149 ;  /* 0x0000000408997824 */ /* 0x000fe400078e0295 */
[----:B------:R-:W-:Y:S01]  /*13ef0*/  @P4 FFMA.FTZ R84, R12, R23, +INF ;  /* 0x7f8000000c544423 */ /* 0x000fe20000010017 */
[----:B------:R-:W-:Y:S01]  /*13f00*/  @P1 IMAD.MOV.U32 R51, RZ, RZ, 0x7f800000 ;  /* 0x7f800000ff331424 */ /* 0x000fe200078e00ff */
[----:B---3--:R-:W-:Y:S01]  /*13f10*/  IADD3 R164, P4, P6, R5, UR4, R164 ;  /* 0x0000000405a47c10 */ /* 0x008fe2000fe9e0a4 */
[----:B------:R-:W-:Y:S01]  /*13f20*/  IMAD R155, R8, 0x4, R153 ;  /* 0x00000004089b7824 */ /* 0x000fe200078e0299 */
[----:B------:R-:W-:Y:S01]  /*13f30*/  SHF.R.S32.HI R6, RZ, 0x1f, R5 ;  /* 0x0000001fff067819 */ /* 0x000fe20000011405 */
[----:B------:R-:W-:Y:S01]  /*13f40*/  FADD R74, R20, R91 ;  /* 0x0000005b144a7221 */ /* 0x000fe20000000000 */
[----:B------:R-:W-:Y:S01]  /*13f50*/  FFMA.FTZ R97, R26, 1.4426950216293334961, R97 ;  /* 0x3fb8aa3b1a617823 */ /* 0x000fe20000010061 */
[----:B------:R-:W-:-:S02]  /*13f60*/  IMAD R157, R8, 0x4, R155 ;  /* 0x00000004089d7824 */ /* 0x000fc400078e029b */
[----:B------:R-:W-:Y:S01]  /*13f70*/  @P1 FFMA.FTZ R74, R10, R51, +INF ;  /* 0x7f8000000a4a1423 */ /* 0x000fe20000010033 */
[----:B------:R-:W-:Y:S01]  /*13f80*/  @P5 IMAD.MOV.U32 R51, RZ, RZ, 0x7f800000 ;  /* 0x7f800000ff335424 */ /* 0x000fe200078e00ff */
[----:B------:R-:W-:Y:S01]  /*13f90*/  IADD3.X R166, PT, PT, R6, UR5, R165, P4, P6 ;  /* 0x0000000506a67c10 */ /* 0x000fe2000a7ec4a5 */
[----:B------:R-:W-:Y:S01]  /*13fa0*/  IMAD R161, R8, 0x4, R157 ;  /* 0x0000000408a17824 */ /* 0x000fe200078e029d */
[----:B------:R-:W-:Y:S01]  /*13fb0*/  IADD3 R6, P4, PT, R7, R164, RZ ;  /* 0x000000a407067210 */ /* 0x000fe20007f9e0ff */
[----:B------:R-:W-:Y:S01]  /*13fc0*/  FADD R88, R22, R97 ;  /* 0x0000006116587221 */ /* 0x000fe20000000000 */
[----:B------:R-:W-:Y:S01]  /*13fd0*/  FSETP.NEU.AND P3, PT, R10, RZ, PT ;  /* 0x000000ff0a00720b */ /* 0x000fe20003f6d000 */
[----:B------:R-:W-:Y:S02]  /*13fe0*/  IMAD R163, R8, 0x4, R161 ;  /* 0x0000000408a37824 */ /* 0x000fe400078e02a1 */
[----:B------:R-:W-:Y:S01]  /*13ff0*/  @P5 FFMA.FTZ R88, R4, R51, +INF ;  /* 0x7f80000004585423 */ /* 0x000fe20000010033 */
[----:B------:R-:W-:Y:S01]  /*14000*/  FSETP.NEU.AND P1, PT, R12, RZ, PT ;  /* 0x000000ff0c00720b */ /* 0x000fe20003f2d000 */
[----:B------:R-:W0:Y:S01]  /*14010*/  LDCU UR4, c[0x0][0x3ec] ;  /* 0x00007d80ff0477ac */ /* 0x000e220008000800 */
[----:B------:R-:W-:Y:S01]  /*14020*/  IMAD R5, R8, 0x4, R163 ;  /* 0x0000000408057824 */ /* 0x000fe200078e02a3 */
[----:B------:R-:W-:-:S02]  /*14030*/  PRMT R22, R117, 0x5210, R30 ;  /* 0x0000521075167816 */ /* 0x000fc4000000001e */
[----:B------:R-:W-:Y:S01]  /*14040*/  PRMT R23, R119, 0x5210, R34 ;  /* 0x0000521077177816 */ /* 0x000fe20000000022 */
[----:B------:R-:W-:Y:S01]  /*14050*/  IMAD R162, R8, 0x4, R5 ;  /* 0x0000000408a27824 */ /* 0x000fe200078e0205 */
[-C--:B------:R-:W-:Y:S02]  /*14060*/  IADD3 R8, P6, PT, R9, R164.reuse, RZ ;  /* 0x000000a409087210 */ /* 0x080fe40007fde0ff */
[----:B------:R-:W-:Y:S01]  /*14070*/  IADD3 R10, P5, PT, R11, R164, RZ ;  /* 0x000000a40b0a7210 */ /* 0x000fe20007fbe0ff */
[----:B------:R1:W-:Y:S01]  /*14080*/  STS.64 [R28+UR6+0x1180], R22 ;  /* 0x001180161c007988 */ /* 0x0003e20008000a06 */
[----:B------:R-:W-:Y:S01]  /*14090*/  LEA.HI.X.SX32 R7, R7, R166, 0x1, P4 ;  /* 0x000000a607077211 */ /* 0x000fe200020f0eff */
[----:B------:R-:W-:Y:S01]  /*140a0*/  BAR.SYNC.DEFER_BLOCKING 0x0 ;  /* 0x0000000000007b1d */ /* 0x000fe20000010000 */
[----:B------:R-:W-:Y:S02]  /*140b0*/  IADD3 R12, P4, PT, R13, R164, RZ ;  /* 0x000000a40d0c7210 */ /* 0x000fe40007f9e0ff */
[----:B------:R-:W-:-:S02]  /*140c0*/  LEA.HI.X.SX32 R9, R9, R166, 0x1, P6 ;  /* 0x000000a609097211 */ /* 0x000fc400030f0eff */
[----:B------:R-:W-:Y:S01]  /*140d0*/  IADD3 R14, P6, PT, R15, R164, RZ ;  /* 0x000000a40f0e7210 */ /* 0x000fe20007fde0ff */
[----:B0-----:R-:W-:Y:S01]  /*140e0*/  UIMAD UR4, UR8, UR4, URZ ;  /* 0x00000004080472a4 */ /* 0x001fe2000f8e02ff */
[----:B------:R-:W-:Y:S02]  /*140f0*/  LEA.HI.X.SX32 R11, R11, R166, 0x1, P5 ;  /* 0x000000a60b0b7211 */ /* 0x000fe400028f0eff */
[----:B------:R-:W-:Y:S01]  /*14100*/  IADD3 R20, P5, PT, R21, R164, RZ ;  /* 0x000000a415147210 */ /* 0x000fe20007fbe0ff */
[----:B------:R-:W-:Y:S01]  /*14110*/  USHF.L.U32 UR8, UR4, 0x2, URZ ;  /* 0x0000000204087899 */ /* 0x000fe200080006ff */
[----:B------:R-:W-:Y:S01]  /*14120*/  LEA.HI.X.SX32 R13, R13, R166, 0x1, P4 ;  /* 0x000000a60d0d7211 */ /* 0x000fe200020f0eff */
[----:B------:R-:W-:Y:S01]  /*14130*/  UIMAD.WIDE UR4, UR4, 0x4, URZ ;  /* 0x00000004040478a5 */ /* 0x000fe2000f8e02ff */
[----:B-1----:R-:W-:Y:S02]  /*14140*/  IADD3 R22, P4, PT, R25, R164, RZ ;  /* 0x000000a419167210 */ /* 0x002fe40007f9e0ff */
[----:B------:R-:W-:-:S02]  /*14150*/  LEA.HI.X.SX32 R15, R15, R166, 0x1, P6 ;  /* 0x000000a60f0f7211 */ /* 0x000fc400030f0eff */
[----:B------:R-:W-:Y:S02]  /*14160*/  IADD3 R24, P6, PT, R27, R164, RZ ;  /* 0x000000a41b187210 */ /* 0x000fe40007fde0ff */
[----:B------:R-:W-:Y:S02]  /*14170*/  LEA.HI.X.SX32 R21, R21, R166, 0x1, P5 ;  /* 0x000000a615157211 */ /* 0x000fe400028f0eff */
[----:B------:R-:W-:Y:S02]  /*14180*/  IADD3 R26, P5, PT, R29, R164, RZ ;  /* 0x000000a41d1a7210 */ /* 0x000fe40007fbe0ff */
[----:B------:R-:W-:Y:S02]  /*14190*/  LEA.HI.X.SX32 R23, R25, R166, 0x1, P4 ;  /* 0x000000a619177211 */ /* 0x000fe400020f0eff */
[----:B------:R-:W-:Y:S02]  /*141a0*/  IADD3 R28, P4, PT, R31, R164, RZ ;  /* 0x000000a41f1c7210 */ /* 0x000fe40007f9e0ff */
        /* <DEDUP_REMOVED lines=13> */
[----:B------:R-:W-:Y:S02]  /*14280*/  LEA.HI.X.SX32 R39, R41, R166, 0x1, P5 ;  /* 0x000000a629277211 */ /* 0x000fe400028f0eff */
[----:B------:R-:W-:Y:S02]  /*14290*/  IADD3 R44, P5, PT, R49, R164, RZ ;  /* 0x000000a4312c7210 */ /* 0x000fe40007fbe0ff */
[----:B------:R-:W-:Y:S02]  /*142a0*/  LEA.HI.X.SX32 R41, R45, R166, 0x1, P4 ;  /* 0x000000a62d297211 */ /* 0x000fe400020f0eff */
[-C--:B------:R-:W-:Y:S02]  /*142b0*/  IADD3 R46, P4, PT, R47, R164.reuse, RZ ;  /* 0x000000a42f2e7210 */ /* 0x080fe40007f9e0ff */
[----:B------:R-:W-:Y:S02]  /*142c0*/  IADD3 R42, P6, PT, R43, R164, RZ ;  /* 0x000000a42b2a7210 */ /* 0x000fe40007fde0ff */
[----:B------:R-:W-:-:S02]  /*142d0*/  LEA.HI.X.SX32 R45, R49, R166, 0x1, P5 ;  /* 0x000000a6312d7211 */ /* 0x000fc400028f0eff */
[----:B------:R-:W-:Y:S02]  /*142e0*/  IADD3 R50, P5, PT, R57, R164, RZ ;  /* 0x000000a439327210 */ /* 0x000fe40007fbe0ff */
[-C--:B------:R-:W-:Y:S02]  /*142f0*/  LEA.HI.X.SX32 R47, R47, R166.reuse, 0x1, P4 ;  /* 0x000000a62f2f7211 */ /* 0x080fe400020f0eff */
        /* <DEDUP_REMOVED lines=52> */
[----:B------:R-:W-:Y:S01]  /*14640*/  IADD3 R122, P5, PT, R115, R164, RZ ;  /* 0x000000a4737a7210 */ /* 0x000fe20007fbe0ff */
[----:B------:R-:W0:Y:S01]  /*14650*/  LDS.64 R108, [R2+UR6] ;  /* 0x00000006026c7984 */ /* 0x000e220008000a00 */
[-C--:B------:R-:W-:Y:S02]  /*14660*/  LEA.HI.X.SX32 R117, R111, R166.reuse, 0x1, P4 ;  /* 0x000000a66f757211 */ /* 0x080fe400020f0eff */
[----:B------:R-:W-:Y:S02]  /*14670*/  LOP3.LUT R144, R2, 0x8, RZ, 0x3c, !PT ;  /* 0x0000000802907812 */ /* 0x000fe400078e3cff */
[----:B------:R-:W-:Y:S02]  /*14680*/  LEA.HI.X.SX32 R103, R107, R166, 0x1, P6 ;  /* 0x000000a66b677211 */ /* 0x000fe400030f0eff */
[-C--:B------:R-:W-:Y:S01]  /*14690*/  IADD3 R130, P4, PT, R121, R164.reuse, RZ ;  /* 0x000000a479827210 */ /* 0x080fe20007f9e0ff */
[----:B------:R-:W1:Y:S01]  /*146a0*/  LDS.64 R106, [R144+UR6] ;  /* 0x00000006906a7984 */ /* 0x000e620008000a00 */
[----:B------:R-:W-:-:S02]  /*146b0*/  IADD3 R124, P6, PT, R113, R164, RZ ;  /* 0x000000a4717c7210 */ /* 0x000fc40007fde0ff */
[----:B------:R-:W-:Y:S01]  /*146c0*/  LEA.HI.X.SX32 R123, R115, R166, 0x1, P5 ;  /* 0x000000a6737b7211 */ /* 0x000fe200028f0eff */
[----:B------:R-:W-:Y:S01]  /*146d0*/  LDS.64 R110, [R144+UR6+0x400] ;  /* 0x00040006906e7984 */ /* 0x000fe20008000a00 */
[----:B------:R-:W-:Y:S02]  /*146e0*/  IADD3 R134, P5, PT, R133, R164, RZ ;  /* 0x000000a485867210 */ /* 0x000fe40007fbe0ff */
[-C--:B------:R-:W-:Y:S01]  /*146f0*/  LEA.HI.X.SX32 R131, R121, R166.reuse, 0x1, P4 ;  /* 0x000000a679837211 */ /* 0x080fe200020f0eff */
[----:B------:R-:W2:Y:S01]  /*14700*/  LDS.64 R114, [R2+UR6+0x200] ;  /* 0x0002000602727984 */ /* 0x000ea20008000a00 */
[----:B------:R-:W-:Y:S02]  /*14710*/  LEA.HI.X.SX32 R125, R113, R166, 0x1, P6 ;  /* 0x000000a6717d7211 */ /* 0x000fe400030f0eff */
[-C--:B------:R-:W-:Y:S01]  /*14720*/  IADD3 R132, P4, PT, R137, R164.reuse, RZ ;  /* 0x000000a489847210 */ /* 0x080fe20007f9e0ff */
[----:B------:R-:W3:Y:S01]  /*14730*/  LDS.64 R112, [R144+UR6+0x200] ;  /* 0x0002000690707984 */ /* 0x000ee20008000a00 */
[----:B------:R-:W-:-:S02]  /*14740*/  IADD3 R128, P6, PT, R127, R164, RZ ;  /* 0x000000a47f807210 */ /* 0x000fc40007fde0ff */
[-C--:B------:R-:W-:Y:S01]  /*14750*/  LEA.HI.X.SX32 R135, R133, R166.reuse, 0x1, P5 ;  /* 0x000000a685877211 */ /* 0x080fe200028f0eff */
[----:B------:R-:W4:Y:S01]  /*14760*/  LDS.64 R120, [R2+UR6+0x400] ;  /* 0x0004000602787984 */ /* 0x000f220008000a00 */
[-C--:B------:R-:W-:Y:S02]  /*14770*/  LEA.HI.X.SX32 R133, R137, R166.reuse, 0x1, P4 ;  /* 0x000000a689857211 */ /* 0x080fe400020f0eff */
[----:B------:R-:W-:Y:S01]  /*14780*/  LEA.HI.X.SX32 R129, R127, R166, 0x1, P6 ;  /* 0x000000a67f817211 */ /* 0x000fe200030f0eff */
[----:B------:R-:W5:Y:S01]  /*14790*/  LDS.64 R136, [R2+UR6+0x600] ;  /* 0x0006000602887984 */ /* 0x000f620008000a00 */
[-C--:B------:R-:W-:Y:S02]  /*147a0*/  IADD3 R140, P6, PT, R139, R164.reuse, RZ ;  /* 0x000000a48b8c7210 */ /* 0x080fe40007fde0ff */
[----:B------:R-:W-:Y:S01]  /*147b0*/  IADD3 R138, P5, PT, R143, R164, RZ ;  /* 0x000000a48f8a7210 */ /* 0x000fe20007fbe0ff */
[----:B------:R-:W1:Y:S01]  /*147c0*/  LDS.64 R126, [R144+UR6+0x600] ;  /* 0x00060006907e7984 */ /* 0x000e620008000a00 */
[----:B------:R-:W-:-:S02]  /*147d0*/  LEA.HI.X.SX32 R141, R139, R166, 0x1, P6 ;  /* 0x000000a68b8d7211 */ /* 0x000fc400030f0eff */
[----:B------:R-:W-:Y:S02]  /*147e0*/  IADD3 R142, P4, PT, R145, R164, RZ ;  /* 0x000000a4918e7210 */ /* 0x000fe40007f9e0ff */
[----:B------:R-:W-:Y:S02]  /*147f0*/  LEA.HI.X.SX32 R139, R143, R166, 0x1, P5 ;  /* 0x000000a68f8b7211 */ /* 0x000fe400028f0eff */
[-C--:B------:R-:W-:Y:S02]  /*14800*/  IADD3 R150, P5, PT, R149, R164.reuse, RZ ;  /* 0x000000a495967210 */ /* 0x080fe40007fbe0ff */
[----:B------:R-:W-:Y:S02]  /*14810*/  IADD3 R146, P6, PT, R147, R164, RZ ;  /* 0x000000a493927210 */ /* 0x000fe40007fde0ff */
[----:B------:R-:W-:Y:S02]  /*14820*/  LEA.HI.X.SX32 R143, R145, R166, 0x1, P4 ;  /* 0x000000a6918f7211 */ /* 0x000fe400020f0eff */
[----:B------:R-:W-:-:S02]  /*14830*/  IADD3 R148, P4, PT, R153, R164, RZ ;  /* 0x000000a499947210 */ /* 0x000fc40007f9e0ff */
[----:B------:R-:W-:Y:S02]  /*14840*/  LEA.HI.X.SX32 R151, R149, R166, 0x1, P5 ;  /* 0x000000a695977211 */ /* 0x000fe400028f0eff */
[----:B------:R-:W-:Y:S02]  /*14850*/  IADD3 R158, P5, PT, R157, R164, RZ ;  /* 0x000000a49d9e7210 */ /* 0x000fe40007fbe0ff */
[----:B------:R-:W-:Y:S02]  /*14860*/  LEA.HI.X.SX32 R147, R147, R166, 0x1, P6 ;  /* 0x000000a693937211 */ /* 0x000fe400030f0eff */
        /* <DEDUP_REMOVED lines=8> */
[----:B0-----:R-:W-:-:S02]  /*148f0*/  PRMT R75, R108, 0x7770, RZ ;  /* 0x000077706c4b7816 */ /* 0x001fc400000000ff */
[-C--:B------:R-:W-:Y:S02]  /*14900*/  LEA.HI.X.SX32 R161, R5, R166.reuse, 0x1, P5 ;  /* 0x000000a605a17211 */ /* 0x080fe400028f0eff */
[----:B-1----:R-:W-:Y:S01]  /*14910*/  PRMT R5, R106, 0x7770, RZ ;  /* 0x000077706a057816 */ /* 0x002fe200000000ff */
[----:B------:R0:W-:Y:S01]  /*14920*/  STG.E.U8 desc[UR12][R6.64], R75 ;  /* 0x0000004b06007986 */ /* 0x0001e2000c10110c */
[----:B------:R-:W-:Y:S02]  /*14930*/  LEA.HI.X.SX32 R157, R163, R166, 0x1, P6 ;  /* 0x000000a6a39d7211 */ /* 0x000fe400030f0eff */
[----:B--2---:R-:W-:Y:S01]  /*14940*/  PRMT R81, R114, 0x7770, RZ ;  /* 0x0000777072517816 */ /* 0x004fe200000000ff */
[----:B------:R1:W-:Y:S01]  /*14950*/  STG.E.U8 desc[UR12][R8.64], R5 ;  /* 0x0000000508007986 */ /* 0x0003e2000c10110c */
[----:B---3--:R-:W-:Y:S02]  /*14960*/  PRMT R163, R112, 0x7770, RZ ;  /* 0x0000777070a37816 */ /* 0x008fe400000000ff */
[----:B----4-:R-:W-:Y:S01]  /*14970*/  PRMT R85, R120, 0x7770, RZ ;  /* 0x0000777078557816 */ /* 0x010fe200000000ff */
[----:B------:R2:W-:Y:S01]  /*14980*/  STG.E.U8 desc[UR12][R10.64], R81 ;  /* 0x000000510a007986 */ /* 0x0005e2000c10110c */
[----:B------:R-:W-:-:S02]  /*14990*/  PRMT R165, R110, 0x7770, RZ ;  /* 0x000077706ea57816 */ /* 0x000fc400000000ff */
[----:B-----5:R-:W-:Y:S01]  /*149a0*/  PRMT R89, R136, 0x7770, RZ ;  /* 0x0000777088597816 */ /* 0x020fe200000000ff */
[----:B------:R3:W-:Y:S01]  /*149b0*/  STG.E.U8 desc[UR12][R12.64], R163 ;  /* 0x000000a30c007986 */ /* 0x0007e2000c10110c */
[----:B------:R-:W-:Y:S02]  /*149c0*/  PRMT R167, R126, 0x7770, RZ ;  /* 0x000077707ea77816 */ /* 0x000fe400000000ff */
[----:B0-----:R-:W-:Y:S01]  /*149d0*/  PRMT R75, R106, 0x7771, RZ ;  /* 0x000077716a4b7816 */ /* 0x001fe200000000ff */
[----:B------:R0:W-:Y:S01]  /*149e0*/  STG.E.U8 desc[UR12][R14.64], R85 ;  /* 0x000000550e007986 */ /* 0x0001e2000c10110c */
[----:B-1----:R-:W-:Y:S02]  /*149f0*/  PRMT R5, R108, 0x7771, RZ ;  /* 0x000077716c057816 */ /* 0x002fe400000000ff */
[----:B------:R-:W-:Y:S01]  /*14a00*/  PRMT R7, R114, 0x7771, RZ ;  /* 0x0000777172077816 */ /* 0x000fe200000000ff */
[----:B------:R1:W-:Y:S01]  /*14a10*/  STG.E.U8 desc[UR12][R20.64], R165 ;  /* 0x000000a514007986 */ /* 0x0003e2000c10110c */
[----:B------:R-:W-:-:S02]  /*14a20*/  PRMT R9, R120, 0x7771, RZ ;  /* 0x0000777178097816 */ /* 0x000fc400000000ff */
[----:B--2---:R-:W-:Y:S01]  /*14a30*/  PRMT R11, R136, 0x7771, RZ ;  /* 0x00007771880b7816 */ /* 0x004fe200000000ff */
[----:B------:R2:W-:Y:S01]  /*14a40*/  STG.E.U8 desc[UR12][R22.64], R89 ;  /* 0x0000005916007986 */ /* 0x0005e2000c10110c */
[----:B---3--:R-:W-:Y:S02]  /*14a50*/  PRMT R13, R106, 0x7772, RZ ;  /* 0x000077726a0d7816 */ /* 0x008fe400000000ff */
[----:B------:R-:W-:Y:S01]  /*14a60*/  IADD3 R144, P4, PT, R162, R164, RZ ;  /* 0x000000a4a2907210 */ /* 0x000fe20007f9e0ff */
[----:B------:R-:W-:Y:S01]  /*14a70*/  STG.E.U8 desc[UR12][R24.64], R167 ;  /* 0x000000a718007986 */ /* 0x000fe2000c10110c */
[----:B0-----:R-:W-:Y:S02]  /*14a80*/  PRMT R15, R112, 0x7771, RZ ;  /* 0x00007771700f7816 */ /* 0x001fe400000000ff */
[----:B------:R-:W-:Y:S01]  /*14a90*/  LEA.HI.X.SX32 R145, R162, R166, 0x1, P4 ;  /* 0x000000a6a2917211 */ /* 0x000fe200020f0eff */
[----:B------:R0:W-:Y:S01]  /*14aa0*/  STG.E.U8 desc[UR12][R26.64], R5 ;  /* 0x000000051a007986 */ /* 0x0001e2000c10110c */
[----:B-1----:R-:W-:-:S02]  /*14ab0*/  PRMT R21, R110, 0x7771, RZ ;  /* 0x000077716e157816 */ /* 0x002fc400000000ff */
[----:B------:R-:W-:Y:S01]  /*14ac0*/  FSETP.NEU.AND P6, PT, R4, RZ, PT ;  /* 0x000000ff0400720b */ /* 0x000fe20003fcd000 */
[----:B------:R-:W-:Y:S01]  /*14ad0*/  STG.E.U8 desc[UR12][R28.64], R75 ;  /* 0x0000004b1c007986 */ /* 0x000fe2000c10110c */
[----:B--2---:R-:W-:Y:S02]  /*14ae0*/  PRMT R23, R126, 0x7771, RZ ;  /* 0x000077717e177816 */ /* 0x004fe400000000ff */
[----:B------:R-:W-:Y:S01]  /*14af0*/  FSEL R80, R80, -INF , P2 ;  /* 0xff80000050507808 */ /* 0x000fe20001000000 */
[----:B------:R1:W-:Y:S01]  /*14b00*/  STG.E.U8 desc[UR12][R30.64], R7 ;  /* 0x000000071e007986 */ /* 0x0003e2000c10110c */
[----:B------:R-:W-:Y:S02]  /*14b10*/  FSEL R88, R88, -INF , P6 ;  /* 0xff80000058587808 */ /* 0x000fe40003000000 */
[----:B------:R-:W-:Y:S01]  /*14b20*/  LOP3.LUT R2, R0, 0x1c, RZ, 0xc0, !PT ;  /* 0x0000001c00027812 */ /* 0x000fe200078ec0ff */
[----:B------:R2:W-:Y:S01]  /*14b30*/  STG.E.U8 desc[UR12][R32.64], R15 ;  /* 0x0000000f20007986 */ /* 0x0005e2000c10110c */
[----:B0-----:R-:W-:Y:S01]  /*14b40*/  PRMT R5, R108, 0x7772, RZ ;  /* 0x000077726c057816 */ /* 0x001fe200000000ff */
[----:B------:R-:W-:Y:S01]  /*14b50*/  FFMA R17, R80, 0.69314718246459960938, R17 ;  /* 0x3f31721850117823 */ /* 0x000fe20000000011 */
[----:B------:R-:W-:Y:S01]  /*14b60*/  FFMA R19, R88, 0.69314718246459960938, R19 ;  /* 0x3f31721858137823 */ /* 0x000fe20000000013 */
[----:B------:R0:W-:Y:S01]  /*14b70*/  STG.E.U8 desc[UR12][R34.64], R9 ;  /* 0x0000000922007986 */ /* 0x0001e2000c10110c */
[----:B------:R-:W-:Y:S01]  /*14b80*/  LEA R2, R2, UR6, 0x2 ;  /* 0x0000000602027c11 */ /* 0x000fe2000f8e10ff */
[----:B------:R-:W-:-:S02]  /*14b90*/  IMAD.HI R0, R168, 0x4, RZ ;  /* 0x00000004a8007827 */ /* 0x000fc400078e02ff */
[----:B------:R3:W-:Y:S01]  /*14ba0*/  STG.E.U8 desc[UR12][R36.64], R21 ;  /* 0x0000001524007986 */ /* 0x0007e2000c10110c */
[----:B-1----:R-:W-:-:S03]  /*14bb0*/  PRMT R7, R114, 0x7772, RZ ;  /* 0x0000777272077816 */ /* 0x002fc600000000ff */
[----:B------:R1:W-:Y:S01]  /*14bc0*/  STG.E.U8 desc[UR12][R38.64], R11 ;  /* 0x0000000b26007986 */ /* 0x0003e2000c10110c */
[----:B--2---:R-:W-:-:S03]  /*14bd0*/  PRMT R15, R112, 0x7772, RZ ;  /* 0x00007772700f7816 */ /* 0x004fc600000000ff */
[----:B------:R2:W-:Y:S01]  /*14be0*/  STG.E.U8 desc[UR12][R40.64], R23 ;  /* 0x0000001728007986 */ /* 0x0005e2000c10110c */
[----:B0-----:R-:W-:-:S03]  /*14bf0*/  PRMT R9, R120, 0x7772, RZ ;  /* 0x0000777278097816 */ /* 0x001fc600000000ff */
[----:B------:R0:W-:Y:S01]  /*14c00*/  STG.E.U8 desc[UR12][R42.64], R5 ;  /* 0x000000052a007986 */ /* 0x0001e2000c10110c */
[----:B---3--:R-:W-:-:S03]  /*14c10*/  PRMT R21, R110, 0x7772, RZ ;  /* 0x000077726e157816 */ /* 0x008fc600000000ff */
        /* <DEDUP_REMOVED lines=53> */
[C---:B0-----:R-:W-:Y:S02]  /*14f70*/  PRMT R5, R109.reuse, 0x7772, RZ ;  /* 0x000077726d057816 */ /* 0x041fe400000000ff */
[----:B------:R-:W-:Y:S01]  /*14f80*/  PRMT R109, R109, 0x7773, RZ ;  /* 0x000077736d6d7816 */ /* 0x000fe200000000ff */
[----:B------:R0:W-:Y:S01]  /*14f90*/  STG.E.U8 desc[UR12][R118.64], R9 ;  /* 0x0000000976007986 */ /* 0x0001e2000c10110c */
[C---:B---3--:R-:W-:Y:S02]  /*14fa0*/  PRMT R13, R107.reuse, 0x7772, RZ ;  /* 0x000077726b0d7816 */ /* 0x048fe400000000ff */
[----:B------:R-:W-:Y:S01]  /*14fb0*/  PRMT R107, R107, 0x7773, RZ ;  /* 0x000077736b6b7816 */ /* 0x000fe200000000ff */
[----:B------:R3:W-:Y:S01]  /*14fc0*/  STG.E.U8 desc[UR12][R116.64], R21 ;  /* 0x0000001574007986 */ /* 0x0007e2000c10110c */
[C---:B-1----:R-:W-:Y:S02]  /*14fd0*/  PRMT R7, R115.reuse, 0x7772, RZ ;  /* 0x0000777273077816 */ /* 0x042fe400000000ff */
[----:B------:R-:W-:Y:S01]  /*14fe0*/  PRMT R115, R115, 0x7773, RZ ;  /* 0x0000777373737816 */ /* 0x000fe200000000ff */
[----:B------:R1:W-:Y:S01]  /*14ff0*/  STG.E.U8 desc[UR12][R124.64], R11 ;  /* 0x0000000b7c007986 */ /* 0x0003e2000c10110c */
[----:B--2---:R-:W-:-:S02]  /*15000*/  PRMT R15, R113, 0x7772, RZ ;  /* 0x00007772710f7816 */ /* 0x004fc400000000ff */
[----:B------:R-:W-:Y:S01]  /*15010*/  PRMT R113, R113, 0x7773, RZ ;  /* 0x0000777371717816 */ /* 0x000fe200000000ff */
[----:B------:R-:W-:Y:S01]  /*15020*/  STG.E.U8 desc[UR12][R122.64], R23 ;  /* 0x000000177a007986 */ /* 0x000fe2000c10110c */
[C---:B0-----:R-:W-:Y:S02]  /*15030*/  PRMT R9, R121.reuse, 0x7772, RZ ;  /* 0x0000777279097816 */ /* 0x041fe400000000ff */
[----:B------:R-:W-:Y:S01]  /*15040*/  PRMT R121, R121, 0x7773, RZ ;  /* 0x0000777379797816 */ /* 0x000fe200000000ff */
[----:B------:R0:W-:Y:S01]  /*15050*/  STG.E.U8 desc[UR12][R130.64], R5 ;  /* 0x0000000582007986 */ /* 0x0001e2000c10110c */
[C---:B---3--:R-:W-:Y:S02]  /*15060*/  PRMT R21, R111.reuse, 0x7772, RZ ;  /* 0x000077726f157816 */ /* 0x048fe400000000ff */
[----:B------:R-:W-:Y:S01]  /*15070*/  PRMT R111, R111, 0x7773, RZ ;  /* 0x000077736f6f7816 */ /* 0x000fe200000000ff */
[----:B------:R-:W-:Y:S01]  /*15080*/  STG.E.U8 desc[UR12][R128.64], R13 ;  /* 0x0000000d80007986 */ /* 0x000fe2000c10110c */
[----:B-1----:R-:W-:-:S02]  /*15090*/  PRMT R11, R137, 0x7772, RZ ;  /* 0x00007772890b7816 */ /* 0x002fc400000000ff */
[----:B------:R-:W-:Y:S01]  /*150a0*/  PRMT R137, R137, 0x7773, RZ ;  /* 0x0000777389897816 */ /* 0x000fe200000000ff */
[----:B------:R1:W-:Y:S01]  /*150b0*/  STG.E.U8 desc[UR12][R134.64], R7 ;  /* 0x0000000786007986 */ /* 0x0003e2000c10110c */
[----:B0-----:R-:W-:-:S03]  /*150c0*/  PRMT R5, R127, 0x7772, RZ ;  /* 0x000077727f057816 */ /* 0x001fc600000000ff */
[----:B------:R-:W-:Y:S01]  /*150d0*/  STG.E.U8 desc[UR12][R132.64], R15 ;  /* 0x0000000f84007986 */ /* 0x000fe2000c10110c */
[----:B------:R-:W-:-:S03]  /*150e0*/  PRMT R127, R127, 0x7773, RZ ;  /* 0x000077737f7f7816 */ /* 0x000fc600000000ff */
[----:B------:R0:W-:Y:S01]  /*150f0*/  STG.E.U8 desc[UR12][R140.64], R9 ;  /* 0x000000098c007986 */ /* 0x0001e2000c10110c */
[----:B-1----:R-:W-:-:S03]  /*15100*/  FSEL R7, R74, -INF , P3 ;  /* 0xff8000004a077808 */ /* 0x002fc60001800000 */
[----:B------:R-:W-:Y:S04]  /*15110*/  STG.E.U8 desc[UR12][R138.64], R21 ;  /* 0x000000158a007986 */ /* 0x000fe8000c10110c */
[----:B------:R-:W-:Y:S01]  /*15120*/  STG.E.U8 desc[UR12][R142.64], R11 ;  /* 0x0000000b8e007986 */ /* 0x000fe2000c10110c */
[----:B------:R-:W-:-:S03]  /*15130*/  FFMA R16, R7, 0.69314718246459960938, R16 ;  /* 0x3f31721807107823 */ /* 0x000fc60000000010 */
[----:B------:R1:W-:Y:S01]  /*15140*/  STG.E.U8 desc[UR12][R146.64], R5 ;  /* 0x0000000592007986 */ /* 0x0003e2000c10110c */
[----:B0-----:R-:W0:Y:S03]  /*15150*/  LDC.64 R8, c[0x0][0x3a0] ;  /* 0x0000e800ff087b82 */ /* 0x001e260000000a00 */
[----:B------:R2:W-:Y:S04]  /*15160*/  STG.E.U8 desc[UR12][R150.64], R109 ;  /* 0x0000006d96007986 */ /* 0x0005e8000c10110c */
[----:B------:R2:W-:Y:S04]  /*15170*/  STG.E.U8 desc[UR12][R148.64], R107 ;  /* 0x0000006b94007986 */ /* 0x0005e8000c10110c */
[----:B------:R2:W-:Y:S01]  /*15180*/  STG.E.U8 desc[UR12][R154.64], R115 ;  /* 0x000000739a007986 */ /* 0x0005e2000c10110c */
[----:B-1----:R-:W-:-:S03]  /*15190*/  FSEL R5, R84, -INF , P1 ;  /* 0xff80000054057808 */ /* 0x002fc60000800000 */
[----:B------:R2:W-:Y:S02]  /*151a0*/  STG.E.U8 desc[UR12][R158.64], R113 ;  /* 0x000000719e007986 */ /* 0x0005e4000c10110c */
[----:B------:R-:W-:Y:S01]  /*151b0*/  FFMA R18, R5, 0.69314718246459960938, R18 ;  /* 0x3f31721805127823 */ /* 0x000fe20000000012 */
[----:B------:R-:W-:Y:S01]  /*151c0*/  IMAD.SHL.U32 R5, R168, 0x4, RZ ;  /* 0x00000004a8057824 */ /* 0x000fe200078e00ff */
[----:B------:R2:W-:Y:S04]  /*151d0*/  STG.E.U8 desc[UR12][R152.64], R121 ;  /* 0x0000007998007986 */ /* 0x0005e8000c10110c */
[----:B------:R2:W-:Y:S01]  /*151e0*/  STG.E.U8 desc[UR12][R156.64], R111 ;  /* 0x0000006f9c007986 */ /* 0x0005e2000c10110c */
[----:B0-----:R-:W-:-:S03]  /*151f0*/  IADD3 R4, P1, P2, R5, UR8, R8 ;  /* 0x0000000805047c10 */ /* 0x001fc6000fa3e008 */
[----:B------:R2:W-:Y:S01]  /*15200*/  STG.E.U8 desc[UR12][R160.64], R137 ;  /* 0x00000089a0007986 */ /* 0x0005e2000c10110c */
[----:B------:R-:W-:-:S03]  /*15210*/  IADD3.X R5, PT, PT, R0, UR5, R9, P1, P2 ;  /* 0x0000000500057c10 */ /* 0x000fc60008fe4409 */
[----:B------:R2:W-:Y:S01]  /*15220*/  STG.E.U8 desc[UR12][R144.64], R127 ;  /* 0x0000007f90007986 */ /* 0x0005e2000c10110c */
[----:B------:R-:W-:Y:S06]  /*15230*/  BAR.SYNC.DEFER_BLOCKING 0x0 ;  /* 0x0000000000007b1d */ /* 0x000fec0000010000 */
[----:B------:R2:W-:Y:S02]  /*15240*/  STS.128 [R2], R16 ;  /* 0x0000001002007388 */ /* 0x0005e40000000c00 */
[----:B------:R-:W-:Y:S06]  /*15250*/  BAR.SYNC.DEFER_BLOCKING 0x0 ;  /* 0x0000000000007b1d */ /* 0x000fec0000010000 */
[----:B------:R-:W-:Y:S05]  /*15260*/  @P0 EXIT ;  /* 0x000000000000094d */ /* 0x000fea0003800000 */
[----:B------:R-:W0:Y:S04]  /*15270*/  LDS R3, [R3] ;  /* 0x0000000003037984 */ /* 0x000e280000000800 */
[----:B0-----:R-:W-:Y:S01]  /*15280*/  STG.E desc[UR12][R4.64], R3 ;  /* 0x0000000304007986 */ /* 0x001fe2000c10190c */
[----:B------:R-:W-:Y:S05]  /*15290*/  EXIT ;  /* 0x000000000000794d */ /* 0x000fea0003800000 */
.L_x_2:
[----:B------:R-:W-:-:S00]  /*152a0*/  BRA `(.L_x_2) ;  /* 0xfffffffc00fc7947 */ /* 0x000fc0000383ffff */
[----:B------:R-:W-:-:S00]  /*152b0*/  NOP ;  /* 0x0000000000007918 */ /* 0x000fc00000000000 */
        /* <DEDUP_REMOVED lines=12> */
.L_x_3:


//--------------------- .nv.global.init           --------------------------
	.section	.nv.global.init,"aw",@progbits
.nv.global.init:
	.type		_$_str,@object
	.size		_$_str,(.L_0 - _$_str)
_$_str:
        /*0000*/ 	.byte	0x5f, 0x5f, 0x43, 0x55, 0x44, 0x41, 0x5f, 0x46, 0x54, 0x5a, 0x00
.L_0:


//--------------------- .nv.shared.attn_fwd       --------------------------
	.section	.nv.shared.attn_fwd,"aw",@nobits
	.sectionflags	@""
	.align	16
	.zero		1024


//--------------------- .nv.shared.reserved.0     --------------------------
	.section	.nv.shared.reserved.0,"aw",@nobits
	.weak		__nv_reservedSMEM_offset_0_alias
	.size		__nv_reservedSMEM_offset_0_alias, 0, 64
	.other		__nv_reservedSMEM_offset_0_alias,@"STO_CUDA_RESERVED_SHARED STV_DEFAULT"
__nv_reservedSMEM_offset_0_alias:
	.zero		0
	.zero		64


//--------------------- .nv.constant0.attn_fwd    --------------------------
	.section	.nv.constant0.attn_fwd,"a",@progbits
	.sectionflags	@""
	.align	4
.nv.constant0.attn_fwd:
	.zero		1032


//--------------------- SYMBOLS --------------------------

	.type		.nv.reservedSmem.offset0,@object
	.size		.nv.reservedSmem.offset0,0x4
	.type		.nv.reservedSmem.cap,@object
	.size		.nv.reservedSmem.cap,0x4
